//
// Generated by NVIDIA NVVM Compiler
//
// Compiler Build ID: CL-36424714
// Cuda compilation tools, release 13.0, V13.0.88
// Based on NVVM 20.0.0
//

.version 9.0
.target sm_100
.address_size 64

	// .globl	_Z14find_directioni
.extern .func  (.param .b64 func_retval0) malloc
(
	.param .b64 malloc_param_0
)
;
.extern .func free
(
	.param .b64 free_param_0
)
;
.global .align 8 .u64 decp_data;
.global .align 8 .u64 decp_data_copy;
.global .align 4 .b8 directions1[144] = {0, 0, 0, 0, 1, 0, 0, 0, 0, 0, 0, 0, 0, 0, 0, 0, 255, 255, 255, 255, 0, 0, 0, 0, 1, 0, 0, 0, 0, 0, 0, 0, 0, 0, 0, 0, 255, 255, 255, 255, 0, 0, 0, 0, 0, 0, 0, 0, 255, 255, 255, 255, 1, 0, 0, 0, 0, 0, 0, 0, 1, 0, 0, 0, 255, 255, 255, 255, 0, 0, 0, 0, 0, 0, 0, 0, 0, 0, 0, 0, 255, 255, 255, 255, 0, 0, 0, 0, 255, 255, 255, 255, 1, 0, 0, 0, 0, 0, 0, 0, 0, 0, 0, 0, 1, 0, 0, 0, 0, 0, 0, 0, 1, 0, 0, 0, 255, 255, 255, 255, 255, 255, 255, 255, 0, 0, 0, 0, 1, 0, 0, 0, 1, 0, 0, 0, 0, 0, 0, 0, 255, 255, 255, 255};
.global .align 4 .u32 width;
.global .align 4 .u32 height;
.global .align 4 .u32 cnt;
.global .align 4 .u32 depth;
.global .align 4 .u32 num;
.global .align 8 .u64 adjacency;
.global .align 8 .u64 all_max;
.global .align 8 .u64 all_min;
.global .align 8 .u64 all_p_max;
.global .align 8 .u64 all_p_min;
.global .align 8 .u64 unsigned_n;
.global .align 4 .u32 count_max;
.global .align 4 .u32 count_min;
.global .align 4 .u32 count_f_max;
.global .align 4 .u32 count_f_min;
.global .align 4 .u32 count_p_max;
.global .align 4 .u32 count_p_min;
.global .align 8 .u64 maxi;
.global .align 8 .u64 mini;
.global .align 8 .f64 bound;
.global .align 8 .u64 or_maxi;
.global .align 8 .u64 or_mini;
.global .align 8 .u64 or_label;
.global .align 8 .u64 dec_label;
.global .align 8 .u64 lowgradientindices;
.global .align 8 .u64 input_data;
.global .align 8 .u64 de_direction_as;
.global .align 8 .u64 de_direction_ds;
.global .align 4 .u32 maxNeighbors = 12;
.global .align 4 .b8 direction_to_index_mapping[144] = {0, 0, 0, 0, 1, 0, 0, 0, 0, 0, 0, 0, 0, 0, 0, 0, 255, 255, 255, 255, 0, 0, 0, 0, 1, 0, 0, 0, 0, 0, 0, 0, 0, 0, 0, 0, 255, 255, 255, 255, 0, 0, 0, 0, 0, 0, 0, 0, 255, 255, 255, 255, 1, 0, 0, 0, 0, 0, 0, 0, 1, 0, 0, 0, 255, 255, 255, 255, 0, 0, 0, 0, 0, 0, 0, 0, 0, 0, 0, 0, 255, 255, 255, 255, 0, 0, 0, 0, 255, 255, 255, 255, 1, 0, 0, 0, 0, 0, 0, 0, 0, 0, 0, 0, 1, 0, 0, 0, 0, 0, 0, 0, 1, 0, 0, 0, 255, 255, 255, 255, 255, 255, 255, 255, 0, 0, 0, 0, 1, 0, 0, 0, 1, 0, 0, 0, 0, 0, 0, 0, 255, 255, 255, 255};

.visible .entry _Z14find_directioni(
	.param .u32 _Z14find_directioni_param_0
)
{
	.reg .pred 	%p<216>;
	.reg .b32 	%r<347>;
	.reg .b64 	%rd<176>;
	.reg .b64 	%fd<49>;

	ld.param.u32 	%r85, [_Z14find_directioni_param_0];
	mov.u32 	%r86, %tid.x;
	mov.u32 	%r87, %ctaid.x;
	mov.u32 	%r88, %ntid.x;
	mad.lo.s32 	%r1, %r87, %r88, %r86;
	ld.global.u32 	%r89, [num];
	setp.ge.s32 	%p1, %r1, %r89;
	@%p1 bra 	$L__BB0_126;
	ld.global.u64 	%rd16, [lowgradientindices];
	cvta.to.global.u64 	%rd1, %rd16;
	mul.wide.s32 	%rd17, %r1, 4;
	add.s64 	%rd18, %rd1, %rd17;
	ld.global.u32 	%r90, [%rd18];
	setp.eq.s32 	%p2, %r90, 1;
	@%p2 bra 	$L__BB0_126;
	setp.ne.s32 	%p3, %r85, 0;
	@%p3 bra 	$L__BB0_4;
	ld.global.u64 	%rd174, [decp_data];
	ld.global.u64 	%rd173, [de_direction_as];
	ld.global.u64 	%rd175, [de_direction_ds];
	bra.uni 	$L__BB0_5;
$L__BB0_4:
	ld.global.u64 	%rd174, [input_data];
	ld.global.u64 	%rd173, [or_maxi];
	ld.global.u64 	%rd175, [or_mini];
$L__BB0_5:
	cvta.to.global.u64 	%rd11, %rd174;
	ld.global.u64 	%rd19, [adjacency];
	cvta.to.global.u64 	%rd20, %rd19;
	mul.lo.s32 	%r2, %r1, 12;
	mul.wide.s32 	%rd21, %r2, 4;
	add.s64 	%rd12, %rd20, %rd21;
	ld.global.u32 	%r3, [%rd12];
	setp.eq.s32 	%p4, %r3, -1;
	mul.wide.s32 	%rd22, %r1, 8;
	add.s64 	%rd13, %rd11, %rd22;
	mov.u32 	%r321, %r1;
	@%p4 bra 	$L__BB0_9;
	mul.wide.s32 	%rd23, %r3, 4;
	add.s64 	%rd24, %rd1, %rd23;
	ld.global.u32 	%r91, [%rd24];
	setp.eq.s32 	%p5, %r91, 1;
	mov.u32 	%r321, %r1;
	@%p5 bra 	$L__BB0_9;
	mul.wide.s32 	%rd25, %r3, 8;
	add.s64 	%rd26, %rd11, %rd25;
	ld.global.f64 	%fd1, [%rd26];
	ld.global.f64 	%fd2, [%rd13];
	setp.gt.f64 	%p6, %fd1, %fd2;
	mov.u32 	%r321, %r3;
	@%p6 bra 	$L__BB0_9;
	setp.eq.f64 	%p7, %fd1, %fd2;
	max.s32 	%r92, %r3, %r1;
	selp.b32 	%r321, %r92, %r1, %p7;
$L__BB0_9:
	ld.global.u32 	%r6, [%rd12+4];
	setp.eq.s32 	%p8, %r6, -1;
	mov.u32 	%r322, %r321;
	@%p8 bra 	$L__BB0_13;
	mul.wide.s32 	%rd27, %r6, 4;
	add.s64 	%rd28, %rd1, %rd27;
	ld.global.u32 	%r93, [%rd28];
	setp.eq.s32 	%p9, %r93, 1;
	mov.u32 	%r322, %r321;
	@%p9 bra 	$L__BB0_13;
	mul.wide.s32 	%rd29, %r6, 8;
	add.s64 	%rd30, %rd11, %rd29;
	ld.global.f64 	%fd3, [%rd30];
	mul.wide.s32 	%rd31, %r321, 8;
	add.s64 	%rd32, %rd11, %rd31;
	ld.global.f64 	%fd4, [%rd32];
	setp.gt.f64 	%p10, %fd3, %fd4;
	mov.u32 	%r322, %r6;
	@%p10 bra 	$L__BB0_13;
	setp.eq.f64 	%p11, %fd3, %fd4;
	max.s32 	%r94, %r6, %r321;
	selp.b32 	%r322, %r94, %r321, %p11;
$L__BB0_13:
	ld.global.u32 	%r9, [%rd12+8];
	setp.eq.s32 	%p12, %r9, -1;
	mov.u32 	%r323, %r322;
	@%p12 bra 	$L__BB0_17;
	mul.wide.s32 	%rd33, %r9, 4;
	add.s64 	%rd34, %rd1, %rd33;
	ld.global.u32 	%r95, [%rd34];
	setp.eq.s32 	%p13, %r95, 1;
	mov.u32 	%r323, %r322;
	@%p13 bra 	$L__BB0_17;
	mul.wide.s32 	%rd35, %r9, 8;
	add.s64 	%rd36, %rd11, %rd35;
	ld.global.f64 	%fd5, [%rd36];
	mul.wide.s32 	%rd37, %r322, 8;
	add.s64 	%rd38, %rd11, %rd37;
	ld.global.f64 	%fd6, [%rd38];
	setp.gt.f64 	%p14, %fd5, %fd6;
	mov.u32 	%r323, %r9;
	@%p14 bra 	$L__BB0_17;
	setp.eq.f64 	%p15, %fd5, %fd6;
	max.s32 	%r96, %r9, %r322;
	selp.b32 	%r323, %r96, %r322, %p15;
$L__BB0_17:
	ld.global.u32 	%r12, [%rd12+12];
	setp.eq.s32 	%p16, %r12, -1;
	mov.u32 	%r324, %r323;
	@%p16 bra 	$L__BB0_21;
	mul.wide.s32 	%rd39, %r12, 4;
	add.s64 	%rd40, %rd1, %rd39;
	ld.global.u32 	%r97, [%rd40];
	setp.eq.s32 	%p17, %r97, 1;
	mov.u32 	%r324, %r323;
	@%p17 bra 	$L__BB0_21;
	mul.wide.s32 	%rd41, %r12, 8;
	add.s64 	%rd42, %rd11, %rd41;
	ld.global.f64 	%fd7, [%rd42];
	mul.wide.s32 	%rd43, %r323, 8;
	add.s64 	%rd44, %rd11, %rd43;
	ld.global.f64 	%fd8, [%rd44];
	setp.gt.f64 	%p18, %fd7, %fd8;
	mov.u32 	%r324, %r12;
	@%p18 bra 	$L__BB0_21;
	setp.eq.f64 	%p19, %fd7, %fd8;
	max.s32 	%r98, %r12, %r323;
	selp.b32 	%r324, %r98, %r323, %p19;
$L__BB0_21:
	ld.global.u32 	%r15, [%rd12+16];
	setp.eq.s32 	%p20, %r15, -1;
	mov.u32 	%r325, %r324;
	@%p20 bra 	$L__BB0_25;
	mul.wide.s32 	%rd45, %r15, 4;
	add.s64 	%rd46, %rd1, %rd45;
	ld.global.u32 	%r99, [%rd46];
	setp.eq.s32 	%p21, %r99, 1;
	mov.u32 	%r325, %r324;
	@%p21 bra 	$L__BB0_25;
	mul.wide.s32 	%rd47, %r15, 8;
	add.s64 	%rd48, %rd11, %rd47;
	ld.global.f64 	%fd9, [%rd48];
	mul.wide.s32 	%rd49, %r324, 8;
	add.s64 	%rd50, %rd11, %rd49;
	ld.global.f64 	%fd10, [%rd50];
	setp.gt.f64 	%p22, %fd9, %fd10;
	mov.u32 	%r325, %r15;
	@%p22 bra 	$L__BB0_25;
	setp.eq.f64 	%p23, %fd9, %fd10;
	max.s32 	%r100, %r15, %r324;
	selp.b32 	%r325, %r100, %r324, %p23;
$L__BB0_25:
	ld.global.u32 	%r18, [%rd12+20];
	setp.eq.s32 	%p24, %r18, -1;
	mov.u32 	%r326, %r325;
	@%p24 bra 	$L__BB0_29;
	mul.wide.s32 	%rd51, %r18, 4;
	add.s64 	%rd52, %rd1, %rd51;
	ld.global.u32 	%r101, [%rd52];
	setp.eq.s32 	%p25, %r101, 1;
	mov.u32 	%r326, %r325;
	@%p25 bra 	$L__BB0_29;
	mul.wide.s32 	%rd53, %r18, 8;
	add.s64 	%rd54, %rd11, %rd53;
	ld.global.f64 	%fd11, [%rd54];
	mul.wide.s32 	%rd55, %r325, 8;
	add.s64 	%rd56, %rd11, %rd55;
	ld.global.f64 	%fd12, [%rd56];
	setp.gt.f64 	%p26, %fd11, %fd12;
	mov.u32 	%r326, %r18;
	@%p26 bra 	$L__BB0_29;
	setp.eq.f64 	%p27, %fd11, %fd12;
	max.s32 	%r102, %r18, %r325;
	selp.b32 	%r326, %r102, %r325, %p27;
$L__BB0_29:
	ld.global.u32 	%r21, [%rd12+24];
	setp.eq.s32 	%p28, %r21, -1;
	mov.u32 	%r327, %r326;
	@%p28 bra 	$L__BB0_33;
	mul.wide.s32 	%rd57, %r21, 4;
	add.s64 	%rd58, %rd1, %rd57;
	ld.global.u32 	%r103, [%rd58];
	setp.eq.s32 	%p29, %r103, 1;
	mov.u32 	%r327, %r326;
	@%p29 bra 	$L__BB0_33;
	mul.wide.s32 	%rd59, %r21, 8;
	add.s64 	%rd60, %rd11, %rd59;
	ld.global.f64 	%fd13, [%rd60];
	mul.wide.s32 	%rd61, %r326, 8;
	add.s64 	%rd62, %rd11, %rd61;
	ld.global.f64 	%fd14, [%rd62];
	setp.gt.f64 	%p30, %fd13, %fd14;
	mov.u32 	%r327, %r21;
	@%p30 bra 	$L__BB0_33;
	setp.eq.f64 	%p31, %fd13, %fd14;
	max.s32 	%r104, %r21, %r326;
	selp.b32 	%r327, %r104, %r326, %p31;
$L__BB0_33:
	ld.global.u32 	%r24, [%rd12+28];
	setp.eq.s32 	%p32, %r24, -1;
	mov.u32 	%r328, %r327;
	@%p32 bra 	$L__BB0_37;
	mul.wide.s32 	%rd63, %r24, 4;
	add.s64 	%rd64, %rd1, %rd63;
	ld.global.u32 	%r105, [%rd64];
	setp.eq.s32 	%p33, %r105, 1;
	mov.u32 	%r328, %r327;
	@%p33 bra 	$L__BB0_37;
	mul.wide.s32 	%rd65, %r24, 8;
	add.s64 	%rd66, %rd11, %rd65;
	ld.global.f64 	%fd15, [%rd66];
	mul.wide.s32 	%rd67, %r327, 8;
	add.s64 	%rd68, %rd11, %rd67;
	ld.global.f64 	%fd16, [%rd68];
	setp.gt.f64 	%p34, %fd15, %fd16;
	mov.u32 	%r328, %r24;
	@%p34 bra 	$L__BB0_37;
	setp.eq.f64 	%p35, %fd15, %fd16;
	max.s32 	%r106, %r24, %r327;
	selp.b32 	%r328, %r106, %r327, %p35;
$L__BB0_37:
	ld.global.u32 	%r27, [%rd12+32];
	setp.eq.s32 	%p36, %r27, -1;
	mov.u32 	%r329, %r328;
	@%p36 bra 	$L__BB0_41;
	mul.wide.s32 	%rd69, %r27, 4;
	add.s64 	%rd70, %rd1, %rd69;
	ld.global.u32 	%r107, [%rd70];
	setp.eq.s32 	%p37, %r107, 1;
	mov.u32 	%r329, %r328;
	@%p37 bra 	$L__BB0_41;
	mul.wide.s32 	%rd71, %r27, 8;
	add.s64 	%rd72, %rd11, %rd71;
	ld.global.f64 	%fd17, [%rd72];
	mul.wide.s32 	%rd73, %r328, 8;
	add.s64 	%rd74, %rd11, %rd73;
	ld.global.f64 	%fd18, [%rd74];
	setp.gt.f64 	%p38, %fd17, %fd18;
	mov.u32 	%r329, %r27;
	@%p38 bra 	$L__BB0_41;
	setp.eq.f64 	%p39, %fd17, %fd18;
	max.s32 	%r108, %r27, %r328;
	selp.b32 	%r329, %r108, %r328, %p39;
$L__BB0_41:
	ld.global.u32 	%r30, [%rd12+36];
	setp.eq.s32 	%p40, %r30, -1;
	mov.u32 	%r330, %r329;
	@%p40 bra 	$L__BB0_45;
	mul.wide.s32 	%rd75, %r30, 4;
	add.s64 	%rd76, %rd1, %rd75;
	ld.global.u32 	%r109, [%rd76];
	setp.eq.s32 	%p41, %r109, 1;
	mov.u32 	%r330, %r329;
	@%p41 bra 	$L__BB0_45;
	mul.wide.s32 	%rd77, %r30, 8;
	add.s64 	%rd78, %rd11, %rd77;
	ld.global.f64 	%fd19, [%rd78];
	mul.wide.s32 	%rd79, %r329, 8;
	add.s64 	%rd80, %rd11, %rd79;
	ld.global.f64 	%fd20, [%rd80];
	setp.gt.f64 	%p42, %fd19, %fd20;
	mov.u32 	%r330, %r30;
	@%p42 bra 	$L__BB0_45;
	setp.eq.f64 	%p43, %fd19, %fd20;
	max.s32 	%r110, %r30, %r329;
	selp.b32 	%r330, %r110, %r329, %p43;
$L__BB0_45:
	ld.global.u32 	%r33, [%rd12+40];
	setp.eq.s32 	%p44, %r33, -1;
	mov.u32 	%r331, %r330;
	@%p44 bra 	$L__BB0_49;
	mul.wide.s32 	%rd81, %r33, 4;
	add.s64 	%rd82, %rd1, %rd81;
	ld.global.u32 	%r111, [%rd82];
	setp.eq.s32 	%p45, %r111, 1;
	mov.u32 	%r331, %r330;
	@%p45 bra 	$L__BB0_49;
	mul.wide.s32 	%rd83, %r33, 8;
	add.s64 	%rd84, %rd11, %rd83;
	ld.global.f64 	%fd21, [%rd84];
	mul.wide.s32 	%rd85, %r330, 8;
	add.s64 	%rd86, %rd11, %rd85;
	ld.global.f64 	%fd22, [%rd86];
	setp.gt.f64 	%p46, %fd21, %fd22;
	mov.u32 	%r331, %r33;
	@%p46 bra 	$L__BB0_49;
	setp.eq.f64 	%p47, %fd21, %fd22;
	max.s32 	%r112, %r33, %r330;
	selp.b32 	%r331, %r112, %r330, %p47;
$L__BB0_49:
	ld.global.u32 	%r36, [%rd12+44];
	setp.eq.s32 	%p48, %r36, -1;
	mov.u32 	%r332, %r331;
	@%p48 bra 	$L__BB0_53;
	mul.wide.s32 	%rd87, %r36, 4;
	add.s64 	%rd88, %rd1, %rd87;
	ld.global.u32 	%r113, [%rd88];
	setp.eq.s32 	%p49, %r113, 1;
	mov.u32 	%r332, %r331;
	@%p49 bra 	$L__BB0_53;
	mul.wide.s32 	%rd89, %r36, 8;
	add.s64 	%rd90, %rd11, %rd89;
	ld.global.f64 	%fd23, [%rd90];
	mul.wide.s32 	%rd91, %r331, 8;
	add.s64 	%rd92, %rd11, %rd91;
	ld.global.f64 	%fd24, [%rd92];
	setp.gt.f64 	%p50, %fd23, %fd24;
	mov.u32 	%r332, %r36;
	@%p50 bra 	$L__BB0_53;
	setp.eq.f64 	%p51, %fd23, %fd24;
	max.s32 	%r114, %r36, %r331;
	selp.b32 	%r332, %r114, %r331, %p51;
$L__BB0_53:
	ld.global.u32 	%r116, [width];
	div.s32 	%r117, %r332, %r116;
	ld.global.u32 	%r118, [height];
	rem.s32 	%r119, %r117, %r118;
	div.s32 	%r120, %r1, %r116;
	rem.s32 	%r121, %r120, %r118;
	sub.s32 	%r122, %r119, %r121;
	mul.lo.s32 	%r123, %r117, %r116;
	sub.s32 	%r124, %r332, %r123;
	mul.lo.s32 	%r125, %r120, %r116;
	sub.s32 	%r126, %r125, %r1;
	add.s32 	%r40, %r124, %r126;
	mul.lo.s32 	%r127, %r118, %r116;
	div.s32 	%r128, %r332, %r127;
	ld.global.u32 	%r129, [depth];
	rem.s32 	%r130, %r128, %r129;
	div.s32 	%r131, %r1, %r127;
	rem.s32 	%r132, %r131, %r129;
	sub.s32 	%r133, %r130, %r132;
	ld.global.u32 	%r134, [direction_to_index_mapping];
	setp.eq.s32 	%p52, %r134, %r40;
	ld.global.u32 	%r135, [direction_to_index_mapping+4];
	setp.eq.s32 	%p53, %r135, %r122;
	and.pred  	%p54, %p52, %p53;
	ld.global.u32 	%r137, [direction_to_index_mapping+8];
	setp.eq.s32 	%p55, %r137, %r133;
	and.pred  	%p56, %p54, %p55;
	mov.b32 	%r333, 1;
	@%p56 bra 	$L__BB0_65;
	ld.global.u32 	%r140, [direction_to_index_mapping+12];
	setp.eq.s32 	%p57, %r140, %r40;
	ld.global.u32 	%r141, [direction_to_index_mapping+16];
	setp.eq.s32 	%p58, %r141, %r122;
	and.pred  	%p59, %p57, %p58;
	ld.global.u32 	%r143, [direction_to_index_mapping+20];
	setp.eq.s32 	%p60, %r143, %r133;
	and.pred  	%p61, %p59, %p60;
	mov.b32 	%r333, 2;
	@%p61 bra 	$L__BB0_65;
	ld.global.u32 	%r146, [direction_to_index_mapping+24];
	setp.eq.s32 	%p62, %r146, %r40;
	ld.global.u32 	%r147, [direction_to_index_mapping+28];
	setp.eq.s32 	%p63, %r147, %r122;
	and.pred  	%p64, %p62, %p63;
	ld.global.u32 	%r149, [direction_to_index_mapping+32];
	setp.eq.s32 	%p65, %r149, %r133;
	and.pred  	%p66, %p64, %p65;
	mov.b32 	%r333, 3;
	@%p66 bra 	$L__BB0_65;
	ld.global.u32 	%r152, [direction_to_index_mapping+36];
	setp.eq.s32 	%p67, %r152, %r40;
	ld.global.u32 	%r153, [direction_to_index_mapping+40];
	setp.eq.s32 	%p68, %r153, %r122;
	and.pred  	%p69, %p67, %p68;
	ld.global.u32 	%r155, [direction_to_index_mapping+44];
	setp.eq.s32 	%p70, %r155, %r133;
	and.pred  	%p71, %p69, %p70;
	mov.b32 	%r333, 4;
	@%p71 bra 	$L__BB0_65;
	ld.global.u32 	%r158, [direction_to_index_mapping+48];
	setp.eq.s32 	%p72, %r158, %r40;
	ld.global.u32 	%r159, [direction_to_index_mapping+52];
	setp.eq.s32 	%p73, %r159, %r122;
	and.pred  	%p74, %p72, %p73;
	ld.global.u32 	%r161, [direction_to_index_mapping+56];
	setp.eq.s32 	%p75, %r161, %r133;
	and.pred  	%p76, %p74, %p75;
	mov.b32 	%r333, 5;
	@%p76 bra 	$L__BB0_65;
	ld.global.u32 	%r164, [direction_to_index_mapping+60];
	setp.eq.s32 	%p77, %r164, %r40;
	ld.global.u32 	%r165, [direction_to_index_mapping+64];
	setp.eq.s32 	%p78, %r165, %r122;
	and.pred  	%p79, %p77, %p78;
	ld.global.u32 	%r167, [direction_to_index_mapping+68];
	setp.eq.s32 	%p80, %r167, %r133;
	and.pred  	%p81, %p79, %p80;
	mov.b32 	%r333, 6;
	@%p81 bra 	$L__BB0_65;
	ld.global.u32 	%r170, [direction_to_index_mapping+72];
	setp.eq.s32 	%p82, %r170, %r40;
	ld.global.u32 	%r171, [direction_to_index_mapping+76];
	setp.eq.s32 	%p83, %r171, %r122;
	and.pred  	%p84, %p82, %p83;
	ld.global.u32 	%r173, [direction_to_index_mapping+80];
	setp.eq.s32 	%p85, %r173, %r133;
	and.pred  	%p86, %p84, %p85;
	mov.b32 	%r333, 7;
	@%p86 bra 	$L__BB0_65;
	ld.global.u32 	%r176, [direction_to_index_mapping+84];
	setp.eq.s32 	%p87, %r176, %r40;
	ld.global.u32 	%r177, [direction_to_index_mapping+88];
	setp.eq.s32 	%p88, %r177, %r122;
	and.pred  	%p89, %p87, %p88;
	ld.global.u32 	%r179, [direction_to_index_mapping+92];
	setp.eq.s32 	%p90, %r179, %r133;
	and.pred  	%p91, %p89, %p90;
	mov.b32 	%r333, 8;
	@%p91 bra 	$L__BB0_65;
	ld.global.u32 	%r182, [direction_to_index_mapping+96];
	setp.eq.s32 	%p92, %r182, %r40;
	ld.global.u32 	%r183, [direction_to_index_mapping+100];
	setp.eq.s32 	%p93, %r183, %r122;
	and.pred  	%p94, %p92, %p93;
	ld.global.u32 	%r185, [direction_to_index_mapping+104];
	setp.eq.s32 	%p95, %r185, %r133;
	and.pred  	%p96, %p94, %p95;
	mov.b32 	%r333, 9;
	@%p96 bra 	$L__BB0_65;
	ld.global.u32 	%r188, [direction_to_index_mapping+108];
	setp.eq.s32 	%p97, %r188, %r40;
	ld.global.u32 	%r189, [direction_to_index_mapping+112];
	setp.eq.s32 	%p98, %r189, %r122;
	and.pred  	%p99, %p97, %p98;
	ld.global.u32 	%r191, [direction_to_index_mapping+116];
	setp.eq.s32 	%p100, %r191, %r133;
	and.pred  	%p101, %p99, %p100;
	mov.b32 	%r333, 10;
	@%p101 bra 	$L__BB0_65;
	ld.global.u32 	%r194, [direction_to_index_mapping+120];
	setp.eq.s32 	%p102, %r194, %r40;
	ld.global.u32 	%r195, [direction_to_index_mapping+124];
	setp.eq.s32 	%p103, %r195, %r122;
	and.pred  	%p104, %p102, %p103;
	ld.global.u32 	%r197, [direction_to_index_mapping+128];
	setp.eq.s32 	%p105, %r197, %r133;
	and.pred  	%p106, %p104, %p105;
	mov.b32 	%r333, 11;
	@%p106 bra 	$L__BB0_65;
	ld.global.u32 	%r199, [direction_to_index_mapping+132];
	setp.eq.s32 	%p107, %r199, %r40;
	ld.global.u32 	%r200, [direction_to_index_mapping+136];
	setp.eq.s32 	%p108, %r200, %r122;
	ld.global.u32 	%r202, [direction_to_index_mapping+140];
	setp.eq.s32 	%p109, %r202, %r133;
	selp.b32 	%r204, 12, -1, %p109;
	selp.b32 	%r205, %r204, -1, %p108;
	selp.b32 	%r333, %r205, -1, %p107;
$L__BB0_65:
	cvta.to.global.u64 	%rd93, %rd173;
	add.s64 	%rd95, %rd93, %rd17;
	st.global.u32 	[%rd95], %r333;
	ld.global.u64 	%rd96, [adjacency];
	cvta.to.global.u64 	%rd97, %rd96;
	ld.global.u64 	%rd98, [lowgradientindices];
	cvta.to.global.u64 	%rd14, %rd98;
	add.s64 	%rd15, %rd97, %rd21;
	ld.global.u32 	%r44, [%rd15];
	setp.eq.s32 	%p110, %r44, -1;
	mov.u32 	%r345, %r1;
	@%p110 bra 	$L__BB0_113;
	mul.wide.s32 	%rd100, %r44, 4;
	add.s64 	%rd101, %rd14, %rd100;
	ld.global.u32 	%r206, [%rd101];
	setp.eq.s32 	%p111, %r206, 1;
	mov.u32 	%r345, %r1;
	@%p111 bra 	$L__BB0_69;
	mul.wide.s32 	%rd102, %r44, 8;
	add.s64 	%rd103, %rd11, %rd102;
	ld.global.f64 	%fd25, [%rd103];
	ld.global.f64 	%fd26, [%rd13];
	setp.lt.f64 	%p112, %fd25, %fd26;
	mov.u32 	%r345, %r44;
	@%p112 bra 	$L__BB0_69;
	setp.eq.f64 	%p113, %fd25, %fd26;
	min.s32 	%r207, %r44, %r1;
	selp.b32 	%r345, %r207, %r1, %p113;
$L__BB0_69:
	ld.global.u32 	%r47, [%rd15+4];
	setp.eq.s32 	%p114, %r47, -1;
	@%p114 bra 	$L__BB0_113;
	mul.wide.s32 	%rd104, %r47, 4;
	add.s64 	%rd105, %rd14, %rd104;
	ld.global.u32 	%r208, [%rd105];
	setp.eq.s32 	%p115, %r208, 1;
	mov.u32 	%r335, %r345;
	@%p115 bra 	$L__BB0_73;
	mul.wide.s32 	%rd106, %r47, 8;
	add.s64 	%rd107, %rd11, %rd106;
	ld.global.f64 	%fd27, [%rd107];
	mul.wide.s32 	%rd108, %r345, 8;
	add.s64 	%rd109, %rd11, %rd108;
	ld.global.f64 	%fd28, [%rd109];
	setp.lt.f64 	%p116, %fd27, %fd28;
	mov.u32 	%r335, %r47;
	@%p116 bra 	$L__BB0_73;
	setp.eq.f64 	%p117, %fd27, %fd28;
	min.s32 	%r209, %r47, %r345;
	selp.b32 	%r335, %r209, %r345, %p117;
$L__BB0_73:
	ld.global.u32 	%r50, [%rd15+8];
	setp.eq.s32 	%p118, %r50, -1;
	mov.u32 	%r345, %r335;
	@%p118 bra 	$L__BB0_113;
	mul.wide.s32 	%rd110, %r50, 4;
	add.s64 	%rd111, %rd14, %rd110;
	ld.global.u32 	%r210, [%rd111];
	setp.eq.s32 	%p119, %r210, 1;
	mov.u32 	%r345, %r335;
	@%p119 bra 	$L__BB0_77;
	mul.wide.s32 	%rd112, %r50, 8;
	add.s64 	%rd113, %rd11, %rd112;
	ld.global.f64 	%fd29, [%rd113];
	mul.wide.s32 	%rd114, %r335, 8;
	add.s64 	%rd115, %rd11, %rd114;
	ld.global.f64 	%fd30, [%rd115];
	setp.lt.f64 	%p120, %fd29, %fd30;
	mov.u32 	%r345, %r50;
	@%p120 bra 	$L__BB0_77;
	setp.eq.f64 	%p121, %fd29, %fd30;
	min.s32 	%r211, %r50, %r335;
	selp.b32 	%r345, %r211, %r335, %p121;
$L__BB0_77:
	ld.global.u32 	%r53, [%rd15+12];
	setp.eq.s32 	%p122, %r53, -1;
	@%p122 bra 	$L__BB0_113;
	mul.wide.s32 	%rd116, %r53, 4;
	add.s64 	%rd117, %rd14, %rd116;
	ld.global.u32 	%r212, [%rd117];
	setp.eq.s32 	%p123, %r212, 1;
	mov.u32 	%r337, %r345;
	@%p123 bra 	$L__BB0_81;
	mul.wide.s32 	%rd118, %r53, 8;
	add.s64 	%rd119, %rd11, %rd118;
	ld.global.f64 	%fd31, [%rd119];
	mul.wide.s32 	%rd120, %r345, 8;
	add.s64 	%rd121, %rd11, %rd120;
	ld.global.f64 	%fd32, [%rd121];
	setp.lt.f64 	%p124, %fd31, %fd32;
	mov.u32 	%r337, %r53;
	@%p124 bra 	$L__BB0_81;
	setp.eq.f64 	%p125, %fd31, %fd32;
	min.s32 	%r213, %r53, %r345;
	selp.b32 	%r337, %r213, %r345, %p125;
$L__BB0_81:
	ld.global.u32 	%r56, [%rd15+16];
	setp.eq.s32 	%p126, %r56, -1;
	mov.u32 	%r345, %r337;
	@%p126 bra 	$L__BB0_113;
	mul.wide.s32 	%rd122, %r56, 4;
	add.s64 	%rd123, %rd14, %rd122;
	ld.global.u32 	%r214, [%rd123];
	setp.eq.s32 	%p127, %r214, 1;
	mov.u32 	%r345, %r337;
	@%p127 bra 	$L__BB0_85;
	mul.wide.s32 	%rd124, %r56, 8;
	add.s64 	%rd125, %rd11, %rd124;
	ld.global.f64 	%fd33, [%rd125];
	mul.wide.s32 	%rd126, %r337, 8;
	add.s64 	%rd127, %rd11, %rd126;
	ld.global.f64 	%fd34, [%rd127];
	setp.lt.f64 	%p128, %fd33, %fd34;
	mov.u32 	%r345, %r56;
	@%p128 bra 	$L__BB0_85;
	setp.eq.f64 	%p129, %fd33, %fd34;
	min.s32 	%r215, %r56, %r337;
	selp.b32 	%r345, %r215, %r337, %p129;
$L__BB0_85:
	ld.global.u32 	%r59, [%rd15+20];
	setp.eq.s32 	%p130, %r59, -1;
	@%p130 bra 	$L__BB0_113;
	mul.wide.s32 	%rd128, %r59, 4;
	add.s64 	%rd129, %rd14, %rd128;
	ld.global.u32 	%r216, [%rd129];
	setp.eq.s32 	%p131, %r216, 1;
	mov.u32 	%r339, %r345;
	@%p131 bra 	$L__BB0_89;
	mul.wide.s32 	%rd130, %r59, 8;
	add.s64 	%rd131, %rd11, %rd130;
	ld.global.f64 	%fd35, [%rd131];
	mul.wide.s32 	%rd132, %r345, 8;
	add.s64 	%rd133, %rd11, %rd132;
	ld.global.f64 	%fd36, [%rd133];
	setp.lt.f64 	%p132, %fd35, %fd36;
	mov.u32 	%r339, %r59;
	@%p132 bra 	$L__BB0_89;
	setp.eq.f64 	%p133, %fd35, %fd36;
	min.s32 	%r217, %r59, %r345;
	selp.b32 	%r339, %r217, %r345, %p133;
$L__BB0_89:
	ld.global.u32 	%r62, [%rd15+24];
	setp.eq.s32 	%p134, %r62, -1;
	mov.u32 	%r345, %r339;
	@%p134 bra 	$L__BB0_113;
	mul.wide.s32 	%rd134, %r62, 4;
	add.s64 	%rd135, %rd14, %rd134;
	ld.global.u32 	%r218, [%rd135];
	setp.eq.s32 	%p135, %r218, 1;
	mov.u32 	%r345, %r339;
	@%p135 bra 	$L__BB0_93;
	mul.wide.s32 	%rd136, %r62, 8;
	add.s64 	%rd137, %rd11, %rd136;
	ld.global.f64 	%fd37, [%rd137];
	mul.wide.s32 	%rd138, %r339, 8;
	add.s64 	%rd139, %rd11, %rd138;
	ld.global.f64 	%fd38, [%rd139];
	setp.lt.f64 	%p136, %fd37, %fd38;
	mov.u32 	%r345, %r62;
	@%p136 bra 	$L__BB0_93;
	setp.eq.f64 	%p137, %fd37, %fd38;
	min.s32 	%r219, %r62, %r339;
	selp.b32 	%r345, %r219, %r339, %p137;
$L__BB0_93:
	ld.global.u32 	%r65, [%rd15+28];
	setp.eq.s32 	%p138, %r65, -1;
	@%p138 bra 	$L__BB0_113;
	mul.wide.s32 	%rd140, %r65, 4;
	add.s64 	%rd141, %rd14, %rd140;
	ld.global.u32 	%r220, [%rd141];
	setp.eq.s32 	%p139, %r220, 1;
	mov.u32 	%r341, %r345;
	@%p139 bra 	$L__BB0_97;
	mul.wide.s32 	%rd142, %r65, 8;
	add.s64 	%rd143, %rd11, %rd142;
	ld.global.f64 	%fd39, [%rd143];
	mul.wide.s32 	%rd144, %r345, 8;
	add.s64 	%rd145, %rd11, %rd144;
	ld.global.f64 	%fd40, [%rd145];
	setp.lt.f64 	%p140, %fd39, %fd40;
	mov.u32 	%r341, %r65;
	@%p140 bra 	$L__BB0_97;
	setp.eq.f64 	%p141, %fd39, %fd40;
	min.s32 	%r221, %r65, %r345;
	selp.b32 	%r341, %r221, %r345, %p141;
$L__BB0_97:
	ld.global.u32 	%r68, [%rd15+32];
	setp.eq.s32 	%p142, %r68, -1;
	mov.u32 	%r345, %r341;
	@%p142 bra 	$L__BB0_113;
	mul.wide.s32 	%rd146, %r68, 4;
	add.s64 	%rd147, %rd14, %rd146;
	ld.global.u32 	%r222, [%rd147];
	setp.eq.s32 	%p143, %r222, 1;
	mov.u32 	%r345, %r341;
	@%p143 bra 	$L__BB0_101;
	mul.wide.s32 	%rd148, %r68, 8;
	add.s64 	%rd149, %rd11, %rd148;
	ld.global.f64 	%fd41, [%rd149];
	mul.wide.s32 	%rd150, %r341, 8;
	add.s64 	%rd151, %rd11, %rd150;
	ld.global.f64 	%fd42, [%rd151];
	setp.lt.f64 	%p144, %fd41, %fd42;
	mov.u32 	%r345, %r68;
	@%p144 bra 	$L__BB0_101;
	setp.eq.f64 	%p145, %fd41, %fd42;
	min.s32 	%r223, %r68, %r341;
	selp.b32 	%r345, %r223, %r341, %p145;
$L__BB0_101:
	ld.global.u32 	%r71, [%rd15+36];
	setp.eq.s32 	%p146, %r71, -1;
	@%p146 bra 	$L__BB0_113;
	mul.wide.s32 	%rd152, %r71, 4;
	add.s64 	%rd153, %rd14, %rd152;
	ld.global.u32 	%r224, [%rd153];
	setp.eq.s32 	%p147, %r224, 1;
	mov.u32 	%r343, %r345;
	@%p147 bra 	$L__BB0_105;
	mul.wide.s32 	%rd154, %r71, 8;
	add.s64 	%rd155, %rd11, %rd154;
	ld.global.f64 	%fd43, [%rd155];
	mul.wide.s32 	%rd156, %r345, 8;
	add.s64 	%rd157, %rd11, %rd156;
	ld.global.f64 	%fd44, [%rd157];
	setp.lt.f64 	%p148, %fd43, %fd44;
	mov.u32 	%r343, %r71;
	@%p148 bra 	$L__BB0_105;
	setp.eq.f64 	%p149, %fd43, %fd44;
	min.s32 	%r225, %r71, %r345;
	selp.b32 	%r343, %r225, %r345, %p149;
$L__BB0_105:
	ld.global.u32 	%r74, [%rd15+40];
	setp.eq.s32 	%p150, %r74, -1;
	mov.u32 	%r345, %r343;
	@%p150 bra 	$L__BB0_113;
	mul.wide.s32 	%rd158, %r74, 4;
	add.s64 	%rd159, %rd14, %rd158;
	ld.global.u32 	%r226, [%rd159];
	setp.eq.s32 	%p151, %r226, 1;
	mov.u32 	%r344, %r343;
	@%p151 bra 	$L__BB0_109;
	mul.wide.s32 	%rd160, %r74, 8;
	add.s64 	%rd161, %rd11, %rd160;
	ld.global.f64 	%fd45, [%rd161];
	mul.wide.s32 	%rd162, %r343, 8;
	add.s64 	%rd163, %rd11, %rd162;
	ld.global.f64 	%fd46, [%rd163];
	setp.lt.f64 	%p152, %fd45, %fd46;
	mov.u32 	%r344, %r74;
	@%p152 bra 	$L__BB0_109;
	setp.eq.f64 	%p153, %fd45, %fd46;
	min.s32 	%r227, %r74, %r343;
	selp.b32 	%r344, %r227, %r343, %p153;
$L__BB0_109:
	ld.global.u32 	%r77, [%rd15+44];
	setp.eq.s32 	%p154, %r77, -1;
	mov.u32 	%r345, %r344;
	@%p154 bra 	$L__BB0_113;
	mul.wide.s32 	%rd164, %r77, 4;
	add.s64 	%rd165, %rd14, %rd164;
	ld.global.u32 	%r228, [%rd165];
	setp.eq.s32 	%p155, %r228, 1;
	mov.u32 	%r345, %r344;
	@%p155 bra 	$L__BB0_113;
	mul.wide.s32 	%rd166, %r77, 8;
	add.s64 	%rd167, %rd11, %rd166;
	ld.global.f64 	%fd47, [%rd167];
	mul.wide.s32 	%rd168, %r344, 8;
	add.s64 	%rd169, %rd11, %rd168;
	ld.global.f64 	%fd48, [%rd169];
	setp.lt.f64 	%p156, %fd47, %fd48;
	mov.u32 	%r345, %r77;
	@%p156 bra 	$L__BB0_113;
	setp.eq.f64 	%p157, %fd47, %fd48;
	min.s32 	%r229, %r77, %r344;
	selp.b32 	%r345, %r229, %r344, %p157;
$L__BB0_113:
	ld.global.u32 	%r231, [width];
	div.s32 	%r232, %r345, %r231;
	ld.global.u32 	%r233, [height];
	rem.s32 	%r234, %r232, %r233;
	div.s32 	%r235, %r1, %r231;
	rem.s32 	%r236, %r235, %r233;
	sub.s32 	%r237, %r234, %r236;
	mul.lo.s32 	%r238, %r232, %r231;
	sub.s32 	%r239, %r345, %r238;
	mul.lo.s32 	%r240, %r235, %r231;
	sub.s32 	%r241, %r240, %r1;
	add.s32 	%r81, %r239, %r241;
	mul.lo.s32 	%r242, %r233, %r231;
	div.s32 	%r243, %r345, %r242;
	ld.global.u32 	%r244, [depth];
	rem.s32 	%r245, %r243, %r244;
	div.s32 	%r246, %r1, %r242;
	rem.s32 	%r247, %r246, %r244;
	sub.s32 	%r248, %r245, %r247;
	ld.global.u32 	%r249, [direction_to_index_mapping];
	setp.eq.s32 	%p158, %r249, %r81;
	ld.global.u32 	%r250, [direction_to_index_mapping+4];
	setp.eq.s32 	%p159, %r250, %r237;
	and.pred  	%p160, %p158, %p159;
	ld.global.u32 	%r252, [direction_to_index_mapping+8];
	setp.eq.s32 	%p161, %r252, %r248;
	and.pred  	%p162, %p160, %p161;
	mov.b32 	%r346, 1;
	@%p162 bra 	$L__BB0_125;
	ld.global.u32 	%r255, [direction_to_index_mapping+12];
	setp.eq.s32 	%p163, %r255, %r81;
	ld.global.u32 	%r256, [direction_to_index_mapping+16];
	setp.eq.s32 	%p164, %r256, %r237;
	and.pred  	%p165, %p163, %p164;
	ld.global.u32 	%r258, [direction_to_index_mapping+20];
	setp.eq.s32 	%p166, %r258, %r248;
	and.pred  	%p167, %p165, %p166;
	mov.b32 	%r346, 2;
	@%p167 bra 	$L__BB0_125;
	ld.global.u32 	%r261, [direction_to_index_mapping+24];
	setp.eq.s32 	%p168, %r261, %r81;
	ld.global.u32 	%r262, [direction_to_index_mapping+28];
	setp.eq.s32 	%p169, %r262, %r237;
	and.pred  	%p170, %p168, %p169;
	ld.global.u32 	%r264, [direction_to_index_mapping+32];
	setp.eq.s32 	%p171, %r264, %r248;
	and.pred  	%p172, %p170, %p171;
	mov.b32 	%r346, 3;
	@%p172 bra 	$L__BB0_125;
	ld.global.u32 	%r267, [direction_to_index_mapping+36];
	setp.eq.s32 	%p173, %r267, %r81;
	ld.global.u32 	%r268, [direction_to_index_mapping+40];
	setp.eq.s32 	%p174, %r268, %r237;
	and.pred  	%p175, %p173, %p174;
	ld.global.u32 	%r270, [direction_to_index_mapping+44];
	setp.eq.s32 	%p176, %r270, %r248;
	and.pred  	%p177, %p175, %p176;
	mov.b32 	%r346, 4;
	@%p177 bra 	$L__BB0_125;
	ld.global.u32 	%r273, [direction_to_index_mapping+48];
	setp.eq.s32 	%p178, %r273, %r81;
	ld.global.u32 	%r274, [direction_to_index_mapping+52];
	setp.eq.s32 	%p179, %r274, %r237;
	and.pred  	%p180, %p178, %p179;
	ld.global.u32 	%r276, [direction_to_index_mapping+56];
	setp.eq.s32 	%p181, %r276, %r248;
	and.pred  	%p182, %p180, %p181;
	mov.b32 	%r346, 5;
	@%p182 bra 	$L__BB0_125;
	ld.global.u32 	%r279, [direction_to_index_mapping+60];
	setp.eq.s32 	%p183, %r279, %r81;
	ld.global.u32 	%r280, [direction_to_index_mapping+64];
	setp.eq.s32 	%p184, %r280, %r237;
	and.pred  	%p185, %p183, %p184;
	ld.global.u32 	%r282, [direction_to_index_mapping+68];
	setp.eq.s32 	%p186, %r282, %r248;
	and.pred  	%p187, %p185, %p186;
	mov.b32 	%r346, 6;
	@%p187 bra 	$L__BB0_125;
	ld.global.u32 	%r285, [direction_to_index_mapping+72];
	setp.eq.s32 	%p188, %r285, %r81;
	ld.global.u32 	%r286, [direction_to_index_mapping+76];
	setp.eq.s32 	%p189, %r286, %r237;
	and.pred  	%p190, %p188, %p189;
	ld.global.u32 	%r288, [direction_to_index_mapping+80];
	setp.eq.s32 	%p191, %r288, %r248;
	and.pred  	%p192, %p190, %p191;
	mov.b32 	%r346, 7;
	@%p192 bra 	$L__BB0_125;
	ld.global.u32 	%r291, [direction_to_index_mapping+84];
	setp.eq.s32 	%p193, %r291, %r81;
	ld.global.u32 	%r292, [direction_to_index_mapping+88];
	setp.eq.s32 	%p194, %r292, %r237;
	and.pred  	%p195, %p193, %p194;
	ld.global.u32 	%r294, [direction_to_index_mapping+92];
	setp.eq.s32 	%p196, %r294, %r248;
	and.pred  	%p197, %p195, %p196;
	mov.b32 	%r346, 8;
	@%p197 bra 	$L__BB0_125;
	ld.global.u32 	%r297, [direction_to_index_mapping+96];
	setp.eq.s32 	%p198, %r297, %r81;
	ld.global.u32 	%r298, [direction_to_index_mapping+100];
	setp.eq.s32 	%p199, %r298, %r237;
	and.pred  	%p200, %p198, %p199;
	ld.global.u32 	%r300, [direction_to_index_mapping+104];
	setp.eq.s32 	%p201, %r300, %r248;
	and.pred  	%p202, %p200, %p201;
	mov.b32 	%r346, 9;
	@%p202 bra 	$L__BB0_125;
	ld.global.u32 	%r303, [direction_to_index_mapping+108];
	setp.eq.s32 	%p203, %r303, %r81;
	ld.global.u32 	%r304, [direction_to_index_mapping+112];
	setp.eq.s32 	%p204, %r304, %r237;
	and.pred  	%p205, %p203, %p204;
	ld.global.u32 	%r306, [direction_to_index_mapping+116];
	setp.eq.s32 	%p206, %r306, %r248;
	and.pred  	%p207, %p205, %p206;
	mov.b32 	%r346, 10;
	@%p207 bra 	$L__BB0_125;
	ld.global.u32 	%r309, [direction_to_index_mapping+120];
	setp.eq.s32 	%p208, %r309, %r81;
	ld.global.u32 	%r310, [direction_to_index_mapping+124];
	setp.eq.s32 	%p209, %r310, %r237;
	and.pred  	%p210, %p208, %p209;
	ld.global.u32 	%r312, [direction_to_index_mapping+128];
	setp.eq.s32 	%p211, %r312, %r248;
	and.pred  	%p212, %p210, %p211;
	mov.b32 	%r346, 11;
	@%p212 bra 	$L__BB0_125;
	ld.global.u32 	%r314, [direction_to_index_mapping+132];
	setp.eq.s32 	%p213, %r314, %r81;
	ld.global.u32 	%r315, [direction_to_index_mapping+136];
	setp.eq.s32 	%p214, %r315, %r237;
	ld.global.u32 	%r317, [direction_to_index_mapping+140];
	setp.eq.s32 	%p215, %r317, %r248;
	selp.b32 	%r319, 12, -1, %p215;
	selp.b32 	%r320, %r319, -1, %p214;
	selp.b32 	%r346, %r320, -1, %p213;
$L__BB0_125:
	cvta.to.global.u64 	%rd170, %rd175;
	add.s64 	%rd172, %rd170, %rd17;
	st.global.u32 	[%rd172], %r346;
$L__BB0_126:
	ret;

}
	// .globl	_Z18checkElementKernelPiiiPb
.visible .entry _Z18checkElementKernelPiiiPb(
	.param .u64 .ptr .align 1 _Z18checkElementKernelPiiiPb_param_0,
	.param .u32 _Z18checkElementKernelPiiiPb_param_1,
	.param .u32 _Z18checkElementKernelPiiiPb_param_2,
	.param .u64 .ptr .align 1 _Z18checkElementKernelPiiiPb_param_3
)
{
	.reg .pred 	%p<3>;
	.reg .b16 	%rs<2>;
	.reg .b32 	%r<8>;
	.reg .b64 	%rd<7>;

	ld.param.u64 	%rd1, [_Z18checkElementKernelPiiiPb_param_0];
	ld.param.u32 	%r3, [_Z18checkElementKernelPiiiPb_param_1];
	ld.param.u32 	%r2, [_Z18checkElementKernelPiiiPb_param_2];
	ld.param.u64 	%rd2, [_Z18checkElementKernelPiiiPb_param_3];
	mov.u32 	%r4, %tid.x;
	mov.u32 	%r5, %ctaid.x;
	mov.u32 	%r6, %ntid.x;
	mad.lo.s32 	%r1, %r5, %r6, %r4;
	setp.ge.s32 	%p1, %r1, %r3;
	@%p1 bra 	$L__BB1_3;
	cvta.to.global.u64 	%rd3, %rd1;
	mul.wide.s32 	%rd4, %r1, 4;
	add.s64 	%rd5, %rd3, %rd4;
	ld.global.u32 	%r7, [%rd5];
	setp.ne.s32 	%p2, %r7, %r2;
	@%p2 bra 	$L__BB1_3;
	cvta.to.global.u64 	%rd6, %rd2;
	mov.b16 	%rs1, 1;
	st.global.u8 	[%rd6], %rs1;
$L__BB1_3:
	ret;

}
	// .globl	_Z10iscriticlev
.visible .entry _Z10iscriticlev()
{
	.reg .pred 	%p<229>;
	.reg .b32 	%r<61>;
	.reg .b64 	%rd<124>;
	.reg .b64 	%fd<49>;

	mov.u32 	%r25, %tid.x;
	mov.u32 	%r26, %ctaid.x;
	mov.u32 	%r27, %ntid.x;
	mad.lo.s32 	%r1, %r26, %r27, %r25;
	ld.global.u32 	%r28, [num];
	setp.ge.s32 	%p3, %r1, %r28;
	@%p3 bra 	$L__BB2_108;
	ld.global.u64 	%rd1, [lowgradientindices];
	mul.wide.s32 	%rd5, %r1, 4;
	add.s64 	%rd6, %rd1, %rd5;
	ld.u32 	%r29, [%rd6];
	setp.eq.s32 	%p4, %r29, 1;
	@%p4 bra 	$L__BB2_108;
	ld.global.u64 	%rd7, [adjacency];
	mul.lo.s32 	%r30, %r1, 12;
	ld.global.u64 	%rd2, [decp_data];
	mul.wide.s32 	%rd8, %r1, 8;
	add.s64 	%rd3, %rd2, %rd8;
	mul.wide.s32 	%rd9, %r30, 4;
	add.s64 	%rd4, %rd7, %rd9;
	ld.u32 	%r2, [%rd4];
	setp.eq.s32 	%p6, %r2, -1;
	mov.pred 	%p5, 0;
	mov.pred 	%p227, %p5;
	@%p6 bra 	$L__BB2_51;
	mul.wide.s32 	%rd10, %r2, 4;
	add.s64 	%rd11, %rd1, %rd10;
	ld.u32 	%r31, [%rd11];
	setp.eq.s32 	%p7, %r31, 1;
	@%p7 bra 	$L__BB2_6;
	mul.wide.s32 	%rd12, %r2, 8;
	add.s64 	%rd13, %rd2, %rd12;
	ld.f64 	%fd1, [%rd13];
	ld.f64 	%fd2, [%rd3];
	setp.gt.f64 	%p9, %fd1, %fd2;
	mov.pred 	%p227, -1;
	@%p9 bra 	$L__BB2_51;
	setp.eq.f64 	%p11, %fd1, %fd2;
	setp.gt.s32 	%p12, %r2, %r1;
	and.pred  	%p13, %p12, %p11;
	@%p13 bra 	$L__BB2_51;
$L__BB2_6:
	ld.u32 	%r3, [%rd4+4];
	setp.eq.s32 	%p15, %r3, -1;
	mov.pred 	%p227, %p5;
	@%p15 bra 	$L__BB2_51;
	mul.wide.s32 	%rd14, %r3, 4;
	add.s64 	%rd15, %rd1, %rd14;
	ld.u32 	%r32, [%rd15];
	setp.eq.s32 	%p16, %r32, 1;
	@%p16 bra 	$L__BB2_10;
	mul.wide.s32 	%rd16, %r3, 8;
	add.s64 	%rd17, %rd2, %rd16;
	ld.f64 	%fd3, [%rd17];
	ld.f64 	%fd4, [%rd3];
	setp.gt.f64 	%p18, %fd3, %fd4;
	mov.pred 	%p227, -1;
	@%p18 bra 	$L__BB2_51;
	setp.eq.f64 	%p20, %fd3, %fd4;
	setp.gt.s32 	%p21, %r3, %r1;
	and.pred  	%p22, %p21, %p20;
	@%p22 bra 	$L__BB2_51;
$L__BB2_10:
	ld.u32 	%r4, [%rd4+8];
	setp.eq.s32 	%p24, %r4, -1;
	mov.pred 	%p227, %p5;
	@%p24 bra 	$L__BB2_51;
	mul.wide.s32 	%rd18, %r4, 4;
	add.s64 	%rd19, %rd1, %rd18;
	ld.u32 	%r33, [%rd19];
	setp.eq.s32 	%p25, %r33, 1;
	@%p25 bra 	$L__BB2_14;
	mul.wide.s32 	%rd20, %r4, 8;
	add.s64 	%rd21, %rd2, %rd20;
	ld.f64 	%fd5, [%rd21];
	ld.f64 	%fd6, [%rd3];
	setp.gt.f64 	%p27, %fd5, %fd6;
	mov.pred 	%p227, -1;
	@%p27 bra 	$L__BB2_51;
	setp.eq.f64 	%p29, %fd5, %fd6;
	setp.gt.s32 	%p30, %r4, %r1;
	and.pred  	%p31, %p30, %p29;
	@%p31 bra 	$L__BB2_51;
$L__BB2_14:
	ld.u32 	%r5, [%rd4+12];
	setp.eq.s32 	%p33, %r5, -1;
	mov.pred 	%p227, %p5;
	@%p33 bra 	$L__BB2_51;
	mul.wide.s32 	%rd22, %r5, 4;
	add.s64 	%rd23, %rd1, %rd22;
	ld.u32 	%r34, [%rd23];
	setp.eq.s32 	%p34, %r34, 1;
	@%p34 bra 	$L__BB2_18;
	mul.wide.s32 	%rd24, %r5, 8;
	add.s64 	%rd25, %rd2, %rd24;
	ld.f64 	%fd7, [%rd25];
	ld.f64 	%fd8, [%rd3];
	setp.gt.f64 	%p36, %fd7, %fd8;
	mov.pred 	%p227, -1;
	@%p36 bra 	$L__BB2_51;
	setp.eq.f64 	%p38, %fd7, %fd8;
	setp.gt.s32 	%p39, %r5, %r1;
	and.pred  	%p40, %p39, %p38;
	@%p40 bra 	$L__BB2_51;
$L__BB2_18:
	ld.u32 	%r6, [%rd4+16];
	setp.eq.s32 	%p42, %r6, -1;
	mov.pred 	%p227, %p5;
	@%p42 bra 	$L__BB2_51;
	mul.wide.s32 	%rd26, %r6, 4;
	add.s64 	%rd27, %rd1, %rd26;
	ld.u32 	%r35, [%rd27];
	setp.eq.s32 	%p43, %r35, 1;
	@%p43 bra 	$L__BB2_22;
	mul.wide.s32 	%rd28, %r6, 8;
	add.s64 	%rd29, %rd2, %rd28;
	ld.f64 	%fd9, [%rd29];
	ld.f64 	%fd10, [%rd3];
	setp.gt.f64 	%p45, %fd9, %fd10;
	mov.pred 	%p227, -1;
	@%p45 bra 	$L__BB2_51;
	setp.eq.f64 	%p47, %fd9, %fd10;
	setp.gt.s32 	%p48, %r6, %r1;
	and.pred  	%p49, %p48, %p47;
	@%p49 bra 	$L__BB2_51;
$L__BB2_22:
	ld.u32 	%r7, [%rd4+20];
	setp.eq.s32 	%p51, %r7, -1;
	mov.pred 	%p227, %p5;
	@%p51 bra 	$L__BB2_51;
	mul.wide.s32 	%rd30, %r7, 4;
	add.s64 	%rd31, %rd1, %rd30;
	ld.u32 	%r36, [%rd31];
	setp.eq.s32 	%p52, %r36, 1;
	@%p52 bra 	$L__BB2_26;
	mul.wide.s32 	%rd32, %r7, 8;
	add.s64 	%rd33, %rd2, %rd32;
	ld.f64 	%fd11, [%rd33];
	ld.f64 	%fd12, [%rd3];
	setp.gt.f64 	%p54, %fd11, %fd12;
	mov.pred 	%p227, -1;
	@%p54 bra 	$L__BB2_51;
	setp.eq.f64 	%p56, %fd11, %fd12;
	setp.gt.s32 	%p57, %r7, %r1;
	and.pred  	%p58, %p57, %p56;
	@%p58 bra 	$L__BB2_51;
$L__BB2_26:
	ld.u32 	%r8, [%rd4+24];
	setp.eq.s32 	%p60, %r8, -1;
	mov.pred 	%p227, %p5;
	@%p60 bra 	$L__BB2_51;
	mul.wide.s32 	%rd34, %r8, 4;
	add.s64 	%rd35, %rd1, %rd34;
	ld.u32 	%r37, [%rd35];
	setp.eq.s32 	%p61, %r37, 1;
	@%p61 bra 	$L__BB2_30;
	mul.wide.s32 	%rd36, %r8, 8;
	add.s64 	%rd37, %rd2, %rd36;
	ld.f64 	%fd13, [%rd37];
	ld.f64 	%fd14, [%rd3];
	setp.gt.f64 	%p63, %fd13, %fd14;
	mov.pred 	%p227, -1;
	@%p63 bra 	$L__BB2_51;
	setp.eq.f64 	%p65, %fd13, %fd14;
	setp.gt.s32 	%p66, %r8, %r1;
	and.pred  	%p67, %p66, %p65;
	@%p67 bra 	$L__BB2_51;
$L__BB2_30:
	ld.u32 	%r9, [%rd4+28];
	setp.eq.s32 	%p69, %r9, -1;
	mov.pred 	%p227, %p5;
	@%p69 bra 	$L__BB2_51;
	mul.wide.s32 	%rd38, %r9, 4;
	add.s64 	%rd39, %rd1, %rd38;
	ld.u32 	%r38, [%rd39];
	setp.eq.s32 	%p70, %r38, 1;
	@%p70 bra 	$L__BB2_34;
	mul.wide.s32 	%rd40, %r9, 8;
	add.s64 	%rd41, %rd2, %rd40;
	ld.f64 	%fd15, [%rd41];
	ld.f64 	%fd16, [%rd3];
	setp.gt.f64 	%p72, %fd15, %fd16;
	mov.pred 	%p227, -1;
	@%p72 bra 	$L__BB2_51;
	setp.eq.f64 	%p74, %fd15, %fd16;
	setp.gt.s32 	%p75, %r9, %r1;
	and.pred  	%p76, %p75, %p74;
	@%p76 bra 	$L__BB2_51;
$L__BB2_34:
	ld.u32 	%r10, [%rd4+32];
	setp.eq.s32 	%p78, %r10, -1;
	mov.pred 	%p227, %p5;
	@%p78 bra 	$L__BB2_51;
	mul.wide.s32 	%rd42, %r10, 4;
	add.s64 	%rd43, %rd1, %rd42;
	ld.u32 	%r39, [%rd43];
	setp.eq.s32 	%p79, %r39, 1;
	@%p79 bra 	$L__BB2_38;
	mul.wide.s32 	%rd44, %r10, 8;
	add.s64 	%rd45, %rd2, %rd44;
	ld.f64 	%fd17, [%rd45];
	ld.f64 	%fd18, [%rd3];
	setp.gt.f64 	%p81, %fd17, %fd18;
	mov.pred 	%p227, -1;
	@%p81 bra 	$L__BB2_51;
	setp.eq.f64 	%p83, %fd17, %fd18;
	setp.gt.s32 	%p84, %r10, %r1;
	and.pred  	%p85, %p84, %p83;
	@%p85 bra 	$L__BB2_51;
$L__BB2_38:
	ld.u32 	%r11, [%rd4+36];
	setp.eq.s32 	%p87, %r11, -1;
	mov.pred 	%p227, %p5;
	@%p87 bra 	$L__BB2_51;
	mul.wide.s32 	%rd46, %r11, 4;
	add.s64 	%rd47, %rd1, %rd46;
	ld.u32 	%r40, [%rd47];
	setp.eq.s32 	%p88, %r40, 1;
	@%p88 bra 	$L__BB2_42;
	mul.wide.s32 	%rd48, %r11, 8;
	add.s64 	%rd49, %rd2, %rd48;
	ld.f64 	%fd19, [%rd49];
	ld.f64 	%fd20, [%rd3];
	setp.gt.f64 	%p90, %fd19, %fd20;
	mov.pred 	%p227, -1;
	@%p90 bra 	$L__BB2_51;
	setp.eq.f64 	%p92, %fd19, %fd20;
	setp.gt.s32 	%p93, %r11, %r1;
	and.pred  	%p94, %p93, %p92;
	@%p94 bra 	$L__BB2_51;
$L__BB2_42:
	ld.u32 	%r12, [%rd4+40];
	setp.eq.s32 	%p96, %r12, -1;
	mov.pred 	%p227, %p5;
	@%p96 bra 	$L__BB2_51;
	mul.wide.s32 	%rd50, %r12, 4;
	add.s64 	%rd51, %rd1, %rd50;
	ld.u32 	%r41, [%rd51];
	setp.eq.s32 	%p97, %r41, 1;
	@%p97 bra 	$L__BB2_46;
	mul.wide.s32 	%rd52, %r12, 8;
	add.s64 	%rd53, %rd2, %rd52;
	ld.f64 	%fd21, [%rd53];
	ld.f64 	%fd22, [%rd3];
	setp.gt.f64 	%p99, %fd21, %fd22;
	mov.pred 	%p227, -1;
	@%p99 bra 	$L__BB2_51;
	setp.eq.f64 	%p101, %fd21, %fd22;
	setp.gt.s32 	%p102, %r12, %r1;
	and.pred  	%p103, %p102, %p101;
	@%p103 bra 	$L__BB2_51;
$L__BB2_46:
	ld.u32 	%r13, [%rd4+44];
	setp.eq.s32 	%p105, %r13, -1;
	mov.pred 	%p227, %p5;
	@%p105 bra 	$L__BB2_51;
	mul.wide.s32 	%rd54, %r13, 4;
	add.s64 	%rd55, %rd1, %rd54;
	ld.u32 	%r42, [%rd55];
	setp.eq.s32 	%p106, %r42, 1;
	@%p106 bra 	$L__BB2_50;
	mul.wide.s32 	%rd56, %r13, 8;
	add.s64 	%rd57, %rd2, %rd56;
	ld.f64 	%fd23, [%rd57];
	ld.f64 	%fd24, [%rd3];
	setp.gt.f64 	%p108, %fd23, %fd24;
	mov.pred 	%p227, -1;
	@%p108 bra 	$L__BB2_51;
	setp.eq.f64 	%p110, %fd23, %fd24;
	setp.gt.s32 	%p111, %r13, %r1;
	and.pred  	%p112, %p111, %p110;
	@%p112 bra 	$L__BB2_51;
$L__BB2_50:
	mov.pred 	%p227, %p5;
$L__BB2_51:
	setp.eq.s32 	%p115, %r2, -1;
	mov.pred 	%p114, 0;
	mov.pred 	%p228, %p114;
	@%p115 bra 	$L__BB2_100;
	mul.wide.s32 	%rd58, %r2, 4;
	add.s64 	%rd59, %rd1, %rd58;
	ld.u32 	%r43, [%rd59];
	setp.eq.s32 	%p116, %r43, 1;
	@%p116 bra 	$L__BB2_55;
	mul.wide.s32 	%rd60, %r2, 8;
	add.s64 	%rd61, %rd2, %rd60;
	ld.f64 	%fd25, [%rd61];
	ld.f64 	%fd26, [%rd3];
	setp.lt.f64 	%p118, %fd25, %fd26;
	mov.pred 	%p228, -1;
	@%p118 bra 	$L__BB2_100;
	setp.eq.f64 	%p120, %fd25, %fd26;
	setp.lt.s32 	%p121, %r2, %r1;
	and.pred  	%p122, %p121, %p120;
	@%p122 bra 	$L__BB2_100;
$L__BB2_55:
	ld.u32 	%r14, [%rd4+4];
	setp.eq.s32 	%p124, %r14, -1;
	mov.pred 	%p228, %p114;
	@%p124 bra 	$L__BB2_100;
	mul.wide.s32 	%rd62, %r14, 4;
	add.s64 	%rd63, %rd1, %rd62;
	ld.u32 	%r44, [%rd63];
	setp.eq.s32 	%p125, %r44, 1;
	@%p125 bra 	$L__BB2_59;
	mul.wide.s32 	%rd64, %r14, 8;
	add.s64 	%rd65, %rd2, %rd64;
	ld.f64 	%fd27, [%rd65];
	ld.f64 	%fd28, [%rd3];
	setp.lt.f64 	%p127, %fd27, %fd28;
	mov.pred 	%p228, -1;
	@%p127 bra 	$L__BB2_100;
	setp.eq.f64 	%p129, %fd27, %fd28;
	setp.lt.s32 	%p130, %r14, %r1;
	and.pred  	%p131, %p130, %p129;
	@%p131 bra 	$L__BB2_100;
$L__BB2_59:
	ld.u32 	%r15, [%rd4+8];
	setp.eq.s32 	%p133, %r15, -1;
	mov.pred 	%p228, %p114;
	@%p133 bra 	$L__BB2_100;
	mul.wide.s32 	%rd66, %r15, 4;
	add.s64 	%rd67, %rd1, %rd66;
	ld.u32 	%r45, [%rd67];
	setp.eq.s32 	%p134, %r45, 1;
	@%p134 bra 	$L__BB2_63;
	mul.wide.s32 	%rd68, %r15, 8;
	add.s64 	%rd69, %rd2, %rd68;
	ld.f64 	%fd29, [%rd69];
	ld.f64 	%fd30, [%rd3];
	setp.lt.f64 	%p136, %fd29, %fd30;
	mov.pred 	%p228, -1;
	@%p136 bra 	$L__BB2_100;
	setp.eq.f64 	%p138, %fd29, %fd30;
	setp.lt.s32 	%p139, %r15, %r1;
	and.pred  	%p140, %p139, %p138;
	@%p140 bra 	$L__BB2_100;
$L__BB2_63:
	ld.u32 	%r16, [%rd4+12];
	setp.eq.s32 	%p142, %r16, -1;
	mov.pred 	%p228, %p114;
	@%p142 bra 	$L__BB2_100;
	mul.wide.s32 	%rd70, %r16, 4;
	add.s64 	%rd71, %rd1, %rd70;
	ld.u32 	%r46, [%rd71];
	setp.eq.s32 	%p143, %r46, 1;
	@%p143 bra 	$L__BB2_67;
	mul.wide.s32 	%rd72, %r16, 8;
	add.s64 	%rd73, %rd2, %rd72;
	ld.f64 	%fd31, [%rd73];
	ld.f64 	%fd32, [%rd3];
	setp.lt.f64 	%p145, %fd31, %fd32;
	mov.pred 	%p228, -1;
	@%p145 bra 	$L__BB2_100;
	setp.eq.f64 	%p147, %fd31, %fd32;
	setp.lt.s32 	%p148, %r16, %r1;
	and.pred  	%p149, %p148, %p147;
	@%p149 bra 	$L__BB2_100;
$L__BB2_67:
	ld.u32 	%r17, [%rd4+16];
	setp.eq.s32 	%p151, %r17, -1;
	mov.pred 	%p228, %p114;
	@%p151 bra 	$L__BB2_100;
	mul.wide.s32 	%rd74, %r17, 4;
	add.s64 	%rd75, %rd1, %rd74;
	ld.u32 	%r47, [%rd75];
	setp.eq.s32 	%p152, %r47, 1;
	@%p152 bra 	$L__BB2_71;
	mul.wide.s32 	%rd76, %r17, 8;
	add.s64 	%rd77, %rd2, %rd76;
	ld.f64 	%fd33, [%rd77];
	ld.f64 	%fd34, [%rd3];
	setp.lt.f64 	%p154, %fd33, %fd34;
	mov.pred 	%p228, -1;
	@%p154 bra 	$L__BB2_100;
	setp.eq.f64 	%p156, %fd33, %fd34;
	setp.lt.s32 	%p157, %r17, %r1;
	and.pred  	%p158, %p157, %p156;
	@%p158 bra 	$L__BB2_100;
$L__BB2_71:
	ld.u32 	%r18, [%rd4+20];
	setp.eq.s32 	%p160, %r18, -1;
	mov.pred 	%p228, %p114;
	@%p160 bra 	$L__BB2_100;
	mul.wide.s32 	%rd78, %r18, 4;
	add.s64 	%rd79, %rd1, %rd78;
	ld.u32 	%r48, [%rd79];
	setp.eq.s32 	%p161, %r48, 1;
	@%p161 bra 	$L__BB2_75;
	mul.wide.s32 	%rd80, %r18, 8;
	add.s64 	%rd81, %rd2, %rd80;
	ld.f64 	%fd35, [%rd81];
	ld.f64 	%fd36, [%rd3];
	setp.lt.f64 	%p163, %fd35, %fd36;
	mov.pred 	%p228, -1;
	@%p163 bra 	$L__BB2_100;
	setp.eq.f64 	%p165, %fd35, %fd36;
	setp.lt.s32 	%p166, %r18, %r1;
	and.pred  	%p167, %p166, %p165;
	@%p167 bra 	$L__BB2_100;
$L__BB2_75:
	ld.u32 	%r19, [%rd4+24];
	setp.eq.s32 	%p169, %r19, -1;
	mov.pred 	%p228, %p114;
	@%p169 bra 	$L__BB2_100;
	mul.wide.s32 	%rd82, %r19, 4;
	add.s64 	%rd83, %rd1, %rd82;
	ld.u32 	%r49, [%rd83];
	setp.eq.s32 	%p170, %r49, 1;
	@%p170 bra 	$L__BB2_79;
	mul.wide.s32 	%rd84, %r19, 8;
	add.s64 	%rd85, %rd2, %rd84;
	ld.f64 	%fd37, [%rd85];
	ld.f64 	%fd38, [%rd3];
	setp.lt.f64 	%p172, %fd37, %fd38;
	mov.pred 	%p228, -1;
	@%p172 bra 	$L__BB2_100;
	setp.eq.f64 	%p174, %fd37, %fd38;
	setp.lt.s32 	%p175, %r19, %r1;
	and.pred  	%p176, %p175, %p174;
	@%p176 bra 	$L__BB2_100;
$L__BB2_79:
	ld.u32 	%r20, [%rd4+28];
	setp.eq.s32 	%p178, %r20, -1;
	mov.pred 	%p228, %p114;
	@%p178 bra 	$L__BB2_100;
	mul.wide.s32 	%rd86, %r20, 4;
	add.s64 	%rd87, %rd1, %rd86;
	ld.u32 	%r50, [%rd87];
	setp.eq.s32 	%p179, %r50, 1;
	@%p179 bra 	$L__BB2_83;
	mul.wide.s32 	%rd88, %r20, 8;
	add.s64 	%rd89, %rd2, %rd88;
	ld.f64 	%fd39, [%rd89];
	ld.f64 	%fd40, [%rd3];
	setp.lt.f64 	%p181, %fd39, %fd40;
	mov.pred 	%p228, -1;
	@%p181 bra 	$L__BB2_100;
	setp.eq.f64 	%p183, %fd39, %fd40;
	setp.lt.s32 	%p184, %r20, %r1;
	and.pred  	%p185, %p184, %p183;
	@%p185 bra 	$L__BB2_100;
$L__BB2_83:
	ld.u32 	%r21, [%rd4+32];
	setp.eq.s32 	%p187, %r21, -1;
	mov.pred 	%p228, %p114;
	@%p187 bra 	$L__BB2_100;
	mul.wide.s32 	%rd90, %r21, 4;
	add.s64 	%rd91, %rd1, %rd90;
	ld.u32 	%r51, [%rd91];
	setp.eq.s32 	%p188, %r51, 1;
	@%p188 bra 	$L__BB2_87;
	mul.wide.s32 	%rd92, %r21, 8;
	add.s64 	%rd93, %rd2, %rd92;
	ld.f64 	%fd41, [%rd93];
	ld.f64 	%fd42, [%rd3];
	setp.lt.f64 	%p190, %fd41, %fd42;
	mov.pred 	%p228, -1;
	@%p190 bra 	$L__BB2_100;
	setp.eq.f64 	%p192, %fd41, %fd42;
	setp.lt.s32 	%p193, %r21, %r1;
	and.pred  	%p194, %p193, %p192;
	@%p194 bra 	$L__BB2_100;
$L__BB2_87:
	ld.u32 	%r22, [%rd4+36];
	setp.eq.s32 	%p196, %r22, -1;
	mov.pred 	%p228, %p114;
	@%p196 bra 	$L__BB2_100;
	mul.wide.s32 	%rd94, %r22, 4;
	add.s64 	%rd95, %rd1, %rd94;
	ld.u32 	%r52, [%rd95];
	setp.eq.s32 	%p197, %r52, 1;
	@%p197 bra 	$L__BB2_91;
	mul.wide.s32 	%rd96, %r22, 8;
	add.s64 	%rd97, %rd2, %rd96;
	ld.f64 	%fd43, [%rd97];
	ld.f64 	%fd44, [%rd3];
	setp.lt.f64 	%p199, %fd43, %fd44;
	mov.pred 	%p228, -1;
	@%p199 bra 	$L__BB2_100;
	setp.eq.f64 	%p201, %fd43, %fd44;
	setp.lt.s32 	%p202, %r22, %r1;
	and.pred  	%p203, %p202, %p201;
	@%p203 bra 	$L__BB2_100;
$L__BB2_91:
	ld.u32 	%r23, [%rd4+40];
	setp.eq.s32 	%p205, %r23, -1;
	mov.pred 	%p228, %p114;
	@%p205 bra 	$L__BB2_100;
	mul.wide.s32 	%rd98, %r23, 4;
	add.s64 	%rd99, %rd1, %rd98;
	ld.u32 	%r53, [%rd99];
	setp.eq.s32 	%p206, %r53, 1;
	@%p206 bra 	$L__BB2_95;
	mul.wide.s32 	%rd100, %r23, 8;
	add.s64 	%rd101, %rd2, %rd100;
	ld.f64 	%fd45, [%rd101];
	ld.f64 	%fd46, [%rd3];
	setp.lt.f64 	%p208, %fd45, %fd46;
	mov.pred 	%p228, -1;
	@%p208 bra 	$L__BB2_100;
	setp.eq.f64 	%p210, %fd45, %fd46;
	setp.lt.s32 	%p211, %r23, %r1;
	and.pred  	%p212, %p211, %p210;
	@%p212 bra 	$L__BB2_100;
$L__BB2_95:
	ld.u32 	%r24, [%rd4+44];
	setp.eq.s32 	%p214, %r24, -1;
	mov.pred 	%p228, %p114;
	@%p214 bra 	$L__BB2_100;
	mul.wide.s32 	%rd102, %r24, 4;
	add.s64 	%rd103, %rd1, %rd102;
	ld.u32 	%r54, [%rd103];
	setp.eq.s32 	%p215, %r54, 1;
	@%p215 bra 	$L__BB2_99;
	mul.wide.s32 	%rd104, %r24, 8;
	add.s64 	%rd105, %rd2, %rd104;
	ld.f64 	%fd47, [%rd105];
	ld.f64 	%fd48, [%rd3];
	setp.lt.f64 	%p217, %fd47, %fd48;
	mov.pred 	%p228, -1;
	@%p217 bra 	$L__BB2_100;
	setp.eq.f64 	%p219, %fd47, %fd48;
	setp.lt.s32 	%p220, %r24, %r1;
	and.pred  	%p221, %p220, %p219;
	@%p221 bra 	$L__BB2_100;
$L__BB2_99:
	mov.pred 	%p228, %p114;
$L__BB2_100:
	@%p227 bra 	$L__BB2_104;
	ld.global.u64 	%rd106, [or_maxi];
	add.s64 	%rd108, %rd106, %rd5;
	ld.u32 	%r55, [%rd108];
	setp.eq.s32 	%p223, %r55, -1;
	@%p223 bra 	$L__BB2_102;
	bra.uni 	$L__BB2_105;
$L__BB2_102:
	@%p228 bra 	$L__BB2_106;
	ld.global.u64 	%rd112, [or_mini];
	add.s64 	%rd114, %rd112, %rd5;
	ld.u32 	%r57, [%rd114];
	setp.eq.s32 	%p225, %r57, -1;
	@%p225 bra 	$L__BB2_108;
	bra.uni 	$L__BB2_107;
$L__BB2_104:
	ld.global.u64 	%rd109, [or_maxi];
	add.s64 	%rd111, %rd109, %rd5;
	ld.u32 	%r56, [%rd111];
	setp.ne.s32 	%p224, %r56, -1;
	@%p224 bra 	$L__BB2_102;
$L__BB2_105:
	atom.global.add.u32 	%r60, [count_f_max], 1;
	ld.global.u64 	%rd121, [all_max];
	mul.wide.s32 	%rd122, %r60, 4;
	add.s64 	%rd123, %rd121, %rd122;
	st.u32 	[%rd123], %r1;
	bra.uni 	$L__BB2_108;
$L__BB2_106:
	ld.global.u64 	%rd115, [or_mini];
	add.s64 	%rd117, %rd115, %rd5;
	ld.u32 	%r58, [%rd117];
	setp.ne.s32 	%p226, %r58, -1;
	@%p226 bra 	$L__BB2_108;
$L__BB2_107:
	atom.global.add.u32 	%r59, [count_f_min], 1;
	ld.global.u64 	%rd118, [all_min];
	mul.wide.s32 	%rd119, %r59, 4;
	add.s64 	%rd120, %rd118, %rd119;
	st.u32 	[%rd120], %r1;
$L__BB2_108:
	ret;

}
	// .globl	_Z21get_wrong_index_path1v
.visible .entry _Z21get_wrong_index_path1v()
{
	.reg .pred 	%p<7>;
	.reg .b32 	%r<23>;
	.reg .b64 	%rd<24>;

	mov.u32 	%r8, %tid.x;
	mov.u32 	%r9, %ctaid.x;
	mov.u32 	%r10, %ntid.x;
	mad.lo.s32 	%r1, %r9, %r10, %r8;
	ld.global.u32 	%r11, [num];
	setp.ge.s32 	%p1, %r1, %r11;
	@%p1 bra 	$L__BB3_9;
	ld.global.u64 	%rd9, [lowgradientindices];
	mul.wide.s32 	%rd10, %r1, 4;
	add.s64 	%rd11, %rd9, %rd10;
	ld.u32 	%r12, [%rd11];
	setp.eq.s32 	%p2, %r12, 1;
	@%p2 bra 	$L__BB3_9;
	ld.global.u64 	%rd23, [or_label];
	shl.b32 	%r2, %r1, 1;
	mul.wide.s32 	%rd12, %r2, 4;
	add.s64 	%rd2, %rd23, %rd12;
	ld.u32 	%r21, [%rd2+4];
	ld.global.u64 	%rd22, [dec_label];
	add.s64 	%rd4, %rd22, %rd12;
	ld.u32 	%r13, [%rd4+4];
	setp.ne.s32 	%p3, %r21, %r13;
	@%p3 bra 	$L__BB3_4;
	ld.u32 	%r14, [%rd2];
	ld.u32 	%r15, [%rd4];
	setp.eq.s32 	%p4, %r14, %r15;
	mov.u32 	%r22, %r21;
	@%p4 bra 	$L__BB3_5;
$L__BB3_4:
	atom.global.add.u32 	%r16, [cnt], 1;
	ld.u32 	%r22, [%rd2+4];
	ld.u32 	%r21, [%rd4+4];
$L__BB3_5:
	setp.eq.s32 	%p5, %r22, %r21;
	@%p5 bra 	$L__BB3_7;
	atom.global.add.u32 	%r17, [count_p_max], 1;
	ld.global.u64 	%rd13, [all_p_max];
	mul.wide.s32 	%rd14, %r17, 4;
	add.s64 	%rd15, %rd13, %rd14;
	st.u32 	[%rd15], %r1;
	ld.global.u64 	%rd23, [or_label];
	ld.global.u64 	%rd22, [dec_label];
$L__BB3_7:
	add.s64 	%rd17, %rd23, %rd12;
	ld.u32 	%r18, [%rd17];
	add.s64 	%rd18, %rd22, %rd12;
	ld.u32 	%r19, [%rd18];
	setp.eq.s32 	%p6, %r18, %r19;
	@%p6 bra 	$L__BB3_9;
	atom.global.add.u32 	%r20, [count_p_min], 1;
	ld.global.u64 	%rd19, [all_p_min];
	mul.wide.s32 	%rd20, %r20, 4;
	add.s64 	%rd21, %rd19, %rd20;
	st.u32 	[%rd21], %r1;
$L__BB3_9:
	ret;

}
	// .globl	_Z16freeDeviceMemoryv
.visible .entry _Z16freeDeviceMemoryv()
{
	.reg .pred 	%p<2>;
	.reg .b64 	%rd<3>;

	ld.global.u64 	%rd1, [decp_data];
	setp.eq.s64 	%p1, %rd1, 0;
	@%p1 bra 	$L__BB4_2;
	{ // callseq 0, 0
	.param .b64 param0;
	st.param.b64 	[param0], %rd1;
	call.uni 
	free, 
	(
	param0
	);
	} // callseq 0
	mov.b64 	%rd2, 0;
	st.global.u64 	[decp_data], %rd2;
$L__BB4_2:
	ret;

}
	// .globl	_Z17freeDeviceMemory1v
.visible .entry _Z17freeDeviceMemory1v()
{
	.reg .pred 	%p<3>;
	.reg .b64 	%rd<5>;

	ld.global.u64 	%rd1, [de_direction_as];
	setp.eq.s64 	%p1, %rd1, 0;
	@%p1 bra 	$L__BB5_2;
	{ // callseq 1, 0
	.param .b64 param0;
	st.param.b64 	[param0], %rd1;
	call.uni 
	free, 
	(
	param0
	);
	} // callseq 1
	mov.b64 	%rd3, 0;
	st.global.u64 	[de_direction_as], %rd3;
$L__BB5_2:
	ld.global.u64 	%rd2, [de_direction_ds];
	setp.eq.s64 	%p2, %rd2, 0;
	@%p2 bra 	$L__BB5_4;
	{ // callseq 2, 0
	.param .b64 param0;
	st.param.b64 	[param0], %rd2;
	call.uni 
	free, 
	(
	param0
	);
	} // callseq 2
	mov.b64 	%rd4, 0;
	st.global.u64 	[de_direction_ds], %rd4;
$L__BB5_4:
	ret;

}
	// .globl	_Z16computeAdjacencyv
.visible .entry _Z16computeAdjacencyv()
{
	.reg .pred 	%p<36>;
	.reg .b32 	%r<90>;
	.reg .b64 	%rd<30>;

	mov.u32 	%r33, %ctaid.x;
	mov.u32 	%r34, %ntid.x;
	mov.u32 	%r35, %tid.x;
	mad.lo.s32 	%r1, %r33, %r34, %r35;
	ld.global.u32 	%r36, [num];
	setp.ge.s32 	%p5, %r1, %r36;
	@%p5 bra 	$L__BB6_16;
	ld.global.u64 	%rd3, [lowgradientindices];
	cvta.to.global.u64 	%rd4, %rd3;
	mul.wide.s32 	%rd5, %r1, 4;
	add.s64 	%rd6, %rd4, %rd5;
	ld.global.u32 	%r37, [%rd6];
	setp.ne.s32 	%p6, %r37, 0;
	@%p6 bra 	$L__BB6_16;
	ld.global.u32 	%r79, [width];
	div.s32 	%r39, %r1, %r79;
	ld.global.u32 	%r78, [height];
	rem.s32 	%r4, %r39, %r78;
	mul.lo.s32 	%r40, %r39, %r79;
	sub.s32 	%r5, %r1, %r40;
	mul.lo.s32 	%r41, %r78, %r79;
	div.s32 	%r42, %r1, %r41;
	ld.global.u32 	%r43, [depth];
	rem.s32 	%r6, %r42, %r43;
	mov.u64 	%rd8, directions1;
	add.s64 	%rd29, %rd8, 12;
	mov.b32 	%r80, 0;
	mov.u32 	%r87, %r80;
$L__BB6_3:
	ld.global.u32 	%r44, [%rd29+-12];
	ld.global.u32 	%r46, [%rd29+-8];
	ld.global.u32 	%r48, [%rd29+-4];
	add.s32 	%r49, %r44, %r5;
	add.s32 	%r50, %r46, %r4;
	add.s32 	%r12, %r48, %r6;
	mad.lo.s32 	%r51, %r78, %r12, %r50;
	mad.lo.s32 	%r13, %r51, %r79, %r49;
	or.b32  	%r52, %r49, %r50;
	setp.ge.s32 	%p8, %r49, %r79;
	setp.lt.s32 	%p9, %r52, 0;
	setp.ge.s32 	%p10, %r50, %r78;
	or.pred  	%p11, %p8, %p10;
	mov.pred 	%p34, 0;
	or.pred  	%p12, %p11, %p9;
	@%p12 bra 	$L__BB6_5;
	mul.lo.s32 	%r53, %r78, %r79;
	ld.global.u32 	%r54, [depth];
	mul.lo.s32 	%r56, %r53, %r54;
	setp.lt.s32 	%p13, %r13, %r56;
	setp.lt.s32 	%p14, %r12, %r54;
	and.pred  	%p34, %p13, %p14;
$L__BB6_5:
	setp.lt.s32 	%p15, %r12, 0;
	not.pred 	%p16, %p34;
	or.pred  	%p17, %p16, %p15;
	@%p17 bra 	$L__BB6_8;
	ld.global.u64 	%rd9, [lowgradientindices];
	cvta.to.global.u64 	%rd10, %rd9;
	mul.wide.s32 	%rd11, %r13, 4;
	add.s64 	%rd12, %rd10, %rd11;
	ld.global.u32 	%r57, [%rd12];
	setp.ne.s32 	%p18, %r57, 0;
	@%p18 bra 	$L__BB6_8;
	ld.global.u64 	%rd13, [adjacency];
	cvta.to.global.u64 	%rd14, %rd13;
	ld.global.u32 	%r58, [maxNeighbors];
	mad.lo.s32 	%r59, %r58, %r1, %r87;
	mul.wide.s32 	%rd15, %r59, 4;
	add.s64 	%rd16, %rd14, %rd15;
	st.global.u32 	[%rd16], %r13;
	add.s32 	%r87, %r87, 1;
	ld.global.u32 	%r79, [width];
	ld.global.u32 	%r78, [height];
$L__BB6_8:
	ld.global.u32 	%r60, [%rd29];
	ld.global.u32 	%r62, [%rd29+4];
	ld.global.u32 	%r64, [%rd29+8];
	add.s32 	%r65, %r60, %r5;
	add.s32 	%r66, %r62, %r4;
	add.s32 	%r20, %r64, %r6;
	mad.lo.s32 	%r67, %r78, %r20, %r66;
	mad.lo.s32 	%r21, %r67, %r79, %r65;
	or.b32  	%r68, %r65, %r66;
	setp.ge.s32 	%p20, %r65, %r79;
	setp.lt.s32 	%p21, %r68, 0;
	setp.ge.s32 	%p22, %r66, %r78;
	or.pred  	%p23, %p20, %p22;
	mov.pred 	%p35, 0;
	or.pred  	%p24, %p23, %p21;
	@%p24 bra 	$L__BB6_10;
	mul.lo.s32 	%r69, %r78, %r79;
	ld.global.u32 	%r70, [depth];
	mul.lo.s32 	%r72, %r69, %r70;
	setp.lt.s32 	%p25, %r21, %r72;
	setp.lt.s32 	%p26, %r20, %r70;
	and.pred  	%p35, %p25, %p26;
$L__BB6_10:
	setp.lt.s32 	%p27, %r20, 0;
	not.pred 	%p28, %p35;
	or.pred  	%p29, %p28, %p27;
	@%p29 bra 	$L__BB6_13;
	ld.global.u64 	%rd17, [lowgradientindices];
	cvta.to.global.u64 	%rd18, %rd17;
	mul.wide.s32 	%rd19, %r21, 4;
	add.s64 	%rd20, %rd18, %rd19;
	ld.global.u32 	%r73, [%rd20];
	setp.ne.s32 	%p30, %r73, 0;
	@%p30 bra 	$L__BB6_13;
	ld.global.u64 	%rd21, [adjacency];
	cvta.to.global.u64 	%rd22, %rd21;
	ld.global.u32 	%r74, [maxNeighbors];
	mad.lo.s32 	%r75, %r74, %r1, %r87;
	mul.wide.s32 	%rd23, %r75, 4;
	add.s64 	%rd24, %rd22, %rd23;
	st.global.u32 	[%rd24], %r21;
	add.s32 	%r87, %r87, 1;
	ld.global.u32 	%r79, [width];
	ld.global.u32 	%r78, [height];
$L__BB6_13:
	add.s32 	%r80, %r80, 2;
	add.s64 	%rd29, %rd29, 24;
	setp.eq.s32 	%p31, %r80, 12;
	@%p31 bra 	$L__BB6_14;
	bra.uni 	$L__BB6_3;
$L__BB6_14:
	ld.global.u32 	%r88, [maxNeighbors];
	setp.ge.s32 	%p32, %r87, %r88;
	@%p32 bra 	$L__BB6_16;
$L__BB6_15:
	ld.global.u64 	%rd25, [adjacency];
	cvta.to.global.u64 	%rd26, %rd25;
	mad.lo.s32 	%r76, %r88, %r1, %r87;
	mul.wide.s32 	%rd27, %r76, 4;
	add.s64 	%rd28, %rd26, %rd27;
	mov.b32 	%r77, -1;
	st.global.u32 	[%rd28], %r77;
	add.s32 	%r87, %r87, 1;
	ld.global.u32 	%r88, [maxNeighbors];
	setp.lt.s32 	%p33, %r87, %r88;
	@%p33 bra 	$L__BB6_15;
$L__BB6_16:
	ret;

}
	// .globl	_Z20allocateDeviceMemoryv
.visible .entry _Z20allocateDeviceMemoryv()
{
	.reg .pred 	%p<2>;
	.reg .b32 	%r<4>;
	.reg .b64 	%rd<7>;

	mov.u32 	%r1, %tid.x;
	setp.ne.s32 	%p1, %r1, 0;
	@%p1 bra 	$L__BB7_2;
	ld.global.u32 	%r2, [num];
	mul.wide.s32 	%rd1, %r2, 4;
	{ // callseq 3, 0
	.param .b64 param0;
	st.param.b64 	[param0], %rd1;
	.param .b64 retval0;
	call.uni (retval0), 
	malloc, 
	(
	param0
	);
	ld.param.b64 	%rd2, [retval0];
	} // callseq 3
	st.global.u64 	[all_max], %rd2;
	ld.global.u32 	%r3, [num];
	mul.wide.s32 	%rd4, %r3, 4;
	{ // callseq 4, 0
	.param .b64 param0;
	st.param.b64 	[param0], %rd4;
	.param .b64 retval0;
	call.uni (retval0), 
	malloc, 
	(
	param0
	);
	ld.param.b64 	%rd5, [retval0];
	} // callseq 4
	st.global.u64 	[all_min], %rd5;
$L__BB7_2:
	ret;

}
	// .globl	_Z18fix_maxi_critical1i
.visible .entry _Z18fix_maxi_critical1i(
	.param .u32 _Z18fix_maxi_critical1i_param_0
)
{
	.reg .pred 	%p<212>;
	.reg .b32 	%r<172>;
	.reg .b64 	%rd<167>;
	.reg .b64 	%fd<258>;

	ld.param.u32 	%r56, [_Z18fix_maxi_critical1i_param_0];
	mov.u32 	%r57, %ctaid.x;
	mov.u32 	%r58, %ntid.x;
	mov.u32 	%r59, %tid.x;
	mad.lo.s32 	%r60, %r57, %r58, %r59;
	setp.ne.s32 	%p1, %r56, 0;
	ld.global.u32 	%r61, [count_f_max];
	setp.ge.s32 	%p2, %r60, %r61;
	or.pred  	%p3, %p1, %p2;
	@%p3 bra 	$L__BB8_79;
	ld.global.u64 	%rd14, [lowgradientindices];
	cvta.to.global.u64 	%rd1, %rd14;
	ld.global.u64 	%rd15, [all_max];
	cvta.to.global.u64 	%rd16, %rd15;
	mul.wide.s32 	%rd17, %r60, 4;
	add.s64 	%rd18, %rd16, %rd17;
	ld.global.u32 	%r2, [%rd18];
	mul.wide.s32 	%rd19, %r2, 4;
	add.s64 	%rd20, %rd1, %rd19;
	ld.global.u32 	%r63, [%rd20];
	setp.ne.s32 	%p4, %r63, 0;
	@%p4 bra 	$L__BB8_79;
	ld.global.u64 	%rd62, [or_maxi];
	cvta.to.global.u64 	%rd63, %rd62;
	add.s64 	%rd65, %rd63, %rd19;
	ld.global.u32 	%r3, [%rd65];
	setp.eq.s32 	%p80, %r3, -1;
	@%p80 bra 	$L__BB8_67;
	add.s32 	%r4, %r3, -1;
	setp.gt.u32 	%p81, %r4, 11;
	mov.b32 	%r156, -1;
	@%p81 bra 	$L__BB8_5;
	ld.global.u32 	%r105, [width];
	ld.global.u32 	%r106, [height];
	ld.global.u32 	%r107, [depth];
	mul.wide.u32 	%rd66, %r4, 12;
	mov.u64 	%rd67, direction_to_index_mapping;
	add.s64 	%rd68, %rd67, %rd66;
	ld.global.u32 	%r108, [%rd68];
	ld.global.u32 	%r109, [%rd68+4];
	ld.global.u32 	%r110, [%rd68+8];
	div.s32 	%r111, %r2, %r105;
	rem.s32 	%r112, %r111, %r106;
	add.s32 	%r113, %r109, %r112;
	mul.lo.s32 	%r114, %r106, %r105;
	div.s32 	%r115, %r2, %r114;
	rem.s32 	%r116, %r115, %r107;
	add.s32 	%r117, %r110, %r116;
	mad.lo.s32 	%r118, %r106, %r117, %r113;
	mul.lo.s32 	%r119, %r111, %r105;
	sub.s32 	%r120, %r2, %r119;
	add.s32 	%r121, %r108, %r120;
	mad.lo.s32 	%r156, %r118, %r105, %r121;
$L__BB8_5:
	ld.global.u64 	%rd69, [adjacency];
	cvta.to.global.u64 	%rd70, %rd69;
	mul.lo.s32 	%r122, %r2, 12;
	ld.global.u64 	%rd71, [input_data];
	cvta.to.global.u64 	%rd2, %rd71;
	mul.wide.s32 	%rd72, %r2, 8;
	add.s64 	%rd3, %rd2, %rd72;
	mul.wide.s32 	%rd73, %r122, 4;
	add.s64 	%rd4, %rd70, %rd73;
	ld.global.u32 	%r7, [%rd4];
	setp.eq.s32 	%p82, %r7, -1;
	mov.u32 	%r168, %r156;
	@%p82 bra 	$L__BB8_41;
	mul.wide.s32 	%rd74, %r7, 4;
	add.s64 	%rd75, %rd1, %rd74;
	ld.global.u32 	%r123, [%rd75];
	setp.eq.s32 	%p83, %r123, 1;
	mov.f64 	%fd232, 0dFFEFFFFFFFFFFFFF;
	mov.u32 	%r168, %r156;
	@%p83 bra 	$L__BB8_8;
	mul.wide.s32 	%rd76, %r7, 8;
	add.s64 	%rd77, %rd2, %rd76;
	ld.global.f64 	%fd146, [%rd77];
	ld.global.f64 	%fd147, [%rd3];
	setp.lt.f64 	%p84, %fd146, %fd147;
	setp.gt.f64 	%p85, %fd146, 0dFFEFFFFFFFFFFFFF;
	and.pred  	%p86, %p84, %p85;
	setp.ne.s32 	%p87, %r7, %r156;
	selp.b32 	%r168, %r7, %r156, %p86;
	selp.f64 	%fd148, %fd146, 0dFFEFFFFFFFFFFFFF, %p87;
	selp.f64 	%fd232, %fd148, 0dFFEFFFFFFFFFFFFF, %p86;
$L__BB8_8:
	ld.global.u32 	%r10, [%rd4+4];
	setp.eq.s32 	%p88, %r10, -1;
	@%p88 bra 	$L__BB8_41;
	mul.wide.s32 	%rd78, %r10, 4;
	add.s64 	%rd79, %rd1, %rd78;
	ld.global.u32 	%r124, [%rd79];
	setp.eq.s32 	%p89, %r124, 1;
	@%p89 bra 	$L__BB8_11;
	mul.wide.s32 	%rd80, %r10, 8;
	add.s64 	%rd81, %rd2, %rd80;
	ld.global.f64 	%fd149, [%rd81];
	ld.global.f64 	%fd151, [%rd3];
	setp.lt.f64 	%p90, %fd149, %fd151;
	setp.gt.f64 	%p91, %fd149, %fd232;
	and.pred  	%p92, %p90, %p91;
	setp.ne.s32 	%p93, %r10, %r156;
	and.pred  	%p94, %p92, %p93;
	selp.b32 	%r168, %r10, %r168, %p94;
	selp.f64 	%fd232, %fd149, %fd232, %p94;
$L__BB8_11:
	ld.global.u32 	%r13, [%rd4+8];
	setp.eq.s32 	%p95, %r13, -1;
	@%p95 bra 	$L__BB8_41;
	mul.wide.s32 	%rd82, %r13, 4;
	add.s64 	%rd83, %rd1, %rd82;
	ld.global.u32 	%r125, [%rd83];
	setp.eq.s32 	%p96, %r125, 1;
	@%p96 bra 	$L__BB8_14;
	mul.wide.s32 	%rd84, %r13, 8;
	add.s64 	%rd85, %rd2, %rd84;
	ld.global.f64 	%fd152, [%rd85];
	ld.global.f64 	%fd154, [%rd3];
	setp.lt.f64 	%p97, %fd152, %fd154;
	setp.gt.f64 	%p98, %fd152, %fd232;
	and.pred  	%p99, %p97, %p98;
	setp.ne.s32 	%p100, %r13, %r156;
	and.pred  	%p101, %p99, %p100;
	selp.b32 	%r168, %r13, %r168, %p101;
	selp.f64 	%fd232, %fd152, %fd232, %p101;
$L__BB8_14:
	ld.global.u32 	%r16, [%rd4+12];
	setp.eq.s32 	%p102, %r16, -1;
	@%p102 bra 	$L__BB8_41;
	mul.wide.s32 	%rd86, %r16, 4;
	add.s64 	%rd87, %rd1, %rd86;
	ld.global.u32 	%r126, [%rd87];
	setp.eq.s32 	%p103, %r126, 1;
	@%p103 bra 	$L__BB8_17;
	mul.wide.s32 	%rd88, %r16, 8;
	add.s64 	%rd89, %rd2, %rd88;
	ld.global.f64 	%fd155, [%rd89];
	ld.global.f64 	%fd157, [%rd3];
	setp.lt.f64 	%p104, %fd155, %fd157;
	setp.gt.f64 	%p105, %fd155, %fd232;
	and.pred  	%p106, %p104, %p105;
	setp.ne.s32 	%p107, %r16, %r156;
	and.pred  	%p108, %p106, %p107;
	selp.b32 	%r168, %r16, %r168, %p108;
	selp.f64 	%fd232, %fd155, %fd232, %p108;
$L__BB8_17:
	ld.global.u32 	%r19, [%rd4+16];
	setp.eq.s32 	%p109, %r19, -1;
	@%p109 bra 	$L__BB8_41;
	mul.wide.s32 	%rd90, %r19, 4;
	add.s64 	%rd91, %rd1, %rd90;
	ld.global.u32 	%r127, [%rd91];
	setp.eq.s32 	%p110, %r127, 1;
	@%p110 bra 	$L__BB8_20;
	mul.wide.s32 	%rd92, %r19, 8;
	add.s64 	%rd93, %rd2, %rd92;
	ld.global.f64 	%fd158, [%rd93];
	ld.global.f64 	%fd160, [%rd3];
	setp.lt.f64 	%p111, %fd158, %fd160;
	setp.gt.f64 	%p112, %fd158, %fd232;
	and.pred  	%p113, %p111, %p112;
	setp.ne.s32 	%p114, %r19, %r156;
	and.pred  	%p115, %p113, %p114;
	selp.b32 	%r168, %r19, %r168, %p115;
	selp.f64 	%fd232, %fd158, %fd232, %p115;
$L__BB8_20:
	ld.global.u32 	%r22, [%rd4+20];
	setp.eq.s32 	%p116, %r22, -1;
	@%p116 bra 	$L__BB8_41;
	mul.wide.s32 	%rd94, %r22, 4;
	add.s64 	%rd95, %rd1, %rd94;
	ld.global.u32 	%r128, [%rd95];
	setp.eq.s32 	%p117, %r128, 1;
	@%p117 bra 	$L__BB8_23;
	mul.wide.s32 	%rd96, %r22, 8;
	add.s64 	%rd97, %rd2, %rd96;
	ld.global.f64 	%fd161, [%rd97];
	ld.global.f64 	%fd163, [%rd3];
	setp.lt.f64 	%p118, %fd161, %fd163;
	setp.gt.f64 	%p119, %fd161, %fd232;
	and.pred  	%p120, %p118, %p119;
	setp.ne.s32 	%p121, %r22, %r156;
	and.pred  	%p122, %p120, %p121;
	selp.b32 	%r168, %r22, %r168, %p122;
	selp.f64 	%fd232, %fd161, %fd232, %p122;
$L__BB8_23:
	ld.global.u32 	%r25, [%rd4+24];
	setp.eq.s32 	%p123, %r25, -1;
	@%p123 bra 	$L__BB8_41;
	mul.wide.s32 	%rd98, %r25, 4;
	add.s64 	%rd99, %rd1, %rd98;
	ld.global.u32 	%r129, [%rd99];
	setp.eq.s32 	%p124, %r129, 1;
	@%p124 bra 	$L__BB8_26;
	mul.wide.s32 	%rd100, %r25, 8;
	add.s64 	%rd101, %rd2, %rd100;
	ld.global.f64 	%fd164, [%rd101];
	ld.global.f64 	%fd166, [%rd3];
	setp.lt.f64 	%p125, %fd164, %fd166;
	setp.gt.f64 	%p126, %fd164, %fd232;
	and.pred  	%p127, %p125, %p126;
	setp.ne.s32 	%p128, %r25, %r156;
	and.pred  	%p129, %p127, %p128;
	selp.b32 	%r168, %r25, %r168, %p129;
	selp.f64 	%fd232, %fd164, %fd232, %p129;
$L__BB8_26:
	ld.global.u32 	%r28, [%rd4+28];
	setp.eq.s32 	%p130, %r28, -1;
	@%p130 bra 	$L__BB8_41;
	mul.wide.s32 	%rd102, %r28, 4;
	add.s64 	%rd103, %rd1, %rd102;
	ld.global.u32 	%r130, [%rd103];
	setp.eq.s32 	%p131, %r130, 1;
	@%p131 bra 	$L__BB8_29;
	mul.wide.s32 	%rd104, %r28, 8;
	add.s64 	%rd105, %rd2, %rd104;
	ld.global.f64 	%fd167, [%rd105];
	ld.global.f64 	%fd169, [%rd3];
	setp.lt.f64 	%p132, %fd167, %fd169;
	setp.gt.f64 	%p133, %fd167, %fd232;
	and.pred  	%p134, %p132, %p133;
	setp.ne.s32 	%p135, %r28, %r156;
	and.pred  	%p136, %p134, %p135;
	selp.b32 	%r168, %r28, %r168, %p136;
	selp.f64 	%fd232, %fd167, %fd232, %p136;
$L__BB8_29:
	ld.global.u32 	%r31, [%rd4+32];
	setp.eq.s32 	%p137, %r31, -1;
	@%p137 bra 	$L__BB8_41;
	mul.wide.s32 	%rd106, %r31, 4;
	add.s64 	%rd107, %rd1, %rd106;
	ld.global.u32 	%r131, [%rd107];
	setp.eq.s32 	%p138, %r131, 1;
	@%p138 bra 	$L__BB8_32;
	mul.wide.s32 	%rd108, %r31, 8;
	add.s64 	%rd109, %rd2, %rd108;
	ld.global.f64 	%fd170, [%rd109];
	ld.global.f64 	%fd172, [%rd3];
	setp.lt.f64 	%p139, %fd170, %fd172;
	setp.gt.f64 	%p140, %fd170, %fd232;
	and.pred  	%p141, %p139, %p140;
	setp.ne.s32 	%p142, %r31, %r156;
	and.pred  	%p143, %p141, %p142;
	selp.b32 	%r168, %r31, %r168, %p143;
	selp.f64 	%fd232, %fd170, %fd232, %p143;
$L__BB8_32:
	ld.global.u32 	%r34, [%rd4+36];
	setp.eq.s32 	%p144, %r34, -1;
	@%p144 bra 	$L__BB8_41;
	mul.wide.s32 	%rd110, %r34, 4;
	add.s64 	%rd111, %rd1, %rd110;
	ld.global.u32 	%r132, [%rd111];
	setp.eq.s32 	%p145, %r132, 1;
	@%p145 bra 	$L__BB8_35;
	mul.wide.s32 	%rd112, %r34, 8;
	add.s64 	%rd113, %rd2, %rd112;
	ld.global.f64 	%fd173, [%rd113];
	ld.global.f64 	%fd175, [%rd3];
	setp.lt.f64 	%p146, %fd173, %fd175;
	setp.gt.f64 	%p147, %fd173, %fd232;
	and.pred  	%p148, %p146, %p147;
	setp.ne.s32 	%p149, %r34, %r156;
	and.pred  	%p150, %p148, %p149;
	selp.b32 	%r168, %r34, %r168, %p150;
	selp.f64 	%fd232, %fd173, %fd232, %p150;
$L__BB8_35:
	ld.global.u32 	%r37, [%rd4+40];
	setp.eq.s32 	%p151, %r37, -1;
	@%p151 bra 	$L__BB8_41;
	mul.wide.s32 	%rd114, %r37, 4;
	add.s64 	%rd115, %rd1, %rd114;
	ld.global.u32 	%r133, [%rd115];
	setp.eq.s32 	%p152, %r133, 1;
	@%p152 bra 	$L__BB8_38;
	mul.wide.s32 	%rd116, %r37, 8;
	add.s64 	%rd117, %rd2, %rd116;
	ld.global.f64 	%fd176, [%rd117];
	ld.global.f64 	%fd178, [%rd3];
	setp.lt.f64 	%p153, %fd176, %fd178;
	setp.gt.f64 	%p154, %fd176, %fd232;
	and.pred  	%p155, %p153, %p154;
	setp.ne.s32 	%p156, %r37, %r156;
	and.pred  	%p157, %p155, %p156;
	selp.b32 	%r168, %r37, %r168, %p157;
	selp.f64 	%fd232, %fd176, %fd232, %p157;
$L__BB8_38:
	ld.global.u32 	%r40, [%rd4+44];
	setp.eq.s32 	%p158, %r40, -1;
	@%p158 bra 	$L__BB8_41;
	mul.wide.s32 	%rd118, %r40, 4;
	add.s64 	%rd119, %rd1, %rd118;
	ld.global.u32 	%r134, [%rd119];
	setp.eq.s32 	%p159, %r134, 1;
	@%p159 bra 	$L__BB8_41;
	mul.wide.s32 	%rd120, %r40, 8;
	add.s64 	%rd121, %rd2, %rd120;
	ld.global.f64 	%fd179, [%rd121];
	ld.global.f64 	%fd181, [%rd3];
	setp.lt.f64 	%p160, %fd179, %fd181;
	setp.gt.f64 	%p161, %fd179, %fd232;
	setp.ne.s32 	%p162, %r40, %r156;
	selp.b32 	%r135, %r40, %r168, %p162;
	selp.b32 	%r136, %r135, %r168, %p161;
	selp.b32 	%r168, %r136, %r168, %p160;
$L__BB8_41:
	ld.global.u64 	%rd122, [decp_data];
	cvta.to.global.u64 	%rd123, %rd122;
	mul.wide.s32 	%rd124, %r168, 8;
	add.s64 	%rd125, %rd123, %rd124;
	ld.global.f64 	%fd23, [%rd125];
	add.s64 	%rd5, %rd123, %rd72;
	ld.global.f64 	%fd24, [%rd5];
	ld.global.f64 	%fd25, [%rd3];
	sub.f64 	%fd182, %fd24, %fd25;
	ld.global.f64 	%fd26, [bound];
	add.f64 	%fd183, %fd182, %fd26;
	mul.f64 	%fd247, %fd183, 0d3FE0000000000000;
	mul.wide.s32 	%rd127, %r156, 8;
	add.s64 	%rd6, %rd123, %rd127;
	ld.global.f64 	%fd28, [%rd6];
	setp.lt.f64 	%p163, %fd24, %fd28;
	@%p163 bra 	$L__BB8_43;
	setp.neu.f64 	%p164, %fd24, %fd28;
	setp.ge.s32 	%p165, %r2, %r156;
	or.pred  	%p166, %p164, %p165;
	@%p166 bra 	$L__BB8_44;
$L__BB8_43:
	ld.global.u64 	%rd130, [de_direction_as];
	cvta.to.global.u64 	%rd131, %rd130;
	add.s64 	%rd133, %rd131, %rd19;
	st.global.u32 	[%rd133], %r3;
	bra.uni 	$L__BB8_134;
$L__BB8_44:
	setp.ltu.f64 	%p167, %fd247, 0d3C9CD2B297D889BC;
	@%p167 bra 	$L__BB8_58;
	setp.neu.f64 	%p168, %fd24, %fd28;
	@%p168 bra 	$L__BB8_50;
	sub.f64 	%fd29, %fd25, %fd24;
	add.f64 	%fd193, %fd247, %fd29;
	abs.f64 	%fd194, %fd193;
	setp.leu.f64 	%p188, %fd194, %fd26;
	setp.ltu.f64 	%p189, %fd247, 0d3CACD2B297D889BC;
	or.pred  	%p190, %p188, %p189;
	@%p190 bra 	$L__BB8_48;
$L__BB8_47:
	mul.f64 	%fd247, %fd247, 0d3FE0000000000000;
	add.f64 	%fd196, %fd247, %fd29;
	abs.f64 	%fd197, %fd196;
	setp.gt.f64 	%p191, %fd197, %fd26;
	setp.ge.f64 	%p192, %fd247, 0d3CACD2B297D889BC;
	and.pred  	%p193, %p191, %p192;
	@%p193 bra 	$L__BB8_47;
$L__BB8_48:
	add.f64 	%fd198, %fd247, %fd29;
	abs.f64 	%fd199, %fd198;
	setp.gtu.f64 	%p194, %fd199, %fd26;
	@%p194 bra 	$L__BB8_134;
	sub.f64 	%fd200, %fd24, %fd247;
	st.global.f64 	[%rd5], %fd200;
	bra.uni 	$L__BB8_134;
$L__BB8_50:
	setp.ltu.f64 	%p169, %fd24, %fd28;
	@%p169 bra 	$L__BB8_134;
	sub.f64 	%fd33, %fd25, %fd24;
	add.f64 	%fd184, %fd247, %fd33;
	abs.f64 	%fd185, %fd184;
	setp.leu.f64 	%p170, %fd185, %fd26;
	setp.ltu.f64 	%p171, %fd247, 0d3CACD2B297D889BC;
	or.pred  	%p172, %p170, %p171;
	@%p172 bra 	$L__BB8_53;
$L__BB8_52:
	mul.f64 	%fd247, %fd247, 0d3FE0000000000000;
	add.f64 	%fd187, %fd247, %fd33;
	abs.f64 	%fd188, %fd187;
	setp.gt.f64 	%p173, %fd188, %fd26;
	setp.ge.f64 	%p174, %fd247, 0d3CACD2B297D889BC;
	and.pred  	%p175, %p173, %p174;
	@%p175 bra 	$L__BB8_52;
$L__BB8_53:
	setp.ltu.f64 	%p176, %fd24, %fd23;
	setp.gtu.f64 	%p177, %fd23, %fd28;
	or.pred  	%p178, %p176, %p177;
	@%p178 bra 	$L__BB8_56;
	sub.f64 	%fd189, %fd24, %fd247;
	setp.geu.f64 	%p179, %fd189, %fd23;
	setp.ltu.f64 	%p180, %fd247, 0d3CACD2B297D889BC;
	or.pred  	%p181, %p180, %p179;
	@%p181 bra 	$L__BB8_56;
$L__BB8_55:
	mul.f64 	%fd247, %fd247, 0d3FE0000000000000;
	sub.f64 	%fd190, %fd24, %fd247;
	setp.lt.f64 	%p182, %fd190, %fd23;
	setp.ge.f64 	%p183, %fd247, 0d3CACD2B297D889BC;
	and.pred  	%p184, %p183, %p182;
	@%p184 bra 	$L__BB8_55;
$L__BB8_56:
	sub.f64 	%fd40, %fd24, %fd247;
	sub.f64 	%fd191, %fd25, %fd40;
	abs.f64 	%fd192, %fd191;
	setp.gtu.f64 	%p185, %fd192, %fd26;
	setp.ltu.f64 	%p186, %fd247, 0d3C9CD2B297D889BC;
	or.pred  	%p187, %p185, %p186;
	@%p187 bra 	$L__BB8_134;
	st.global.f64 	[%rd5], %fd40;
	bra.uni 	$L__BB8_134;
$L__BB8_58:
	setp.leu.f64 	%p195, %fd24, %fd28;
	@%p195 bra 	$L__BB8_62;
	sub.f64 	%fd41, %fd25, %fd26;
	sub.f64 	%fd211, %fd28, %fd41;
	mul.f64 	%fd212, %fd211, 0d3FE0000000000000;
	sub.f64 	%fd213, %fd25, %fd28;
	add.f64 	%fd214, %fd212, %fd213;
	abs.f64 	%fd215, %fd214;
	setp.gtu.f64 	%p199, %fd215, %fd26;
	setp.ltu.f64 	%p200, %fd212, 0d3C9CD2B297D889BC;
	or.pred  	%p201, %p199, %p200;
	@%p201 bra 	$L__BB8_61;
	sub.f64 	%fd216, %fd28, %fd212;
	st.global.f64 	[%rd5], %fd216;
	bra.uni 	$L__BB8_134;
$L__BB8_61:
	st.global.f64 	[%rd5], %fd41;
	bra.uni 	$L__BB8_134;
$L__BB8_62:
	setp.neu.f64 	%p196, %fd24, %fd28;
	@%p196 bra 	$L__BB8_134;
	sub.f64 	%fd201, %fd25, %fd24;
	sub.f64 	%fd202, %fd26, %fd201;
	mul.f64 	%fd43, %fd202, 0d3FE0000000000000;
	add.s64 	%rd129, %rd2, %rd127;
	ld.global.f64 	%fd203, [%rd129];
	sub.f64 	%fd44, %fd203, %fd28;
	sub.f64 	%fd204, %fd26, %fd44;
	mul.f64 	%fd45, %fd204, 0d3FE0000000000000;
	add.f64 	%fd205, %fd43, %fd201;
	abs.f64 	%fd206, %fd205;
	setp.gtu.f64 	%p197, %fd206, %fd26;
	@%p197 bra 	$L__BB8_65;
	sub.f64 	%fd207, %fd24, %fd43;
	st.global.f64 	[%rd5], %fd207;
	bra.uni 	$L__BB8_134;
$L__BB8_65:
	sub.f64 	%fd208, %fd44, %fd45;
	abs.f64 	%fd209, %fd208;
	setp.gtu.f64 	%p198, %fd209, %fd26;
	@%p198 bra 	$L__BB8_134;
	add.f64 	%fd210, %fd45, %fd28;
	st.global.f64 	[%rd6], %fd210;
	bra.uni 	$L__BB8_134;
$L__BB8_67:
	ld.global.u64 	%rd134, [de_direction_as];
	cvta.to.global.u64 	%rd135, %rd134;
	add.s64 	%rd7, %rd135, %rd19;
	ld.global.u32 	%r43, [%rd7];
	setp.eq.s32 	%p202, %r43, -1;
	mov.u32 	%r169, %r2;
	@%p202 bra 	$L__BB8_70;
	add.s32 	%r44, %r43, -1;
	setp.gt.u32 	%p203, %r44, 11;
	mov.b32 	%r169, -1;
	@%p203 bra 	$L__BB8_70;
	ld.global.u32 	%r138, [width];
	ld.global.u32 	%r139, [height];
	ld.global.u32 	%r140, [depth];
	mul.wide.u32 	%rd137, %r44, 12;
	mov.u64 	%rd138, direction_to_index_mapping;
	add.s64 	%rd139, %rd138, %rd137;
	ld.global.u32 	%r141, [%rd139];
	ld.global.u32 	%r142, [%rd139+4];
	ld.global.u32 	%r143, [%rd139+8];
	div.s32 	%r144, %r2, %r138;
	rem.s32 	%r145, %r144, %r139;
	add.s32 	%r146, %r142, %r145;
	mul.lo.s32 	%r147, %r139, %r138;
	div.s32 	%r148, %r2, %r147;
	rem.s32 	%r149, %r148, %r140;
	add.s32 	%r150, %r143, %r149;
	mad.lo.s32 	%r151, %r139, %r150, %r146;
	mul.lo.s32 	%r152, %r144, %r138;
	sub.s32 	%r153, %r2, %r152;
	add.s32 	%r154, %r141, %r153;
	mad.lo.s32 	%r169, %r151, %r138, %r154;
$L__BB8_70:
	ld.global.f64 	%fd217, [bound];
	ld.global.u64 	%rd140, [input_data];
	cvta.to.global.u64 	%rd141, %rd140;
	mul.wide.s32 	%rd142, %r169, 8;
	add.s64 	%rd143, %rd141, %rd142;
	ld.global.f64 	%fd218, [%rd143];
	ld.global.u64 	%rd144, [decp_data];
	cvta.to.global.u64 	%rd145, %rd144;
	mul.wide.s32 	%rd146, %r2, 8;
	add.s64 	%rd147, %rd145, %rd146;
	ld.global.f64 	%fd46, [%rd147];
	sub.f64 	%fd219, %fd218, %fd46;
	sub.f64 	%fd220, %fd217, %fd219;
	mul.f64 	%fd47, %fd220, 0d3FE0000000000000;
	add.s64 	%rd148, %rd145, %rd142;
	ld.global.f64 	%fd48, [%rd148];
	setp.gt.f64 	%p204, %fd46, %fd48;
	@%p204 bra 	$L__BB8_72;
	setp.neu.f64 	%p205, %fd46, %fd48;
	setp.le.s32 	%p206, %r2, %r169;
	or.pred  	%p207, %p206, %p205;
	@%p207 bra 	$L__BB8_73;
$L__BB8_72:
	mov.b32 	%r155, -1;
	st.global.u32 	[%rd7], %r155;
$L__BB8_73:
	setp.ltu.f64 	%p208, %fd47, 0d3C9CD2B297D889BC;
	@%p208 bra 	$L__BB8_77;
	ld.global.u64 	%rd149, [decp_data];
	cvta.to.global.u64 	%rd150, %rd149;
	add.s64 	%rd152, %rd150, %rd146;
	ld.global.f64 	%fd49, [%rd152];
	add.s64 	%rd8, %rd150, %rd142;
	ld.global.f64 	%fd221, [%rd8];
	setp.gtu.f64 	%p209, %fd49, %fd221;
	@%p209 bra 	$L__BB8_134;
	ld.global.u64 	%rd154, [input_data];
	cvta.to.global.u64 	%rd155, %rd154;
	add.s64 	%rd157, %rd155, %rd142;
	ld.global.f64 	%fd222, [%rd157];
	sub.f64 	%fd223, %fd222, %fd49;
	add.f64 	%fd224, %fd47, %fd223;
	setp.eq.f64 	%p210, %fd224, 0d0000000000000000;
	@%p210 bra 	$L__BB8_134;
	sub.f64 	%fd225, %fd49, %fd47;
	st.global.f64 	[%rd8], %fd225;
	bra.uni 	$L__BB8_134;
$L__BB8_77:
	ld.global.u64 	%rd158, [decp_data];
	cvta.to.global.u64 	%rd159, %rd158;
	add.s64 	%rd9, %rd159, %rd146;
	ld.global.f64 	%fd226, [%rd9];
	add.s64 	%rd162, %rd159, %rd142;
	ld.global.f64 	%fd227, [%rd162];
	setp.gtu.f64 	%p211, %fd226, %fd227;
	@%p211 bra 	$L__BB8_134;
	ld.global.u64 	%rd163, [input_data];
	cvta.to.global.u64 	%rd164, %rd163;
	add.s64 	%rd166, %rd164, %rd146;
	ld.global.f64 	%fd228, [%rd166];
	ld.global.f64 	%fd229, [bound];
	add.f64 	%fd230, %fd228, %fd229;
	st.global.f64 	[%rd9], %fd230;
	bra.uni 	$L__BB8_134;
$L__BB8_79:
	setp.eq.s32 	%p5, %r56, 0;
	ld.global.u32 	%r64, [count_f_min];
	setp.ge.s32 	%p6, %r60, %r64;
	or.pred  	%p7, %p5, %p6;
	@%p7 bra 	$L__BB8_134;
	ld.global.u64 	%rd21, [lowgradientindices];
	cvta.to.global.u64 	%rd22, %rd21;
	ld.global.u64 	%rd23, [all_min];
	cvta.to.global.u64 	%rd24, %rd23;
	mul.wide.s32 	%rd25, %r60, 4;
	add.s64 	%rd26, %rd24, %rd25;
	ld.global.u32 	%r47, [%rd26];
	mul.wide.s32 	%rd27, %r47, 4;
	add.s64 	%rd28, %rd22, %rd27;
	ld.global.u32 	%r66, [%rd28];
	setp.ne.s32 	%p8, %r66, 0;
	@%p8 bra 	$L__BB8_134;
	ld.global.u64 	%rd29, [or_mini];
	cvta.to.global.u64 	%rd30, %rd29;
	add.s64 	%rd32, %rd30, %rd27;
	ld.global.u32 	%r48, [%rd32];
	setp.eq.s32 	%p9, %r48, -1;
	@%p9 bra 	$L__BB8_120;
	add.s32 	%r49, %r48, -1;
	setp.gt.u32 	%p10, %r49, 11;
	mov.b32 	%r170, -1;
	@%p10 bra 	$L__BB8_84;
	ld.global.u32 	%r68, [width];
	ld.global.u32 	%r69, [height];
	ld.global.u32 	%r70, [depth];
	mul.wide.u32 	%rd33, %r49, 12;
	mov.u64 	%rd34, direction_to_index_mapping;
	add.s64 	%rd35, %rd34, %rd33;
	ld.global.u32 	%r71, [%rd35];
	ld.global.u32 	%r72, [%rd35+4];
	ld.global.u32 	%r73, [%rd35+8];
	div.s32 	%r74, %r47, %r68;
	rem.s32 	%r75, %r74, %r69;
	add.s32 	%r76, %r72, %r75;
	mul.lo.s32 	%r77, %r69, %r68;
	div.s32 	%r78, %r47, %r77;
	rem.s32 	%r79, %r78, %r70;
	add.s32 	%r80, %r73, %r79;
	mad.lo.s32 	%r81, %r69, %r80, %r76;
	mul.lo.s32 	%r82, %r74, %r68;
	sub.s32 	%r83, %r47, %r82;
	add.s32 	%r84, %r71, %r83;
	mad.lo.s32 	%r170, %r81, %r68, %r84;
$L__BB8_84:
	ld.global.f64 	%fd50, [bound];
	ld.global.u64 	%rd36, [input_data];
	cvta.to.global.u64 	%rd37, %rd36;
	mul.wide.s32 	%rd38, %r170, 8;
	add.s64 	%rd39, %rd37, %rd38;
	ld.global.f64 	%fd51, [%rd39];
	ld.global.u64 	%rd40, [decp_data];
	cvta.to.global.u64 	%rd41, %rd40;
	mul.wide.s32 	%rd42, %r47, 8;
	add.s64 	%rd10, %rd41, %rd42;
	ld.global.f64 	%fd52, [%rd10];
	sub.f64 	%fd53, %fd51, %fd52;
	sub.f64 	%fd86, %fd50, %fd53;
	mul.f64 	%fd249, %fd86, 0d3FE0000000000000;
	add.s64 	%rd43, %rd37, %rd42;
	ld.global.f64 	%fd55, [%rd43];
	add.f64 	%fd56, %fd50, %fd55;
	sub.f64 	%fd87, %fd56, %fd52;
	mul.f64 	%fd57, %fd87, 0d3FE0000000000000;
	add.s64 	%rd11, %rd41, %rd38;
	ld.global.f64 	%fd58, [%rd11];
	sub.f64 	%fd88, %fd58, %fd51;
	add.f64 	%fd89, %fd88, %fd50;
	mul.f64 	%fd255, %fd89, 0d3FE0000000000000;
	setp.gt.f64 	%p11, %fd52, %fd58;
	@%p11 bra 	$L__BB8_86;
	setp.neu.f64 	%p12, %fd52, %fd58;
	setp.le.s32 	%p13, %r47, %r170;
	or.pred  	%p14, %p13, %p12;
	@%p14 bra 	$L__BB8_87;
$L__BB8_86:
	ld.global.u64 	%rd44, [de_direction_ds];
	cvta.to.global.u64 	%rd45, %rd44;
	add.s64 	%rd47, %rd45, %rd27;
	st.global.u32 	[%rd47], %r48;
	bra.uni 	$L__BB8_134;
$L__BB8_87:
	setp.ltu.f64 	%p15, %fd249, 0d3C9CD2B297D889BC;
	@%p15 bra 	$L__BB8_111;
	setp.neu.f64 	%p16, %fd52, %fd58;
	@%p16 bra 	$L__BB8_97;
	sub.f64 	%fd110, %fd53, %fd249;
	abs.f64 	%fd111, %fd110;
	setp.leu.f64 	%p46, %fd111, %fd50;
	setp.ltu.f64 	%p47, %fd249, 0d3CACD2B297D889BC;
	or.pred  	%p48, %p46, %p47;
	@%p48 bra 	$L__BB8_91;
$L__BB8_90:
	mul.f64 	%fd249, %fd249, 0d3FE0000000000000;
	sub.f64 	%fd113, %fd53, %fd249;
	abs.f64 	%fd114, %fd113;
	setp.gt.f64 	%p49, %fd114, %fd50;
	setp.ge.f64 	%p50, %fd249, 0d3CACD2B297D889BC;
	and.pred  	%p51, %p49, %p50;
	@%p51 bra 	$L__BB8_90;
$L__BB8_91:
	add.f64 	%fd115, %fd249, %fd53;
	abs.f64 	%fd116, %fd115;
	setp.gtu.f64 	%p52, %fd116, %fd50;
	setp.ltu.f64 	%p53, %fd249, 0d3C9CD2B297D889BC;
	or.pred  	%p54, %p52, %p53;
	@%p54 bra 	$L__BB8_93;
	sub.f64 	%fd119, %fd52, %fd249;
	st.global.f64 	[%rd11], %fd119;
	bra.uni 	$L__BB8_134;
$L__BB8_93:
	setp.ltu.f64 	%p55, %fd255, 0d3C9CD2B297D889BC;
	@%p55 bra 	$L__BB8_95;
	sub.f64 	%fd117, %fd58, %fd255;
	st.global.f64 	[%rd11], %fd117;
	bra.uni 	$L__BB8_134;
$L__BB8_95:
	setp.ltu.f64 	%p56, %fd57, 0d3C9CD2B297D889BC;
	@%p56 bra 	$L__BB8_134;
	add.f64 	%fd118, %fd57, %fd52;
	st.global.f64 	[%rd10], %fd118;
	bra.uni 	$L__BB8_134;
$L__BB8_97:
	setp.gtu.f64 	%p17, %fd52, %fd58;
	@%p17 bra 	$L__BB8_134;
	add.f64 	%fd90, %fd249, %fd53;
	abs.f64 	%fd91, %fd90;
	setp.leu.f64 	%p18, %fd91, %fd50;
	setp.ltu.f64 	%p19, %fd249, 0d3CACD2B297D889BC;
	or.pred  	%p20, %p18, %p19;
	@%p20 bra 	$L__BB8_100;
$L__BB8_99:
	mul.f64 	%fd249, %fd249, 0d3FE0000000000000;
	add.f64 	%fd93, %fd249, %fd53;
	abs.f64 	%fd94, %fd93;
	setp.gt.f64 	%p21, %fd94, %fd50;
	setp.ge.f64 	%p22, %fd249, 0d3CACD2B297D889BC;
	and.pred  	%p23, %p21, %p22;
	@%p23 bra 	$L__BB8_99;
$L__BB8_100:
	add.f64 	%fd95, %fd249, %fd53;
	abs.f64 	%fd66, %fd95;
	setp.gtu.f64 	%p24, %fd66, %fd50;
	setp.ltu.f64 	%p25, %fd249, 0d3C9CD2B297D889BC;
	or.pred  	%p26, %p24, %p25;
	@%p26 bra 	$L__BB8_105;
	setp.geu.f64 	%p39, %fd66, %fd50;
	setp.gtu.f64 	%p40, %fd249, 0d3C670EF54646D497;
	or.pred  	%p41, %p39, %p40;
	@%p41 bra 	$L__BB8_103;
$L__BB8_102:
	add.f64 	%fd249, %fd249, %fd249;
	add.f64 	%fd105, %fd249, %fd53;
	abs.f64 	%fd106, %fd105;
	setp.lt.f64 	%p42, %fd106, %fd50;
	setp.le.f64 	%p43, %fd249, 0d3C670EF54646D497;
	and.pred  	%p44, %p42, %p43;
	@%p44 bra 	$L__BB8_102;
$L__BB8_103:
	add.f64 	%fd107, %fd249, %fd53;
	abs.f64 	%fd108, %fd107;
	setp.gtu.f64 	%p45, %fd108, %fd50;
	@%p45 bra 	$L__BB8_134;
	sub.f64 	%fd109, %fd52, %fd249;
	st.global.f64 	[%rd11], %fd109;
	bra.uni 	$L__BB8_134;
$L__BB8_105:
	sub.f64 	%fd70, %fd51, %fd58;
	add.f64 	%fd96, %fd255, %fd70;
	abs.f64 	%fd71, %fd96;
	setp.gtu.f64 	%p27, %fd71, %fd50;
	setp.ltu.f64 	%p28, %fd255, 0d3C9CD2B297D889BC;
	or.pred  	%p29, %p27, %p28;
	@%p29 bra 	$L__BB8_110;
	setp.geu.f64 	%p30, %fd71, %fd50;
	setp.gtu.f64 	%p31, %fd255, 0d3C9CD2B297D889BC;
	or.pred  	%p32, %p30, %p31;
	@%p32 bra 	$L__BB8_108;
$L__BB8_107:
	add.f64 	%fd255, %fd255, %fd255;
	add.f64 	%fd99, %fd255, %fd70;
	abs.f64 	%fd100, %fd99;
	setp.lt.f64 	%p33, %fd100, %fd50;
	setp.le.f64 	%p34, %fd255, 0d3C9CD2B297D889BC;
	and.pred  	%p35, %p33, %p34;
	@%p35 bra 	$L__BB8_107;
$L__BB8_108:
	add.f64 	%fd101, %fd255, %fd70;
	abs.f64 	%fd102, %fd101;
	setp.gtu.f64 	%p36, %fd102, %fd50;
	setp.ltu.f64 	%p37, %fd255, 0d3C9CD2B297D889BC;
	or.pred  	%p38, %p36, %p37;
	@%p38 bra 	$L__BB8_134;
	sub.f64 	%fd103, %fd58, %fd255;
	st.global.f64 	[%rd11], %fd103;
	bra.uni 	$L__BB8_134;
$L__BB8_110:
	sub.f64 	%fd97, %fd51, %fd50;
	st.global.f64 	[%rd11], %fd97;
	bra.uni 	$L__BB8_134;
$L__BB8_111:
	setp.geu.f64 	%p57, %fd52, %fd58;
	@%p57 bra 	$L__BB8_115;
	sub.f64 	%fd129, %fd55, %fd50;
	sub.f64 	%fd130, %fd52, %fd129;
	mul.f64 	%fd131, %fd130, 0d3FE0000000000000;
	add.f64 	%fd132, %fd131, %fd53;
	abs.f64 	%fd133, %fd132;
	setp.geu.f64 	%p61, %fd133, %fd50;
	setp.ltu.f64 	%p62, %fd131, 0d3C9CD2B297D889BC;
	or.pred  	%p63, %p61, %p62;
	@%p63 bra 	$L__BB8_114;
	sub.f64 	%fd134, %fd52, %fd131;
	st.global.f64 	[%rd11], %fd134;
	bra.uni 	$L__BB8_134;
$L__BB8_114:
	st.global.f64 	[%rd10], %fd56;
	bra.uni 	$L__BB8_134;
$L__BB8_115:
	setp.neu.f64 	%p58, %fd52, %fd58;
	@%p58 bra 	$L__BB8_134;
	sub.f64 	%fd120, %fd55, %fd52;
	sub.f64 	%fd121, %fd50, %fd120;
	mul.f64 	%fd76, %fd121, 0d3FE0000000000000;
	sub.f64 	%fd122, %fd120, %fd76;
	abs.f64 	%fd123, %fd122;
	setp.gtu.f64 	%p59, %fd123, %fd50;
	@%p59 bra 	$L__BB8_118;
	add.f64 	%fd124, %fd76, %fd52;
	st.global.f64 	[%rd10], %fd124;
	bra.uni 	$L__BB8_134;
$L__BB8_118:
	sub.f64 	%fd125, %fd51, %fd58;
	add.f64 	%fd126, %fd76, %fd125;
	abs.f64 	%fd127, %fd126;
	setp.gtu.f64 	%p60, %fd127, %fd50;
	@%p60 bra 	$L__BB8_134;
	sub.f64 	%fd128, %fd58, %fd76;
	st.global.f64 	[%rd11], %fd128;
	bra.uni 	$L__BB8_134;
$L__BB8_120:
	ld.global.u64 	%rd48, [de_direction_ds];
	cvta.to.global.u64 	%rd49, %rd48;
	add.s64 	%rd12, %rd49, %rd27;
	ld.global.u32 	%r52, [%rd12];
	setp.eq.s32 	%p64, %r52, -1;
	mov.u32 	%r171, %r47;
	@%p64 bra 	$L__BB8_123;
	add.s32 	%r53, %r52, -1;
	setp.gt.u32 	%p65, %r53, 11;
	mov.b32 	%r171, -1;
	@%p65 bra 	$L__BB8_123;
	ld.global.u32 	%r86, [width];
	ld.global.u32 	%r87, [height];
	ld.global.u32 	%r88, [depth];
	mul.wide.u32 	%rd51, %r53, 12;
	mov.u64 	%rd52, direction_to_index_mapping;
	add.s64 	%rd53, %rd52, %rd51;
	ld.global.u32 	%r89, [%rd53];
	ld.global.u32 	%r90, [%rd53+4];
	ld.global.u32 	%r91, [%rd53+8];
	div.s32 	%r92, %r47, %r86;
	rem.s32 	%r93, %r92, %r87;
	add.s32 	%r94, %r90, %r93;
	mul.lo.s32 	%r95, %r87, %r86;
	div.s32 	%r96, %r47, %r95;
	rem.s32 	%r97, %r96, %r88;
	add.s32 	%r98, %r91, %r97;
	mad.lo.s32 	%r99, %r87, %r98, %r94;
	mul.lo.s32 	%r100, %r92, %r86;
	sub.s32 	%r101, %r47, %r100;
	add.s32 	%r102, %r89, %r101;
	mad.lo.s32 	%r171, %r99, %r86, %r102;
$L__BB8_123:
	ld.global.f64 	%fd77, [bound];
	ld.global.u64 	%rd54, [input_data];
	cvta.to.global.u64 	%rd55, %rd54;
	mul.wide.s32 	%rd56, %r47, 8;
	add.s64 	%rd57, %rd55, %rd56;
	ld.global.f64 	%fd78, [%rd57];
	ld.global.u64 	%rd58, [decp_data];
	cvta.to.global.u64 	%rd59, %rd58;
	add.s64 	%rd13, %rd59, %rd56;
	ld.global.f64 	%fd79, [%rd13];
	sub.f64 	%fd80, %fd78, %fd79;
	sub.f64 	%fd135, %fd77, %fd80;
	mul.f64 	%fd257, %fd135, 0d3FE0000000000000;
	mul.wide.s32 	%rd60, %r171, 8;
	add.s64 	%rd61, %rd59, %rd60;
	ld.global.f64 	%fd82, [%rd61];
	setp.lt.f64 	%p66, %fd79, %fd82;
	@%p66 bra 	$L__BB8_125;
	setp.neu.f64 	%p67, %fd79, %fd82;
	setp.ge.s32 	%p68, %r47, %r171;
	or.pred  	%p69, %p68, %p67;
	@%p69 bra 	$L__BB8_126;
$L__BB8_125:
	mov.b32 	%r103, -1;
	st.global.u32 	[%rd12], %r103;
	bra.uni 	$L__BB8_134;
$L__BB8_126:
	setp.ltu.f64 	%p70, %fd257, 0d3C9CD2B297D889BC;
	@%p70 bra 	$L__BB8_132;
	setp.ltu.f64 	%p71, %fd79, %fd82;
	@%p71 bra 	$L__BB8_134;
	add.f64 	%fd136, %fd257, %fd80;
	abs.f64 	%fd137, %fd136;
	setp.leu.f64 	%p72, %fd137, %fd77;
	setp.ltu.f64 	%p73, %fd257, 0d3CACD2B297D889BC;
	or.pred  	%p74, %p72, %p73;
	@%p74 bra 	$L__BB8_130;
$L__BB8_129:
	mul.f64 	%fd257, %fd257, 0d3FE0000000000000;
	add.f64 	%fd139, %fd257, %fd80;
	abs.f64 	%fd140, %fd139;
	setp.gt.f64 	%p75, %fd140, %fd77;
	setp.ge.f64 	%p76, %fd257, 0d3CACD2B297D889BC;
	and.pred  	%p77, %p75, %p76;
	@%p77 bra 	$L__BB8_129;
$L__BB8_130:
	add.f64 	%fd141, %fd257, %fd80;
	abs.f64 	%fd142, %fd141;
	setp.gtu.f64 	%p78, %fd142, %fd77;
	@%p78 bra 	$L__BB8_134;
	sub.f64 	%fd143, %fd79, %fd257;
	st.global.f64 	[%rd13], %fd143;
	bra.uni 	$L__BB8_134;
$L__BB8_132:
	setp.ltu.f64 	%p79, %fd79, %fd82;
	@%p79 bra 	$L__BB8_134;
	sub.f64 	%fd144, %fd78, %fd77;
	st.global.f64 	[%rd13], %fd144;
$L__BB8_134:
	ret;

}
	// .globl	_Z18fix_maxi_critical5i
.visible .entry _Z18fix_maxi_critical5i(
	.param .u32 _Z18fix_maxi_critical5i_param_0
)
{
	.reg .pred 	%p<187>;
	.reg .b32 	%r<172>;
	.reg .b64 	%rd<183>;
	.reg .b64 	%fd<217>;

	ld.param.u32 	%r56, [_Z18fix_maxi_critical5i_param_0];
	mov.u32 	%r57, %ctaid.x;
	mov.u32 	%r58, %ntid.x;
	mov.u32 	%r59, %tid.x;
	mad.lo.s32 	%r60, %r57, %r58, %r59;
	setp.ne.s32 	%p1, %r56, 0;
	ld.global.u32 	%r61, [count_f_max];
	setp.ge.s32 	%p2, %r60, %r61;
	or.pred  	%p3, %p1, %p2;
	@%p3 bra 	$L__BB9_81;
	ld.global.u64 	%rd18, [lowgradientindices];
	cvta.to.global.u64 	%rd1, %rd18;
	ld.global.u64 	%rd19, [all_max];
	cvta.to.global.u64 	%rd20, %rd19;
	mul.wide.s32 	%rd21, %r60, 4;
	add.s64 	%rd22, %rd20, %rd21;
	ld.global.u32 	%r2, [%rd22];
	mul.wide.s32 	%rd23, %r2, 4;
	add.s64 	%rd24, %rd1, %rd23;
	ld.global.u32 	%r63, [%rd24];
	setp.ne.s32 	%p4, %r63, 0;
	@%p4 bra 	$L__BB9_81;
	ld.global.u64 	%rd66, [or_maxi];
	cvta.to.global.u64 	%rd67, %rd66;
	add.s64 	%rd69, %rd67, %rd23;
	ld.global.u32 	%r3, [%rd69];
	setp.eq.s32 	%p50, %r3, -1;
	@%p50 bra 	$L__BB9_69;
	add.s32 	%r4, %r3, -1;
	setp.gt.u32 	%p51, %r4, 11;
	mov.b32 	%r156, -1;
	@%p51 bra 	$L__BB9_5;
	ld.global.u32 	%r105, [width];
	ld.global.u32 	%r106, [height];
	ld.global.u32 	%r107, [depth];
	mul.wide.u32 	%rd70, %r4, 12;
	mov.u64 	%rd71, direction_to_index_mapping;
	add.s64 	%rd72, %rd71, %rd70;
	ld.global.u32 	%r108, [%rd72];
	ld.global.u32 	%r109, [%rd72+4];
	ld.global.u32 	%r110, [%rd72+8];
	div.s32 	%r111, %r2, %r105;
	rem.s32 	%r112, %r111, %r106;
	add.s32 	%r113, %r109, %r112;
	mul.lo.s32 	%r114, %r106, %r105;
	div.s32 	%r115, %r2, %r114;
	rem.s32 	%r116, %r115, %r107;
	add.s32 	%r117, %r110, %r116;
	mad.lo.s32 	%r118, %r106, %r117, %r113;
	mul.lo.s32 	%r119, %r111, %r105;
	sub.s32 	%r120, %r2, %r119;
	add.s32 	%r121, %r108, %r120;
	mad.lo.s32 	%r156, %r118, %r105, %r121;
$L__BB9_5:
	ld.global.u64 	%rd73, [adjacency];
	cvta.to.global.u64 	%rd74, %rd73;
	mul.lo.s32 	%r122, %r2, 12;
	ld.global.u64 	%rd75, [input_data];
	cvta.to.global.u64 	%rd2, %rd75;
	mul.wide.s32 	%rd76, %r2, 8;
	add.s64 	%rd77, %rd2, %rd76;
	mul.wide.s32 	%rd78, %r122, 4;
	add.s64 	%rd3, %rd74, %rd78;
	ld.global.u32 	%r7, [%rd3];
	mul.wide.s32 	%rd79, %r7, 4;
	add.s64 	%rd80, %rd1, %rd79;
	ld.global.u32 	%r123, [%rd80];
	setp.eq.s32 	%p52, %r123, 1;
	ld.global.f64 	%fd209, [%rd77];
	mov.f64 	%fd190, 0dFFEFFFFFFFFFFFFF;
	mov.u32 	%r158, %r156;
	@%p52 bra 	$L__BB9_8;
	setp.eq.s32 	%p53, %r7, -1;
	mov.u32 	%r158, %r156;
	@%p53 bra 	$L__BB9_40;
	mul.wide.s32 	%rd81, %r7, 8;
	add.s64 	%rd82, %rd2, %rd81;
	ld.global.f64 	%fd116, [%rd82];
	setp.lt.f64 	%p54, %fd116, %fd209;
	setp.gt.f64 	%p55, %fd116, 0dFFEFFFFFFFFFFFFF;
	and.pred  	%p56, %p54, %p55;
	setp.ne.s32 	%p57, %r7, %r156;
	selp.b32 	%r158, %r7, %r156, %p56;
	selp.f64 	%fd117, %fd116, 0dFFEFFFFFFFFFFFFF, %p57;
	selp.f64 	%fd190, %fd117, 0dFFEFFFFFFFFFFFFF, %p56;
$L__BB9_8:
	ld.global.u32 	%r10, [%rd3+4];
	mul.wide.s32 	%rd83, %r10, 4;
	add.s64 	%rd84, %rd1, %rd83;
	ld.global.u32 	%r124, [%rd84];
	setp.eq.s32 	%p58, %r124, 1;
	@%p58 bra 	$L__BB9_11;
	setp.eq.s32 	%p59, %r10, -1;
	@%p59 bra 	$L__BB9_40;
	mul.wide.s32 	%rd85, %r10, 8;
	add.s64 	%rd86, %rd2, %rd85;
	ld.global.f64 	%fd118, [%rd86];
	setp.lt.f64 	%p60, %fd118, %fd209;
	setp.gt.f64 	%p61, %fd118, %fd190;
	and.pred  	%p62, %p60, %p61;
	setp.ne.s32 	%p63, %r10, %r156;
	and.pred  	%p64, %p62, %p63;
	selp.b32 	%r158, %r10, %r158, %p64;
	selp.f64 	%fd190, %fd118, %fd190, %p64;
$L__BB9_11:
	ld.global.u32 	%r13, [%rd3+8];
	mul.wide.s32 	%rd87, %r13, 4;
	add.s64 	%rd88, %rd1, %rd87;
	ld.global.u32 	%r125, [%rd88];
	setp.eq.s32 	%p65, %r125, 1;
	@%p65 bra 	$L__BB9_14;
	setp.eq.s32 	%p66, %r13, -1;
	@%p66 bra 	$L__BB9_40;
	mul.wide.s32 	%rd89, %r13, 8;
	add.s64 	%rd90, %rd2, %rd89;
	ld.global.f64 	%fd120, [%rd90];
	setp.lt.f64 	%p67, %fd120, %fd209;
	setp.gt.f64 	%p68, %fd120, %fd190;
	and.pred  	%p69, %p67, %p68;
	setp.ne.s32 	%p70, %r13, %r156;
	and.pred  	%p71, %p69, %p70;
	selp.b32 	%r158, %r13, %r158, %p71;
	selp.f64 	%fd190, %fd120, %fd190, %p71;
$L__BB9_14:
	ld.global.u32 	%r16, [%rd3+12];
	mul.wide.s32 	%rd91, %r16, 4;
	add.s64 	%rd92, %rd1, %rd91;
	ld.global.u32 	%r126, [%rd92];
	setp.eq.s32 	%p72, %r126, 1;
	@%p72 bra 	$L__BB9_17;
	setp.eq.s32 	%p73, %r16, -1;
	@%p73 bra 	$L__BB9_40;
	mul.wide.s32 	%rd93, %r16, 8;
	add.s64 	%rd94, %rd2, %rd93;
	ld.global.f64 	%fd122, [%rd94];
	setp.lt.f64 	%p74, %fd122, %fd209;
	setp.gt.f64 	%p75, %fd122, %fd190;
	and.pred  	%p76, %p74, %p75;
	setp.ne.s32 	%p77, %r16, %r156;
	and.pred  	%p78, %p76, %p77;
	selp.b32 	%r158, %r16, %r158, %p78;
	selp.f64 	%fd190, %fd122, %fd190, %p78;
$L__BB9_17:
	ld.global.u32 	%r19, [%rd3+16];
	mul.wide.s32 	%rd95, %r19, 4;
	add.s64 	%rd96, %rd1, %rd95;
	ld.global.u32 	%r127, [%rd96];
	setp.eq.s32 	%p79, %r127, 1;
	@%p79 bra 	$L__BB9_20;
	setp.eq.s32 	%p80, %r19, -1;
	@%p80 bra 	$L__BB9_40;
	mul.wide.s32 	%rd97, %r19, 8;
	add.s64 	%rd98, %rd2, %rd97;
	ld.global.f64 	%fd124, [%rd98];
	setp.lt.f64 	%p81, %fd124, %fd209;
	setp.gt.f64 	%p82, %fd124, %fd190;
	and.pred  	%p83, %p81, %p82;
	setp.ne.s32 	%p84, %r19, %r156;
	and.pred  	%p85, %p83, %p84;
	selp.b32 	%r158, %r19, %r158, %p85;
	selp.f64 	%fd190, %fd124, %fd190, %p85;
$L__BB9_20:
	ld.global.u32 	%r22, [%rd3+20];
	mul.wide.s32 	%rd99, %r22, 4;
	add.s64 	%rd100, %rd1, %rd99;
	ld.global.u32 	%r128, [%rd100];
	setp.eq.s32 	%p86, %r128, 1;
	@%p86 bra 	$L__BB9_23;
	setp.eq.s32 	%p87, %r22, -1;
	@%p87 bra 	$L__BB9_40;
	mul.wide.s32 	%rd101, %r22, 8;
	add.s64 	%rd102, %rd2, %rd101;
	ld.global.f64 	%fd126, [%rd102];
	setp.lt.f64 	%p88, %fd126, %fd209;
	setp.gt.f64 	%p89, %fd126, %fd190;
	and.pred  	%p90, %p88, %p89;
	setp.ne.s32 	%p91, %r22, %r156;
	and.pred  	%p92, %p90, %p91;
	selp.b32 	%r158, %r22, %r158, %p92;
	selp.f64 	%fd190, %fd126, %fd190, %p92;
$L__BB9_23:
	ld.global.u32 	%r25, [%rd3+24];
	mul.wide.s32 	%rd103, %r25, 4;
	add.s64 	%rd104, %rd1, %rd103;
	ld.global.u32 	%r129, [%rd104];
	setp.eq.s32 	%p93, %r129, 1;
	@%p93 bra 	$L__BB9_26;
	setp.eq.s32 	%p94, %r25, -1;
	@%p94 bra 	$L__BB9_40;
	mul.wide.s32 	%rd105, %r25, 8;
	add.s64 	%rd106, %rd2, %rd105;
	ld.global.f64 	%fd128, [%rd106];
	setp.lt.f64 	%p95, %fd128, %fd209;
	setp.gt.f64 	%p96, %fd128, %fd190;
	and.pred  	%p97, %p95, %p96;
	setp.ne.s32 	%p98, %r25, %r156;
	and.pred  	%p99, %p97, %p98;
	selp.b32 	%r158, %r25, %r158, %p99;
	selp.f64 	%fd190, %fd128, %fd190, %p99;
$L__BB9_26:
	ld.global.u32 	%r28, [%rd3+28];
	mul.wide.s32 	%rd107, %r28, 4;
	add.s64 	%rd108, %rd1, %rd107;
	ld.global.u32 	%r130, [%rd108];
	setp.eq.s32 	%p100, %r130, 1;
	@%p100 bra 	$L__BB9_29;
	setp.eq.s32 	%p101, %r28, -1;
	@%p101 bra 	$L__BB9_40;
	mul.wide.s32 	%rd109, %r28, 8;
	add.s64 	%rd110, %rd2, %rd109;
	ld.global.f64 	%fd130, [%rd110];
	setp.lt.f64 	%p102, %fd130, %fd209;
	setp.gt.f64 	%p103, %fd130, %fd190;
	and.pred  	%p104, %p102, %p103;
	setp.ne.s32 	%p105, %r28, %r156;
	and.pred  	%p106, %p104, %p105;
	selp.b32 	%r158, %r28, %r158, %p106;
	selp.f64 	%fd190, %fd130, %fd190, %p106;
$L__BB9_29:
	ld.global.u32 	%r31, [%rd3+32];
	mul.wide.s32 	%rd111, %r31, 4;
	add.s64 	%rd112, %rd1, %rd111;
	ld.global.u32 	%r131, [%rd112];
	setp.eq.s32 	%p107, %r131, 1;
	@%p107 bra 	$L__BB9_32;
	setp.eq.s32 	%p108, %r31, -1;
	@%p108 bra 	$L__BB9_40;
	mul.wide.s32 	%rd113, %r31, 8;
	add.s64 	%rd114, %rd2, %rd113;
	ld.global.f64 	%fd132, [%rd114];
	setp.lt.f64 	%p109, %fd132, %fd209;
	setp.gt.f64 	%p110, %fd132, %fd190;
	and.pred  	%p111, %p109, %p110;
	setp.ne.s32 	%p112, %r31, %r156;
	and.pred  	%p113, %p111, %p112;
	selp.b32 	%r158, %r31, %r158, %p113;
	selp.f64 	%fd190, %fd132, %fd190, %p113;
$L__BB9_32:
	ld.global.u32 	%r34, [%rd3+36];
	mul.wide.s32 	%rd115, %r34, 4;
	add.s64 	%rd116, %rd1, %rd115;
	ld.global.u32 	%r132, [%rd116];
	setp.eq.s32 	%p114, %r132, 1;
	@%p114 bra 	$L__BB9_35;
	setp.eq.s32 	%p115, %r34, -1;
	@%p115 bra 	$L__BB9_40;
	mul.wide.s32 	%rd117, %r34, 8;
	add.s64 	%rd118, %rd2, %rd117;
	ld.global.f64 	%fd134, [%rd118];
	setp.lt.f64 	%p116, %fd134, %fd209;
	setp.gt.f64 	%p117, %fd134, %fd190;
	and.pred  	%p118, %p116, %p117;
	setp.ne.s32 	%p119, %r34, %r156;
	and.pred  	%p120, %p118, %p119;
	selp.b32 	%r158, %r34, %r158, %p120;
	selp.f64 	%fd190, %fd134, %fd190, %p120;
$L__BB9_35:
	ld.global.u32 	%r37, [%rd3+40];
	mul.wide.s32 	%rd119, %r37, 4;
	add.s64 	%rd120, %rd1, %rd119;
	ld.global.u32 	%r133, [%rd120];
	setp.eq.s32 	%p121, %r133, 1;
	@%p121 bra 	$L__BB9_38;
	setp.eq.s32 	%p122, %r37, -1;
	@%p122 bra 	$L__BB9_40;
	mul.wide.s32 	%rd121, %r37, 8;
	add.s64 	%rd122, %rd2, %rd121;
	ld.global.f64 	%fd136, [%rd122];
	setp.lt.f64 	%p123, %fd136, %fd209;
	setp.gt.f64 	%p124, %fd136, %fd190;
	and.pred  	%p125, %p123, %p124;
	setp.ne.s32 	%p126, %r37, %r156;
	and.pred  	%p127, %p125, %p126;
	selp.b32 	%r158, %r37, %r158, %p127;
	selp.f64 	%fd190, %fd136, %fd190, %p127;
$L__BB9_38:
	ld.global.u32 	%r40, [%rd3+44];
	mul.wide.s32 	%rd123, %r40, 4;
	add.s64 	%rd124, %rd1, %rd123;
	ld.global.u32 	%r134, [%rd124];
	setp.eq.s32 	%p128, %r134, 1;
	setp.eq.s32 	%p129, %r40, -1;
	or.pred  	%p130, %p128, %p129;
	@%p130 bra 	$L__BB9_40;
	mul.wide.s32 	%rd125, %r40, 8;
	add.s64 	%rd126, %rd2, %rd125;
	ld.global.f64 	%fd138, [%rd126];
	setp.lt.f64 	%p131, %fd138, %fd209;
	setp.gt.f64 	%p132, %fd138, %fd190;
	setp.ne.s32 	%p133, %r40, %r156;
	selp.b32 	%r135, %r40, %r158, %p133;
	selp.b32 	%r136, %r135, %r158, %p132;
	selp.b32 	%r158, %r136, %r158, %p131;
$L__BB9_40:
	ld.global.u64 	%rd182, [decp_data];
	cvta.to.global.u64 	%rd127, %rd182;
	mul.wide.s32 	%rd128, %r158, 8;
	add.s64 	%rd5, %rd127, %rd128;
	ld.global.f64 	%fd24, [%rd5];
	ld.global.f64 	%fd207, [bound];
	add.s64 	%rd6, %rd127, %rd76;
	ld.global.f64 	%fd208, [%rd6];
	sub.f64 	%fd27, %fd209, %fd208;
	sub.f64 	%fd140, %fd207, %fd27;
	mul.f64 	%fd210, %fd140, 0d3FE0000000000000;
	mul.wide.s32 	%rd130, %r156, 8;
	add.s64 	%rd131, %rd127, %rd130;
	ld.global.f64 	%fd29, [%rd131];
	setp.lt.f64 	%p134, %fd208, %fd29;
	@%p134 bra 	$L__BB9_42;
	setp.neu.f64 	%p135, %fd208, %fd29;
	setp.ge.s32 	%p136, %r2, %r156;
	or.pred  	%p137, %p135, %p136;
	@%p137 bra 	$L__BB9_43;
$L__BB9_42:
	ld.global.u64 	%rd145, [de_direction_as];
	cvta.to.global.u64 	%rd146, %rd145;
	mul.wide.s32 	%rd147, %r2, 4;
	add.s64 	%rd148, %rd146, %rd147;
	st.global.u32 	[%rd148], %r3;
	bra.uni 	$L__BB9_118;
$L__BB9_43:
	setp.ltu.f64 	%p138, %fd210, 0d3C9CD2B297D889BC;
	@%p138 bra 	$L__BB9_65;
	setp.neu.f64 	%p139, %fd208, %fd29;
	@%p139 bra 	$L__BB9_49;
	add.f64 	%fd161, %fd210, %fd27;
	abs.f64 	%fd162, %fd161;
	setp.leu.f64 	%p168, %fd162, %fd207;
	setp.ltu.f64 	%p169, %fd210, 0d3CACD2B297D889BC;
	or.pred  	%p170, %p168, %p169;
	@%p170 bra 	$L__BB9_47;
$L__BB9_46:
	mul.f64 	%fd210, %fd210, 0d3FE0000000000000;
	add.f64 	%fd164, %fd210, %fd27;
	abs.f64 	%fd165, %fd164;
	setp.gt.f64 	%p171, %fd165, %fd207;
	setp.ge.f64 	%p172, %fd210, 0d3CACD2B297D889BC;
	and.pred  	%p173, %p171, %p172;
	@%p173 bra 	$L__BB9_46;
$L__BB9_47:
	add.f64 	%fd166, %fd210, %fd27;
	abs.f64 	%fd167, %fd166;
	setp.gtu.f64 	%p174, %fd167, %fd207;
	@%p174 bra 	$L__BB9_118;
	sub.f64 	%fd168, %fd208, %fd210;
	st.global.f64 	[%rd6], %fd168;
	bra.uni 	$L__BB9_118;
$L__BB9_49:
	setp.ltu.f64 	%p140, %fd208, %fd29;
	@%p140 bra 	$L__BB9_118;
	add.f64 	%fd141, %fd210, %fd27;
	abs.f64 	%fd142, %fd141;
	setp.leu.f64 	%p141, %fd142, %fd207;
	setp.ltu.f64 	%p142, %fd210, 0d3CACD2B297D889BC;
	or.pred  	%p143, %p141, %p142;
	@%p143 bra 	$L__BB9_52;
$L__BB9_51:
	mul.f64 	%fd210, %fd210, 0d3FE0000000000000;
	add.f64 	%fd144, %fd210, %fd27;
	abs.f64 	%fd145, %fd144;
	setp.gt.f64 	%p144, %fd145, %fd207;
	setp.ge.f64 	%p145, %fd210, 0d3CACD2B297D889BC;
	and.pred  	%p146, %p144, %p145;
	@%p146 bra 	$L__BB9_51;
$L__BB9_52:
	setp.ltu.f64 	%p147, %fd208, %fd24;
	setp.gtu.f64 	%p148, %fd24, %fd29;
	or.pred  	%p149, %p147, %p148;
	@%p149 bra 	$L__BB9_55;
	sub.f64 	%fd146, %fd208, %fd210;
	setp.geu.f64 	%p150, %fd146, %fd24;
	setp.ltu.f64 	%p151, %fd210, 0d3CACD2B297D889BC;
	or.pred  	%p152, %p151, %p150;
	@%p152 bra 	$L__BB9_62;
$L__BB9_54:
	mul.f64 	%fd210, %fd210, 0d3FE0000000000000;
	sub.f64 	%fd147, %fd208, %fd210;
	setp.lt.f64 	%p153, %fd147, %fd24;
	setp.ge.f64 	%p154, %fd210, 0d3CACD2B297D889BC;
	and.pred  	%p155, %p154, %p153;
	@%p155 bra 	$L__BB9_54;
	bra.uni 	$L__BB9_62;
$L__BB9_55:
	setp.leu.f64 	%p156, %fd24, %fd29;
	@%p156 bra 	$L__BB9_62;
	add.s64 	%rd133, %rd2, %rd128;
	ld.global.f64 	%fd148, [%rd133];
	sub.f64 	%fd38, %fd148, %fd24;
	sub.f64 	%fd149, %fd207, %fd38;
	mul.f64 	%fd206, %fd149, 0d3FE0000000000000;
	setp.leu.f64 	%p157, %fd206, 0d3C9CD2B297D889BC;
	@%p157 bra 	$L__BB9_62;
	add.f64 	%fd150, %fd206, %fd38;
	abs.f64 	%fd151, %fd150;
	setp.leu.f64 	%p158, %fd151, %fd207;
	setp.ltu.f64 	%p159, %fd206, 0d3CACD2B297D889BC;
	or.pred  	%p160, %p158, %p159;
	@%p160 bra 	$L__BB9_60;
$L__BB9_58:
	sub.f64 	%fd152, %fd24, %fd206;
	setp.leu.f64 	%p161, %fd152, %fd29;
	@%p161 bra 	$L__BB9_60;
	mul.f64 	%fd206, %fd206, 0d3FE0000000000000;
	add.f64 	%fd153, %fd206, %fd38;
	abs.f64 	%fd154, %fd153;
	setp.gt.f64 	%p162, %fd154, %fd207;
	setp.ge.f64 	%p163, %fd206, 0d3CACD2B297D889BC;
	and.pred  	%p164, %p162, %p163;
	@%p164 bra 	$L__BB9_58;
$L__BB9_60:
	add.f64 	%fd155, %fd206, %fd38;
	abs.f64 	%fd156, %fd155;
	setp.gtu.f64 	%p165, %fd156, %fd207;
	@%p165 bra 	$L__BB9_62;
	sub.f64 	%fd157, %fd24, %fd206;
	st.global.f64 	[%rd5], %fd157;
	ld.global.u64 	%rd134, [input_data];
	cvta.to.global.u64 	%rd135, %rd134;
	add.s64 	%rd137, %rd135, %rd76;
	ld.global.f64 	%fd209, [%rd137];
	ld.global.u64 	%rd182, [decp_data];
	cvta.to.global.u64 	%rd138, %rd182;
	add.s64 	%rd139, %rd138, %rd76;
	ld.global.f64 	%fd208, [%rd139];
	ld.global.f64 	%fd207, [bound];
$L__BB9_62:
	cvta.to.global.u64 	%rd9, %rd182;
	add.s64 	%rd10, %rd9, %rd76;
	sub.f64 	%fd50, %fd208, %fd210;
	sub.f64 	%fd158, %fd209, %fd50;
	abs.f64 	%fd159, %fd158;
	setp.gtu.f64 	%p166, %fd159, %fd207;
	@%p166 bra 	$L__BB9_118;
	add.s64 	%rd142, %rd9, %rd130;
	ld.global.f64 	%fd160, [%rd142];
	setp.ltu.f64 	%p167, %fd208, %fd160;
	@%p167 bra 	$L__BB9_118;
	st.global.f64 	[%rd10], %fd50;
	bra.uni 	$L__BB9_118;
$L__BB9_65:
	setp.ltu.f64 	%p175, %fd208, %fd29;
	@%p175 bra 	$L__BB9_118;
	add.s64 	%rd144, %rd2, %rd130;
	ld.global.f64 	%fd169, [%rd144];
	sub.f64 	%fd170, %fd169, %fd207;
	add.f64 	%fd171, %fd170, %fd208;
	mul.f64 	%fd51, %fd171, 0d3FE0000000000000;
	sub.f64 	%fd172, %fd209, %fd51;
	abs.f64 	%fd173, %fd172;
	setp.gtu.f64 	%p176, %fd173, %fd207;
	@%p176 bra 	$L__BB9_68;
	st.global.f64 	[%rd6], %fd51;
	bra.uni 	$L__BB9_118;
$L__BB9_68:
	sub.f64 	%fd174, %fd209, %fd207;
	st.global.f64 	[%rd6], %fd174;
	bra.uni 	$L__BB9_118;
$L__BB9_69:
	ld.global.u64 	%rd149, [de_direction_as];
	cvta.to.global.u64 	%rd150, %rd149;
	add.s64 	%rd11, %rd150, %rd23;
	ld.global.u32 	%r43, [%rd11];
	setp.eq.s32 	%p177, %r43, -1;
	mov.u32 	%r169, %r2;
	@%p177 bra 	$L__BB9_72;
	add.s32 	%r44, %r43, -1;
	setp.gt.u32 	%p178, %r44, 11;
	mov.b32 	%r169, -1;
	@%p178 bra 	$L__BB9_72;
	ld.global.u32 	%r138, [width];
	ld.global.u32 	%r139, [height];
	ld.global.u32 	%r140, [depth];
	mul.wide.u32 	%rd152, %r44, 12;
	mov.u64 	%rd153, direction_to_index_mapping;
	add.s64 	%rd154, %rd153, %rd152;
	ld.global.u32 	%r141, [%rd154];
	ld.global.u32 	%r142, [%rd154+4];
	ld.global.u32 	%r143, [%rd154+8];
	div.s32 	%r144, %r2, %r138;
	rem.s32 	%r145, %r144, %r139;
	add.s32 	%r146, %r142, %r145;
	mul.lo.s32 	%r147, %r139, %r138;
	div.s32 	%r148, %r2, %r147;
	rem.s32 	%r149, %r148, %r140;
	add.s32 	%r150, %r143, %r149;
	mad.lo.s32 	%r151, %r139, %r150, %r146;
	mul.lo.s32 	%r152, %r144, %r138;
	sub.s32 	%r153, %r2, %r152;
	add.s32 	%r154, %r141, %r153;
	mad.lo.s32 	%r169, %r151, %r138, %r154;
$L__BB9_72:
	ld.global.f64 	%fd175, [bound];
	ld.global.u64 	%rd155, [input_data];
	cvta.to.global.u64 	%rd156, %rd155;
	mul.wide.s32 	%rd157, %r169, 8;
	add.s64 	%rd158, %rd156, %rd157;
	ld.global.f64 	%fd176, [%rd158];
	ld.global.u64 	%rd159, [decp_data];
	cvta.to.global.u64 	%rd160, %rd159;
	mul.wide.s32 	%rd161, %r2, 8;
	add.s64 	%rd162, %rd160, %rd161;
	ld.global.f64 	%fd52, [%rd162];
	sub.f64 	%fd177, %fd176, %fd52;
	sub.f64 	%fd178, %fd175, %fd177;
	mul.f64 	%fd53, %fd178, 0d3FE0000000000000;
	add.s64 	%rd163, %rd160, %rd157;
	ld.global.f64 	%fd54, [%rd163];
	setp.gt.f64 	%p179, %fd52, %fd54;
	@%p179 bra 	$L__BB9_74;
	setp.neu.f64 	%p180, %fd52, %fd54;
	setp.le.s32 	%p181, %r2, %r169;
	or.pred  	%p182, %p181, %p180;
	@%p182 bra 	$L__BB9_75;
$L__BB9_74:
	mov.b32 	%r155, -1;
	st.global.u32 	[%rd11], %r155;
$L__BB9_75:
	setp.ltu.f64 	%p183, %fd53, 0d3C9CD2B297D889BC;
	@%p183 bra 	$L__BB9_79;
	ld.global.u64 	%rd164, [decp_data];
	cvta.to.global.u64 	%rd165, %rd164;
	add.s64 	%rd167, %rd165, %rd161;
	ld.global.f64 	%fd55, [%rd167];
	add.s64 	%rd12, %rd165, %rd157;
	ld.global.f64 	%fd179, [%rd12];
	setp.gtu.f64 	%p184, %fd55, %fd179;
	@%p184 bra 	$L__BB9_118;
	ld.global.u64 	%rd169, [input_data];
	cvta.to.global.u64 	%rd170, %rd169;
	add.s64 	%rd172, %rd170, %rd157;
	ld.global.f64 	%fd180, [%rd172];
	sub.f64 	%fd181, %fd180, %fd55;
	add.f64 	%fd182, %fd53, %fd181;
	setp.eq.f64 	%p185, %fd182, 0d0000000000000000;
	@%p185 bra 	$L__BB9_118;
	sub.f64 	%fd183, %fd55, %fd53;
	st.global.f64 	[%rd12], %fd183;
	bra.uni 	$L__BB9_118;
$L__BB9_79:
	ld.global.u64 	%rd173, [decp_data];
	cvta.to.global.u64 	%rd174, %rd173;
	add.s64 	%rd13, %rd174, %rd161;
	ld.global.f64 	%fd184, [%rd13];
	add.s64 	%rd177, %rd174, %rd157;
	ld.global.f64 	%fd185, [%rd177];
	setp.gtu.f64 	%p186, %fd184, %fd185;
	@%p186 bra 	$L__BB9_118;
	ld.global.u64 	%rd178, [input_data];
	cvta.to.global.u64 	%rd179, %rd178;
	add.s64 	%rd181, %rd179, %rd161;
	ld.global.f64 	%fd186, [%rd181];
	ld.global.f64 	%fd187, [bound];
	add.f64 	%fd188, %fd186, %fd187;
	st.global.f64 	[%rd13], %fd188;
	bra.uni 	$L__BB9_118;
$L__BB9_81:
	setp.ne.s32 	%p5, %r56, 1;
	ld.global.u32 	%r64, [count_f_min];
	setp.ge.s32 	%p6, %r60, %r64;
	or.pred  	%p7, %p5, %p6;
	@%p7 bra 	$L__BB9_118;
	ld.global.u64 	%rd25, [lowgradientindices];
	cvta.to.global.u64 	%rd26, %rd25;
	ld.global.u64 	%rd27, [all_min];
	cvta.to.global.u64 	%rd28, %rd27;
	mul.wide.s32 	%rd29, %r60, 4;
	add.s64 	%rd30, %rd28, %rd29;
	ld.global.u32 	%r47, [%rd30];
	mul.wide.s32 	%rd31, %r47, 4;
	add.s64 	%rd32, %rd26, %rd31;
	ld.global.u32 	%r66, [%rd32];
	setp.ne.s32 	%p8, %r66, 0;
	@%p8 bra 	$L__BB9_118;
	ld.global.u64 	%rd33, [or_mini];
	cvta.to.global.u64 	%rd34, %rd33;
	add.s64 	%rd36, %rd34, %rd31;
	ld.global.u32 	%r48, [%rd36];
	setp.eq.s32 	%p9, %r48, -1;
	@%p9 bra 	$L__BB9_104;
	add.s32 	%r49, %r48, -1;
	setp.gt.u32 	%p10, %r49, 11;
	mov.b32 	%r170, -1;
	@%p10 bra 	$L__BB9_86;
	ld.global.u32 	%r68, [width];
	ld.global.u32 	%r69, [height];
	ld.global.u32 	%r70, [depth];
	mul.wide.u32 	%rd37, %r49, 12;
	mov.u64 	%rd38, direction_to_index_mapping;
	add.s64 	%rd39, %rd38, %rd37;
	ld.global.u32 	%r71, [%rd39];
	ld.global.u32 	%r72, [%rd39+4];
	ld.global.u32 	%r73, [%rd39+8];
	div.s32 	%r74, %r47, %r68;
	rem.s32 	%r75, %r74, %r69;
	add.s32 	%r76, %r72, %r75;
	mul.lo.s32 	%r77, %r69, %r68;
	div.s32 	%r78, %r47, %r77;
	rem.s32 	%r79, %r78, %r70;
	add.s32 	%r80, %r73, %r79;
	mad.lo.s32 	%r81, %r69, %r80, %r76;
	mul.lo.s32 	%r82, %r74, %r68;
	sub.s32 	%r83, %r47, %r82;
	add.s32 	%r84, %r71, %r83;
	mad.lo.s32 	%r170, %r81, %r68, %r84;
$L__BB9_86:
	ld.global.f64 	%fd56, [bound];
	ld.global.u64 	%rd40, [input_data];
	cvta.to.global.u64 	%rd41, %rd40;
	mul.wide.s32 	%rd42, %r170, 8;
	add.s64 	%rd43, %rd41, %rd42;
	ld.global.f64 	%fd57, [%rd43];
	ld.global.u64 	%rd44, [decp_data];
	cvta.to.global.u64 	%rd45, %rd44;
	mul.wide.s32 	%rd46, %r47, 8;
	add.s64 	%rd14, %rd45, %rd46;
	ld.global.f64 	%fd58, [%rd14];
	sub.f64 	%fd59, %fd57, %fd58;
	sub.f64 	%fd81, %fd56, %fd59;
	mul.f64 	%fd214, %fd81, 0d3FE0000000000000;
	add.s64 	%rd47, %rd41, %rd46;
	ld.global.f64 	%fd61, [%rd47];
	sub.f64 	%fd62, %fd61, %fd58;
	sub.f64 	%fd82, %fd56, %fd62;
	mul.f64 	%fd212, %fd82, 0d3FE0000000000000;
	add.s64 	%rd15, %rd45, %rd42;
	ld.global.f64 	%fd64, [%rd15];
	setp.gt.f64 	%p11, %fd58, %fd64;
	@%p11 bra 	$L__BB9_88;
	setp.neu.f64 	%p12, %fd58, %fd64;
	setp.le.s32 	%p13, %r47, %r170;
	or.pred  	%p14, %p13, %p12;
	@%p14 bra 	$L__BB9_89;
$L__BB9_88:
	ld.global.u64 	%rd48, [de_direction_ds];
	cvta.to.global.u64 	%rd49, %rd48;
	add.s64 	%rd51, %rd49, %rd31;
	st.global.u32 	[%rd51], %r48;
	bra.uni 	$L__BB9_118;
$L__BB9_89:
	max.f64 	%fd83, %fd214, %fd212;
	setp.ltu.f64 	%p15, %fd83, 0d3C9CD2B297D889BC;
	@%p15 bra 	$L__BB9_100;
	setp.neu.f64 	%p18, %fd58, %fd64;
	@%p18 bra 	$L__BB9_95;
	sub.f64 	%fd97, %fd59, %fd212;
	abs.f64 	%fd98, %fd97;
	setp.leu.f64 	%p27, %fd98, %fd56;
	setp.ltu.f64 	%p28, %fd212, 0d3CACD2B297D889BC;
	or.pred  	%p29, %p27, %p28;
	@%p29 bra 	$L__BB9_93;
$L__BB9_92:
	mul.f64 	%fd212, %fd212, 0d3FE0000000000000;
	sub.f64 	%fd100, %fd59, %fd212;
	abs.f64 	%fd101, %fd100;
	setp.gt.f64 	%p30, %fd101, %fd56;
	setp.ge.f64 	%p31, %fd212, 0d3CACD2B297D889BC;
	and.pred  	%p32, %p30, %p31;
	@%p32 bra 	$L__BB9_92;
$L__BB9_93:
	sub.f64 	%fd102, %fd62, %fd212;
	abs.f64 	%fd103, %fd102;
	setp.gtu.f64 	%p33, %fd103, %fd56;
	@%p33 bra 	$L__BB9_118;
	add.f64 	%fd104, %fd212, %fd58;
	st.global.f64 	[%rd14], %fd104;
	bra.uni 	$L__BB9_118;
$L__BB9_95:
	setp.gtu.f64 	%p19, %fd58, %fd64;
	@%p19 bra 	$L__BB9_118;
	add.f64 	%fd89, %fd214, %fd59;
	abs.f64 	%fd90, %fd89;
	setp.leu.f64 	%p20, %fd90, %fd56;
	setp.ltu.f64 	%p21, %fd214, 0d3CACD2B297D889BC;
	or.pred  	%p22, %p20, %p21;
	@%p22 bra 	$L__BB9_98;
$L__BB9_97:
	mul.f64 	%fd214, %fd214, 0d3FE0000000000000;
	add.f64 	%fd92, %fd214, %fd59;
	abs.f64 	%fd93, %fd92;
	setp.gt.f64 	%p23, %fd93, %fd56;
	setp.ge.f64 	%p24, %fd214, 0d3CACD2B297D889BC;
	and.pred  	%p25, %p23, %p24;
	@%p25 bra 	$L__BB9_97;
$L__BB9_98:
	add.f64 	%fd94, %fd212, %fd59;
	abs.f64 	%fd95, %fd94;
	setp.gtu.f64 	%p26, %fd95, %fd56;
	@%p26 bra 	$L__BB9_118;
	sub.f64 	%fd96, %fd58, %fd214;
	st.global.f64 	[%rd15], %fd96;
	bra.uni 	$L__BB9_118;
$L__BB9_100:
	setp.gtu.f64 	%p16, %fd58, %fd64;
	@%p16 bra 	$L__BB9_118;
	add.f64 	%fd84, %fd57, %fd56;
	add.f64 	%fd85, %fd84, %fd58;
	mul.f64 	%fd71, %fd85, 0d3FE0000000000000;
	sub.f64 	%fd86, %fd61, %fd71;
	abs.f64 	%fd87, %fd86;
	setp.gtu.f64 	%p17, %fd87, %fd56;
	@%p17 bra 	$L__BB9_103;
	st.global.f64 	[%rd14], %fd71;
	bra.uni 	$L__BB9_118;
$L__BB9_103:
	add.f64 	%fd88, %fd61, %fd56;
	st.global.f64 	[%rd14], %fd88;
	bra.uni 	$L__BB9_118;
$L__BB9_104:
	ld.global.u64 	%rd52, [de_direction_ds];
	cvta.to.global.u64 	%rd53, %rd52;
	add.s64 	%rd16, %rd53, %rd31;
	ld.global.u32 	%r52, [%rd16];
	setp.eq.s32 	%p34, %r52, -1;
	mov.u32 	%r171, %r47;
	@%p34 bra 	$L__BB9_107;
	add.s32 	%r53, %r52, -1;
	setp.gt.u32 	%p35, %r53, 11;
	mov.b32 	%r171, -1;
	@%p35 bra 	$L__BB9_107;
	ld.global.u32 	%r86, [width];
	ld.global.u32 	%r87, [height];
	ld.global.u32 	%r88, [depth];
	mul.wide.u32 	%rd55, %r53, 12;
	mov.u64 	%rd56, direction_to_index_mapping;
	add.s64 	%rd57, %rd56, %rd55;
	ld.global.u32 	%r89, [%rd57];
	ld.global.u32 	%r90, [%rd57+4];
	ld.global.u32 	%r91, [%rd57+8];
	div.s32 	%r92, %r47, %r86;
	rem.s32 	%r93, %r92, %r87;
	add.s32 	%r94, %r90, %r93;
	mul.lo.s32 	%r95, %r87, %r86;
	div.s32 	%r96, %r47, %r95;
	rem.s32 	%r97, %r96, %r88;
	add.s32 	%r98, %r91, %r97;
	mad.lo.s32 	%r99, %r87, %r98, %r94;
	mul.lo.s32 	%r100, %r92, %r86;
	sub.s32 	%r101, %r47, %r100;
	add.s32 	%r102, %r89, %r101;
	mad.lo.s32 	%r171, %r99, %r86, %r102;
$L__BB9_107:
	ld.global.f64 	%fd72, [bound];
	ld.global.u64 	%rd58, [input_data];
	cvta.to.global.u64 	%rd59, %rd58;
	mul.wide.s32 	%rd60, %r47, 8;
	add.s64 	%rd61, %rd59, %rd60;
	ld.global.f64 	%fd73, [%rd61];
	ld.global.u64 	%rd62, [decp_data];
	cvta.to.global.u64 	%rd63, %rd62;
	add.s64 	%rd17, %rd63, %rd60;
	ld.global.f64 	%fd74, [%rd17];
	sub.f64 	%fd75, %fd73, %fd74;
	sub.f64 	%fd105, %fd72, %fd75;
	mul.f64 	%fd216, %fd105, 0d3FE0000000000000;
	mul.wide.s32 	%rd64, %r171, 8;
	add.s64 	%rd65, %rd63, %rd64;
	ld.global.f64 	%fd77, [%rd65];
	setp.lt.f64 	%p36, %fd74, %fd77;
	@%p36 bra 	$L__BB9_109;
	setp.neu.f64 	%p37, %fd74, %fd77;
	setp.ge.s32 	%p38, %r47, %r171;
	or.pred  	%p39, %p38, %p37;
	@%p39 bra 	$L__BB9_110;
$L__BB9_109:
	mov.b32 	%r103, -1;
	st.global.u32 	[%rd16], %r103;
	bra.uni 	$L__BB9_118;
$L__BB9_110:
	setp.ltu.f64 	%p40, %fd216, 0d3C9CD2B297D889BC;
	@%p40 bra 	$L__BB9_116;
	setp.ltu.f64 	%p41, %fd74, %fd77;
	@%p41 bra 	$L__BB9_118;
	add.f64 	%fd106, %fd216, %fd75;
	abs.f64 	%fd107, %fd106;
	setp.leu.f64 	%p42, %fd107, %fd72;
	setp.ltu.f64 	%p43, %fd216, 0d3CACD2B297D889BC;
	or.pred  	%p44, %p42, %p43;
	@%p44 bra 	$L__BB9_114;
$L__BB9_113:
	mul.f64 	%fd216, %fd216, 0d3FE0000000000000;
	add.f64 	%fd109, %fd216, %fd75;
	abs.f64 	%fd110, %fd109;
	setp.gt.f64 	%p45, %fd110, %fd72;
	setp.ge.f64 	%p46, %fd216, 0d3CACD2B297D889BC;
	and.pred  	%p47, %p45, %p46;
	@%p47 bra 	$L__BB9_113;
$L__BB9_114:
	add.f64 	%fd111, %fd216, %fd75;
	abs.f64 	%fd112, %fd111;
	setp.gtu.f64 	%p48, %fd112, %fd72;
	@%p48 bra 	$L__BB9_118;
	sub.f64 	%fd113, %fd74, %fd216;
	st.global.f64 	[%rd17], %fd113;
	bra.uni 	$L__BB9_118;
$L__BB9_116:
	setp.ltu.f64 	%p49, %fd74, %fd77;
	@%p49 bra 	$L__BB9_118;
	sub.f64 	%fd114, %fd73, %fd72;
	st.global.f64 	[%rd17], %fd114;
$L__BB9_118:
	ret;

}
	// .globl	_Z8getlabelPiS_i
.visible .entry _Z8getlabelPiS_i(
	.param .u64 .ptr .align 1 _Z8getlabelPiS_i_param_0,
	.param .u64 .ptr .align 1 _Z8getlabelPiS_i_param_1,
	.param .u32 _Z8getlabelPiS_i_param_2
)
{
	.reg .pred 	%p<17>;
	.reg .b32 	%r<75>;
	.reg .b64 	%rd<50>;

	ld.param.u64 	%rd14, [_Z8getlabelPiS_i_param_0];
	ld.param.u64 	%rd15, [_Z8getlabelPiS_i_param_1];
	ld.param.u32 	%r14, [_Z8getlabelPiS_i_param_2];
	mov.u32 	%r15, %ctaid.x;
	mov.u32 	%r16, %ntid.x;
	mov.u32 	%r17, %tid.x;
	mad.lo.s32 	%r1, %r15, %r16, %r17;
	ld.global.u32 	%r18, [num];
	setp.ge.s32 	%p1, %r1, %r18;
	@%p1 bra 	$L__BB10_24;
	ld.global.u64 	%rd16, [lowgradientindices];
	cvta.to.global.u64 	%rd17, %rd16;
	mul.wide.s32 	%rd18, %r1, 4;
	add.s64 	%rd19, %rd17, %rd18;
	ld.global.u32 	%r19, [%rd19];
	setp.eq.s32 	%p2, %r19, 1;
	@%p2 bra 	$L__BB10_24;
	setp.ne.s32 	%p3, %r14, 0;
	@%p3 bra 	$L__BB10_4;
	ld.global.u64 	%rd47, [de_direction_as];
	ld.global.u64 	%rd48, [de_direction_ds];
	ld.global.u64 	%rd49, [dec_label];
	bra.uni 	$L__BB10_5;
$L__BB10_4:
	ld.global.u64 	%rd47, [or_maxi];
	ld.global.u64 	%rd48, [or_mini];
	ld.global.u64 	%rd49, [or_label];
$L__BB10_5:
	cvta.to.global.u64 	%rd10, %rd49;
	cvta.to.global.u64 	%rd11, %rd48;
	cvta.to.global.u64 	%rd12, %rd47;
	shl.b32 	%r20, %r1, 1;
	mul.wide.s32 	%rd20, %r20, 4;
	add.s64 	%rd13, %rd10, %rd20;
	ld.global.u32 	%r2, [%rd13+4];
	setp.eq.s32 	%p4, %r2, -1;
	@%p4 bra 	$L__BB10_11;
	mul.wide.s32 	%rd21, %r2, 4;
	add.s64 	%rd22, %rd12, %rd21;
	ld.global.u32 	%r3, [%rd22];
	setp.eq.s32 	%p5, %r3, -1;
	@%p5 bra 	$L__BB10_11;
	add.s32 	%r4, %r3, -1;
	setp.gt.u32 	%p6, %r4, 11;
	mov.b32 	%r72, -1;
	@%p6 bra 	$L__BB10_9;
	ld.global.u32 	%r22, [width];
	ld.global.u32 	%r23, [height];
	ld.global.u32 	%r24, [depth];
	mul.wide.u32 	%rd23, %r4, 12;
	mov.u64 	%rd24, direction_to_index_mapping;
	add.s64 	%rd25, %rd24, %rd23;
	ld.global.u32 	%r25, [%rd25];
	ld.global.u32 	%r26, [%rd25+4];
	ld.global.u32 	%r27, [%rd25+8];
	div.s32 	%r28, %r2, %r22;
	rem.s32 	%r29, %r28, %r23;
	add.s32 	%r30, %r26, %r29;
	mul.lo.s32 	%r31, %r23, %r22;
	div.s32 	%r32, %r2, %r31;
	rem.s32 	%r33, %r32, %r24;
	add.s32 	%r34, %r27, %r33;
	mad.lo.s32 	%r35, %r23, %r34, %r30;
	mul.lo.s32 	%r36, %r28, %r22;
	sub.s32 	%r37, %r2, %r36;
	add.s32 	%r38, %r25, %r37;
	mad.lo.s32 	%r72, %r35, %r22, %r38;
$L__BB10_9:
	shl.b32 	%r39, %r72, 1;
	mul.wide.s32 	%rd26, %r39, 4;
	add.s64 	%rd27, %rd10, %rd26;
	ld.global.u32 	%r40, [%rd27+4];
	setp.eq.s32 	%p7, %r40, -1;
	selp.b32 	%r41, %r72, %r40, %p7;
	st.global.u32 	[%rd13+4], %r41;
	mul.wide.s32 	%rd28, %r41, 4;
	add.s64 	%rd29, %rd12, %rd28;
	ld.global.u32 	%r42, [%rd29];
	setp.eq.s32 	%p8, %r42, -1;
	@%p8 bra 	$L__BB10_11;
	cvta.to.global.u64 	%rd30, %rd15;
	ld.global.u32 	%r43, [%rd30];
	add.s32 	%r44, %r43, 1;
	st.global.u32 	[%rd30], %r44;
$L__BB10_11:
	ld.global.u32 	%r74, [%rd13];
	setp.eq.s32 	%p9, %r74, -1;
	@%p9 bra 	$L__BB10_24;
	shl.b32 	%r45, %r74, 1;
	mul.wide.s32 	%rd31, %r45, 4;
	add.s64 	%rd32, %rd10, %rd31;
	ld.global.u32 	%r46, [%rd32];
	setp.eq.s32 	%p10, %r46, -1;
	@%p10 bra 	$L__BB10_24;
	mul.wide.s32 	%rd33, %r74, 4;
	add.s64 	%rd34, %rd11, %rd33;
	ld.global.u32 	%r8, [%rd34];
	setp.eq.s32 	%p11, %r8, -1;
	mov.u32 	%r73, %r74;
	@%p11 bra 	$L__BB10_16;
	add.s32 	%r9, %r8, -1;
	setp.gt.u32 	%p12, %r9, 11;
	mov.b32 	%r73, -1;
	@%p12 bra 	$L__BB10_16;
	ld.global.u32 	%r48, [width];
	ld.global.u32 	%r49, [height];
	ld.global.u32 	%r50, [depth];
	mul.wide.u32 	%rd35, %r9, 12;
	mov.u64 	%rd36, direction_to_index_mapping;
	add.s64 	%rd37, %rd36, %rd35;
	ld.global.u32 	%r51, [%rd37];
	ld.global.u32 	%r52, [%rd37+4];
	ld.global.u32 	%r53, [%rd37+8];
	div.s32 	%r54, %r74, %r48;
	rem.s32 	%r55, %r54, %r49;
	add.s32 	%r56, %r52, %r55;
	mul.lo.s32 	%r57, %r49, %r48;
	div.s32 	%r58, %r74, %r57;
	rem.s32 	%r59, %r58, %r50;
	add.s32 	%r60, %r53, %r59;
	mad.lo.s32 	%r61, %r49, %r60, %r56;
	mul.lo.s32 	%r62, %r54, %r48;
	sub.s32 	%r63, %r74, %r62;
	add.s32 	%r64, %r51, %r63;
	mad.lo.s32 	%r73, %r61, %r48, %r64;
$L__BB10_16:
	shl.b32 	%r65, %r73, 1;
	mul.wide.s32 	%rd38, %r65, 4;
	add.s64 	%rd39, %rd10, %rd38;
	ld.global.u32 	%r12, [%rd39];
	setp.ne.s32 	%p13, %r12, -1;
	@%p13 bra 	$L__BB10_18;
	st.global.u32 	[%rd13], %r73;
	mov.u32 	%r74, %r73;
	bra.uni 	$L__BB10_22;
$L__BB10_18:
	shl.b32 	%r66, %r12, 1;
	mul.wide.s32 	%rd40, %r66, 4;
	add.s64 	%rd41, %rd10, %rd40;
	ld.global.u32 	%r67, [%rd41];
	setp.ne.s32 	%p14, %r67, -1;
	@%p14 bra 	$L__BB10_20;
	st.global.u32 	[%rd13], %r12;
	mov.u32 	%r74, %r12;
	bra.uni 	$L__BB10_22;
$L__BB10_20:
	add.s64 	%rd43, %rd11, %rd18;
	ld.global.u32 	%r68, [%rd43];
	setp.eq.s32 	%p15, %r68, -1;
	@%p15 bra 	$L__BB10_22;
	st.global.u32 	[%rd13], %r12;
	mov.u32 	%r74, %r12;
$L__BB10_22:
	mul.wide.s32 	%rd44, %r74, 4;
	add.s64 	%rd45, %rd11, %rd44;
	ld.global.u32 	%r69, [%rd45];
	setp.eq.s32 	%p16, %r69, -1;
	@%p16 bra 	$L__BB10_24;
	cvta.to.global.u64 	%rd46, %rd14;
	ld.global.u32 	%r70, [%rd46];
	add.s32 	%r71, %r70, 1;
	st.global.u32 	[%rd46], %r71;
$L__BB10_24:
	ret;

}
	// .globl	_Z18fix_maxi_critical2i
.visible .entry _Z18fix_maxi_critical2i(
	.param .u32 _Z18fix_maxi_critical2i_param_0
)
{
	.reg .pred 	%p<208>;
	.reg .b32 	%r<172>;
	.reg .b64 	%rd<166>;
	.reg .b64 	%fd<259>;

	ld.param.u32 	%r56, [_Z18fix_maxi_critical2i_param_0];
	mov.u32 	%r57, %ctaid.x;
	mov.u32 	%r58, %ntid.x;
	mov.u32 	%r59, %tid.x;
	mad.lo.s32 	%r60, %r57, %r58, %r59;
	setp.ne.s32 	%p1, %r56, 0;
	ld.global.u32 	%r61, [count_f_max];
	setp.ge.s32 	%p2, %r60, %r61;
	or.pred  	%p3, %p1, %p2;
	@%p3 bra 	$L__BB11_79;
	ld.global.u64 	%rd14, [lowgradientindices];
	cvta.to.global.u64 	%rd1, %rd14;
	ld.global.u64 	%rd15, [all_max];
	cvta.to.global.u64 	%rd16, %rd15;
	mul.wide.s32 	%rd17, %r60, 4;
	add.s64 	%rd18, %rd16, %rd17;
	ld.global.u32 	%r2, [%rd18];
	mul.wide.s32 	%rd19, %r2, 4;
	add.s64 	%rd20, %rd1, %rd19;
	ld.global.u32 	%r63, [%rd20];
	setp.ne.s32 	%p4, %r63, 0;
	@%p4 bra 	$L__BB11_79;
	ld.global.u64 	%rd62, [or_maxi];
	cvta.to.global.u64 	%rd63, %rd62;
	add.s64 	%rd65, %rd63, %rd19;
	ld.global.u32 	%r3, [%rd65];
	setp.eq.s32 	%p78, %r3, -1;
	@%p78 bra 	$L__BB11_67;
	add.s32 	%r4, %r3, -1;
	setp.gt.u32 	%p79, %r4, 11;
	mov.b32 	%r156, -1;
	@%p79 bra 	$L__BB11_5;
	ld.global.u32 	%r105, [width];
	ld.global.u32 	%r106, [height];
	ld.global.u32 	%r107, [depth];
	mul.wide.u32 	%rd66, %r4, 12;
	mov.u64 	%rd67, direction_to_index_mapping;
	add.s64 	%rd68, %rd67, %rd66;
	ld.global.u32 	%r108, [%rd68];
	ld.global.u32 	%r109, [%rd68+4];
	ld.global.u32 	%r110, [%rd68+8];
	div.s32 	%r111, %r2, %r105;
	rem.s32 	%r112, %r111, %r106;
	add.s32 	%r113, %r109, %r112;
	mul.lo.s32 	%r114, %r106, %r105;
	div.s32 	%r115, %r2, %r114;
	rem.s32 	%r116, %r115, %r107;
	add.s32 	%r117, %r110, %r116;
	mad.lo.s32 	%r118, %r106, %r117, %r113;
	mul.lo.s32 	%r119, %r111, %r105;
	sub.s32 	%r120, %r2, %r119;
	add.s32 	%r121, %r108, %r120;
	mad.lo.s32 	%r156, %r118, %r105, %r121;
$L__BB11_5:
	ld.global.u64 	%rd69, [adjacency];
	cvta.to.global.u64 	%rd70, %rd69;
	mul.lo.s32 	%r122, %r2, 12;
	ld.global.u64 	%rd71, [input_data];
	cvta.to.global.u64 	%rd2, %rd71;
	mul.wide.s32 	%rd72, %r2, 8;
	add.s64 	%rd3, %rd2, %rd72;
	mul.wide.s32 	%rd73, %r122, 4;
	add.s64 	%rd4, %rd70, %rd73;
	ld.global.u32 	%r7, [%rd4];
	setp.eq.s32 	%p80, %r7, -1;
	mov.u32 	%r168, %r156;
	@%p80 bra 	$L__BB11_41;
	mul.wide.s32 	%rd74, %r7, 4;
	add.s64 	%rd75, %rd1, %rd74;
	ld.global.u32 	%r123, [%rd75];
	setp.eq.s32 	%p81, %r123, 1;
	mov.f64 	%fd233, 0dFFEFFFFFFFFFFFFF;
	mov.u32 	%r168, %r156;
	@%p81 bra 	$L__BB11_8;
	mul.wide.s32 	%rd76, %r7, 8;
	add.s64 	%rd77, %rd2, %rd76;
	ld.global.f64 	%fd143, [%rd77];
	ld.global.f64 	%fd144, [%rd3];
	setp.lt.f64 	%p82, %fd143, %fd144;
	setp.gt.f64 	%p83, %fd143, 0dFFEFFFFFFFFFFFFF;
	and.pred  	%p84, %p82, %p83;
	setp.ne.s32 	%p85, %r7, %r156;
	selp.b32 	%r168, %r7, %r156, %p84;
	selp.f64 	%fd145, %fd143, 0dFFEFFFFFFFFFFFFF, %p85;
	selp.f64 	%fd233, %fd145, 0dFFEFFFFFFFFFFFFF, %p84;
$L__BB11_8:
	ld.global.u32 	%r10, [%rd4+4];
	setp.eq.s32 	%p86, %r10, -1;
	@%p86 bra 	$L__BB11_41;
	mul.wide.s32 	%rd78, %r10, 4;
	add.s64 	%rd79, %rd1, %rd78;
	ld.global.u32 	%r124, [%rd79];
	setp.eq.s32 	%p87, %r124, 1;
	@%p87 bra 	$L__BB11_11;
	mul.wide.s32 	%rd80, %r10, 8;
	add.s64 	%rd81, %rd2, %rd80;
	ld.global.f64 	%fd146, [%rd81];
	ld.global.f64 	%fd148, [%rd3];
	setp.lt.f64 	%p88, %fd146, %fd148;
	setp.gt.f64 	%p89, %fd146, %fd233;
	and.pred  	%p90, %p88, %p89;
	setp.ne.s32 	%p91, %r10, %r156;
	and.pred  	%p92, %p90, %p91;
	selp.b32 	%r168, %r10, %r168, %p92;
	selp.f64 	%fd233, %fd146, %fd233, %p92;
$L__BB11_11:
	ld.global.u32 	%r13, [%rd4+8];
	setp.eq.s32 	%p93, %r13, -1;
	@%p93 bra 	$L__BB11_41;
	mul.wide.s32 	%rd82, %r13, 4;
	add.s64 	%rd83, %rd1, %rd82;
	ld.global.u32 	%r125, [%rd83];
	setp.eq.s32 	%p94, %r125, 1;
	@%p94 bra 	$L__BB11_14;
	mul.wide.s32 	%rd84, %r13, 8;
	add.s64 	%rd85, %rd2, %rd84;
	ld.global.f64 	%fd149, [%rd85];
	ld.global.f64 	%fd151, [%rd3];
	setp.lt.f64 	%p95, %fd149, %fd151;
	setp.gt.f64 	%p96, %fd149, %fd233;
	and.pred  	%p97, %p95, %p96;
	setp.ne.s32 	%p98, %r13, %r156;
	and.pred  	%p99, %p97, %p98;
	selp.b32 	%r168, %r13, %r168, %p99;
	selp.f64 	%fd233, %fd149, %fd233, %p99;
$L__BB11_14:
	ld.global.u32 	%r16, [%rd4+12];
	setp.eq.s32 	%p100, %r16, -1;
	@%p100 bra 	$L__BB11_41;
	mul.wide.s32 	%rd86, %r16, 4;
	add.s64 	%rd87, %rd1, %rd86;
	ld.global.u32 	%r126, [%rd87];
	setp.eq.s32 	%p101, %r126, 1;
	@%p101 bra 	$L__BB11_17;
	mul.wide.s32 	%rd88, %r16, 8;
	add.s64 	%rd89, %rd2, %rd88;
	ld.global.f64 	%fd152, [%rd89];
	ld.global.f64 	%fd154, [%rd3];
	setp.lt.f64 	%p102, %fd152, %fd154;
	setp.gt.f64 	%p103, %fd152, %fd233;
	and.pred  	%p104, %p102, %p103;
	setp.ne.s32 	%p105, %r16, %r156;
	and.pred  	%p106, %p104, %p105;
	selp.b32 	%r168, %r16, %r168, %p106;
	selp.f64 	%fd233, %fd152, %fd233, %p106;
$L__BB11_17:
	ld.global.u32 	%r19, [%rd4+16];
	setp.eq.s32 	%p107, %r19, -1;
	@%p107 bra 	$L__BB11_41;
	mul.wide.s32 	%rd90, %r19, 4;
	add.s64 	%rd91, %rd1, %rd90;
	ld.global.u32 	%r127, [%rd91];
	setp.eq.s32 	%p108, %r127, 1;
	@%p108 bra 	$L__BB11_20;
	mul.wide.s32 	%rd92, %r19, 8;
	add.s64 	%rd93, %rd2, %rd92;
	ld.global.f64 	%fd155, [%rd93];
	ld.global.f64 	%fd157, [%rd3];
	setp.lt.f64 	%p109, %fd155, %fd157;
	setp.gt.f64 	%p110, %fd155, %fd233;
	and.pred  	%p111, %p109, %p110;
	setp.ne.s32 	%p112, %r19, %r156;
	and.pred  	%p113, %p111, %p112;
	selp.b32 	%r168, %r19, %r168, %p113;
	selp.f64 	%fd233, %fd155, %fd233, %p113;
$L__BB11_20:
	ld.global.u32 	%r22, [%rd4+20];
	setp.eq.s32 	%p114, %r22, -1;
	@%p114 bra 	$L__BB11_41;
	mul.wide.s32 	%rd94, %r22, 4;
	add.s64 	%rd95, %rd1, %rd94;
	ld.global.u32 	%r128, [%rd95];
	setp.eq.s32 	%p115, %r128, 1;
	@%p115 bra 	$L__BB11_23;
	mul.wide.s32 	%rd96, %r22, 8;
	add.s64 	%rd97, %rd2, %rd96;
	ld.global.f64 	%fd158, [%rd97];
	ld.global.f64 	%fd160, [%rd3];
	setp.lt.f64 	%p116, %fd158, %fd160;
	setp.gt.f64 	%p117, %fd158, %fd233;
	and.pred  	%p118, %p116, %p117;
	setp.ne.s32 	%p119, %r22, %r156;
	and.pred  	%p120, %p118, %p119;
	selp.b32 	%r168, %r22, %r168, %p120;
	selp.f64 	%fd233, %fd158, %fd233, %p120;
$L__BB11_23:
	ld.global.u32 	%r25, [%rd4+24];
	setp.eq.s32 	%p121, %r25, -1;
	@%p121 bra 	$L__BB11_41;
	mul.wide.s32 	%rd98, %r25, 4;
	add.s64 	%rd99, %rd1, %rd98;
	ld.global.u32 	%r129, [%rd99];
	setp.eq.s32 	%p122, %r129, 1;
	@%p122 bra 	$L__BB11_26;
	mul.wide.s32 	%rd100, %r25, 8;
	add.s64 	%rd101, %rd2, %rd100;
	ld.global.f64 	%fd161, [%rd101];
	ld.global.f64 	%fd163, [%rd3];
	setp.lt.f64 	%p123, %fd161, %fd163;
	setp.gt.f64 	%p124, %fd161, %fd233;
	and.pred  	%p125, %p123, %p124;
	setp.ne.s32 	%p126, %r25, %r156;
	and.pred  	%p127, %p125, %p126;
	selp.b32 	%r168, %r25, %r168, %p127;
	selp.f64 	%fd233, %fd161, %fd233, %p127;
$L__BB11_26:
	ld.global.u32 	%r28, [%rd4+28];
	setp.eq.s32 	%p128, %r28, -1;
	@%p128 bra 	$L__BB11_41;
	mul.wide.s32 	%rd102, %r28, 4;
	add.s64 	%rd103, %rd1, %rd102;
	ld.global.u32 	%r130, [%rd103];
	setp.eq.s32 	%p129, %r130, 1;
	@%p129 bra 	$L__BB11_29;
	mul.wide.s32 	%rd104, %r28, 8;
	add.s64 	%rd105, %rd2, %rd104;
	ld.global.f64 	%fd164, [%rd105];
	ld.global.f64 	%fd166, [%rd3];
	setp.lt.f64 	%p130, %fd164, %fd166;
	setp.gt.f64 	%p131, %fd164, %fd233;
	and.pred  	%p132, %p130, %p131;
	setp.ne.s32 	%p133, %r28, %r156;
	and.pred  	%p134, %p132, %p133;
	selp.b32 	%r168, %r28, %r168, %p134;
	selp.f64 	%fd233, %fd164, %fd233, %p134;
$L__BB11_29:
	ld.global.u32 	%r31, [%rd4+32];
	setp.eq.s32 	%p135, %r31, -1;
	@%p135 bra 	$L__BB11_41;
	mul.wide.s32 	%rd106, %r31, 4;
	add.s64 	%rd107, %rd1, %rd106;
	ld.global.u32 	%r131, [%rd107];
	setp.eq.s32 	%p136, %r131, 1;
	@%p136 bra 	$L__BB11_32;
	mul.wide.s32 	%rd108, %r31, 8;
	add.s64 	%rd109, %rd2, %rd108;
	ld.global.f64 	%fd167, [%rd109];
	ld.global.f64 	%fd169, [%rd3];
	setp.lt.f64 	%p137, %fd167, %fd169;
	setp.gt.f64 	%p138, %fd167, %fd233;
	and.pred  	%p139, %p137, %p138;
	setp.ne.s32 	%p140, %r31, %r156;
	and.pred  	%p141, %p139, %p140;
	selp.b32 	%r168, %r31, %r168, %p141;
	selp.f64 	%fd233, %fd167, %fd233, %p141;
$L__BB11_32:
	ld.global.u32 	%r34, [%rd4+36];
	setp.eq.s32 	%p142, %r34, -1;
	@%p142 bra 	$L__BB11_41;
	mul.wide.s32 	%rd110, %r34, 4;
	add.s64 	%rd111, %rd1, %rd110;
	ld.global.u32 	%r132, [%rd111];
	setp.eq.s32 	%p143, %r132, 1;
	@%p143 bra 	$L__BB11_35;
	mul.wide.s32 	%rd112, %r34, 8;
	add.s64 	%rd113, %rd2, %rd112;
	ld.global.f64 	%fd170, [%rd113];
	ld.global.f64 	%fd172, [%rd3];
	setp.lt.f64 	%p144, %fd170, %fd172;
	setp.gt.f64 	%p145, %fd170, %fd233;
	and.pred  	%p146, %p144, %p145;
	setp.ne.s32 	%p147, %r34, %r156;
	and.pred  	%p148, %p146, %p147;
	selp.b32 	%r168, %r34, %r168, %p148;
	selp.f64 	%fd233, %fd170, %fd233, %p148;
$L__BB11_35:
	ld.global.u32 	%r37, [%rd4+40];
	setp.eq.s32 	%p149, %r37, -1;
	@%p149 bra 	$L__BB11_41;
	mul.wide.s32 	%rd114, %r37, 4;
	add.s64 	%rd115, %rd1, %rd114;
	ld.global.u32 	%r133, [%rd115];
	setp.eq.s32 	%p150, %r133, 1;
	@%p150 bra 	$L__BB11_38;
	mul.wide.s32 	%rd116, %r37, 8;
	add.s64 	%rd117, %rd2, %rd116;
	ld.global.f64 	%fd173, [%rd117];
	ld.global.f64 	%fd175, [%rd3];
	setp.lt.f64 	%p151, %fd173, %fd175;
	setp.gt.f64 	%p152, %fd173, %fd233;
	and.pred  	%p153, %p151, %p152;
	setp.ne.s32 	%p154, %r37, %r156;
	and.pred  	%p155, %p153, %p154;
	selp.b32 	%r168, %r37, %r168, %p155;
	selp.f64 	%fd233, %fd173, %fd233, %p155;
$L__BB11_38:
	ld.global.u32 	%r40, [%rd4+44];
	setp.eq.s32 	%p156, %r40, -1;
	@%p156 bra 	$L__BB11_41;
	mul.wide.s32 	%rd118, %r40, 4;
	add.s64 	%rd119, %rd1, %rd118;
	ld.global.u32 	%r134, [%rd119];
	setp.eq.s32 	%p157, %r134, 1;
	@%p157 bra 	$L__BB11_41;
	mul.wide.s32 	%rd120, %r40, 8;
	add.s64 	%rd121, %rd2, %rd120;
	ld.global.f64 	%fd176, [%rd121];
	ld.global.f64 	%fd178, [%rd3];
	setp.lt.f64 	%p158, %fd176, %fd178;
	setp.gt.f64 	%p159, %fd176, %fd233;
	setp.ne.s32 	%p160, %r40, %r156;
	selp.b32 	%r135, %r40, %r168, %p160;
	selp.b32 	%r136, %r135, %r168, %p159;
	selp.b32 	%r168, %r136, %r168, %p158;
$L__BB11_41:
	ld.global.u64 	%rd122, [decp_data];
	cvta.to.global.u64 	%rd123, %rd122;
	mul.wide.s32 	%rd124, %r168, 8;
	add.s64 	%rd125, %rd123, %rd124;
	ld.global.f64 	%fd23, [%rd125];
	add.s64 	%rd5, %rd123, %rd72;
	ld.global.f64 	%fd24, [%rd5];
	ld.global.f64 	%fd25, [%rd3];
	sub.f64 	%fd179, %fd24, %fd25;
	ld.global.f64 	%fd26, [bound];
	add.f64 	%fd180, %fd179, %fd26;
	mul.f64 	%fd248, %fd180, 0d3FE0000000000000;
	mul.wide.s32 	%rd127, %r156, 8;
	add.s64 	%rd128, %rd2, %rd127;
	ld.global.f64 	%fd28, [%rd128];
	add.s64 	%rd6, %rd123, %rd127;
	ld.global.f64 	%fd29, [%rd6];
	setp.lt.f64 	%p161, %fd24, %fd29;
	@%p161 bra 	$L__BB11_43;
	setp.neu.f64 	%p162, %fd24, %fd29;
	setp.ge.s32 	%p163, %r2, %r156;
	or.pred  	%p164, %p162, %p163;
	@%p164 bra 	$L__BB11_44;
$L__BB11_43:
	ld.global.u64 	%rd129, [de_direction_as];
	cvta.to.global.u64 	%rd130, %rd129;
	add.s64 	%rd132, %rd130, %rd19;
	st.global.u32 	[%rd132], %r3;
	bra.uni 	$L__BB11_134;
$L__BB11_44:
	add.f64 	%fd181, %fd28, %fd26;
	sub.f64 	%fd182, %fd181, %fd29;
	mul.f64 	%fd183, %fd182, 0d3FE0000000000000;
	max.f64 	%fd185, %fd248, %fd183;
	setp.ltu.f64 	%p165, %fd185, 0d3C9CD2B297D889BC;
	@%p165 bra 	$L__BB11_58;
	setp.neu.f64 	%p171, %fd24, %fd29;
	@%p171 bra 	$L__BB11_50;
	sub.f64 	%fd30, %fd25, %fd24;
	add.f64 	%fd210, %fd248, %fd30;
	abs.f64 	%fd211, %fd210;
	setp.leu.f64 	%p191, %fd211, %fd26;
	setp.ltu.f64 	%p192, %fd248, 0d3CACD2B297D889BC;
	or.pred  	%p193, %p191, %p192;
	@%p193 bra 	$L__BB11_48;
$L__BB11_47:
	mul.f64 	%fd248, %fd248, 0d3FE0000000000000;
	add.f64 	%fd213, %fd248, %fd30;
	abs.f64 	%fd214, %fd213;
	setp.gt.f64 	%p194, %fd214, %fd26;
	setp.ge.f64 	%p195, %fd248, 0d3CACD2B297D889BC;
	and.pred  	%p196, %p194, %p195;
	@%p196 bra 	$L__BB11_47;
$L__BB11_48:
	mul.f64 	%fd34, %fd248, 0d3F90000000000000;
	add.f64 	%fd215, %fd34, %fd30;
	abs.f64 	%fd216, %fd215;
	setp.gtu.f64 	%p197, %fd216, %fd26;
	@%p197 bra 	$L__BB11_134;
	sub.f64 	%fd217, %fd24, %fd34;
	st.global.f64 	[%rd5], %fd217;
	bra.uni 	$L__BB11_134;
$L__BB11_50:
	setp.ltu.f64 	%p172, %fd24, %fd29;
	@%p172 bra 	$L__BB11_134;
	sub.f64 	%fd35, %fd25, %fd24;
	add.f64 	%fd201, %fd248, %fd35;
	abs.f64 	%fd202, %fd201;
	setp.leu.f64 	%p173, %fd202, %fd26;
	setp.ltu.f64 	%p174, %fd248, 0d3CACD2B297D889BC;
	or.pred  	%p175, %p173, %p174;
	@%p175 bra 	$L__BB11_53;
$L__BB11_52:
	mul.f64 	%fd248, %fd248, 0d3FE0000000000000;
	add.f64 	%fd204, %fd248, %fd35;
	abs.f64 	%fd205, %fd204;
	setp.gt.f64 	%p176, %fd205, %fd26;
	setp.ge.f64 	%p177, %fd248, 0d3CACD2B297D889BC;
	and.pred  	%p178, %p176, %p177;
	@%p178 bra 	$L__BB11_52;
$L__BB11_53:
	setp.ltu.f64 	%p179, %fd24, %fd23;
	setp.gtu.f64 	%p180, %fd23, %fd29;
	or.pred  	%p181, %p179, %p180;
	@%p181 bra 	$L__BB11_56;
	sub.f64 	%fd206, %fd24, %fd248;
	setp.geu.f64 	%p182, %fd206, %fd23;
	setp.ltu.f64 	%p183, %fd248, 0d3CACD2B297D889BC;
	or.pred  	%p184, %p183, %p182;
	@%p184 bra 	$L__BB11_56;
$L__BB11_55:
	mul.f64 	%fd248, %fd248, 0d3FE0000000000000;
	sub.f64 	%fd207, %fd24, %fd248;
	setp.lt.f64 	%p185, %fd207, %fd23;
	setp.ge.f64 	%p186, %fd248, 0d3CACD2B297D889BC;
	and.pred  	%p187, %p186, %p185;
	@%p187 bra 	$L__BB11_55;
$L__BB11_56:
	sub.f64 	%fd42, %fd24, %fd248;
	sub.f64 	%fd208, %fd25, %fd42;
	abs.f64 	%fd209, %fd208;
	setp.gtu.f64 	%p188, %fd209, %fd26;
	setp.ltu.f64 	%p189, %fd248, 0d3C9CD2B297D889BC;
	or.pred  	%p190, %p188, %p189;
	@%p190 bra 	$L__BB11_134;
	st.global.f64 	[%rd5], %fd42;
	bra.uni 	$L__BB11_134;
$L__BB11_58:
	setp.leu.f64 	%p166, %fd24, %fd29;
	@%p166 bra 	$L__BB11_62;
	sub.f64 	%fd195, %fd25, %fd29;
	abs.f64 	%fd196, %fd195;
	setp.geu.f64 	%p170, %fd196, %fd26;
	@%p170 bra 	$L__BB11_61;
	sub.f64 	%fd198, %fd25, %fd26;
	sub.f64 	%fd199, %fd29, %fd198;
	fma.rn.f64 	%fd200, %fd199, 0d3FE0000000000000, %fd29;
	st.global.f64 	[%rd5], %fd200;
	bra.uni 	$L__BB11_134;
$L__BB11_61:
	sub.f64 	%fd197, %fd25, %fd26;
	st.global.f64 	[%rd5], %fd197;
	bra.uni 	$L__BB11_134;
$L__BB11_62:
	setp.neu.f64 	%p167, %fd24, %fd29;
	@%p167 bra 	$L__BB11_134;
	sub.f64 	%fd186, %fd25, %fd24;
	sub.f64 	%fd187, %fd26, %fd186;
	mul.f64 	%fd43, %fd187, 0d3F90000000000000;
	add.f64 	%fd188, %fd43, %fd186;
	abs.f64 	%fd189, %fd188;
	setp.gtu.f64 	%p168, %fd189, %fd26;
	@%p168 bra 	$L__BB11_65;
	sub.f64 	%fd190, %fd24, %fd43;
	st.global.f64 	[%rd5], %fd190;
	bra.uni 	$L__BB11_134;
$L__BB11_65:
	sub.f64 	%fd191, %fd28, %fd29;
	sub.f64 	%fd192, %fd191, %fd43;
	abs.f64 	%fd193, %fd192;
	setp.gtu.f64 	%p169, %fd193, %fd26;
	@%p169 bra 	$L__BB11_134;
	add.f64 	%fd194, %fd43, %fd29;
	st.global.f64 	[%rd6], %fd194;
	bra.uni 	$L__BB11_134;
$L__BB11_67:
	ld.global.u64 	%rd133, [de_direction_as];
	cvta.to.global.u64 	%rd134, %rd133;
	add.s64 	%rd7, %rd134, %rd19;
	ld.global.u32 	%r43, [%rd7];
	setp.eq.s32 	%p198, %r43, -1;
	mov.u32 	%r169, %r2;
	@%p198 bra 	$L__BB11_70;
	add.s32 	%r44, %r43, -1;
	setp.gt.u32 	%p199, %r44, 11;
	mov.b32 	%r169, -1;
	@%p199 bra 	$L__BB11_70;
	ld.global.u32 	%r138, [width];
	ld.global.u32 	%r139, [height];
	ld.global.u32 	%r140, [depth];
	mul.wide.u32 	%rd136, %r44, 12;
	mov.u64 	%rd137, direction_to_index_mapping;
	add.s64 	%rd138, %rd137, %rd136;
	ld.global.u32 	%r141, [%rd138];
	ld.global.u32 	%r142, [%rd138+4];
	ld.global.u32 	%r143, [%rd138+8];
	div.s32 	%r144, %r2, %r138;
	rem.s32 	%r145, %r144, %r139;
	add.s32 	%r146, %r142, %r145;
	mul.lo.s32 	%r147, %r139, %r138;
	div.s32 	%r148, %r2, %r147;
	rem.s32 	%r149, %r148, %r140;
	add.s32 	%r150, %r143, %r149;
	mad.lo.s32 	%r151, %r139, %r150, %r146;
	mul.lo.s32 	%r152, %r144, %r138;
	sub.s32 	%r153, %r2, %r152;
	add.s32 	%r154, %r141, %r153;
	mad.lo.s32 	%r169, %r151, %r138, %r154;
$L__BB11_70:
	ld.global.f64 	%fd218, [bound];
	ld.global.u64 	%rd139, [input_data];
	cvta.to.global.u64 	%rd140, %rd139;
	mul.wide.s32 	%rd141, %r169, 8;
	add.s64 	%rd142, %rd140, %rd141;
	ld.global.f64 	%fd219, [%rd142];
	ld.global.u64 	%rd143, [decp_data];
	cvta.to.global.u64 	%rd144, %rd143;
	mul.wide.s32 	%rd145, %r2, 8;
	add.s64 	%rd146, %rd144, %rd145;
	ld.global.f64 	%fd44, [%rd146];
	sub.f64 	%fd220, %fd219, %fd44;
	sub.f64 	%fd221, %fd218, %fd220;
	mul.f64 	%fd45, %fd221, 0d3FE0000000000000;
	add.s64 	%rd147, %rd144, %rd141;
	ld.global.f64 	%fd46, [%rd147];
	setp.gt.f64 	%p200, %fd44, %fd46;
	@%p200 bra 	$L__BB11_72;
	setp.neu.f64 	%p201, %fd44, %fd46;
	setp.le.s32 	%p202, %r2, %r169;
	or.pred  	%p203, %p202, %p201;
	@%p203 bra 	$L__BB11_73;
$L__BB11_72:
	mov.b32 	%r155, -1;
	st.global.u32 	[%rd7], %r155;
$L__BB11_73:
	setp.ltu.f64 	%p204, %fd45, 0d3C9CD2B297D889BC;
	@%p204 bra 	$L__BB11_77;
	ld.global.u64 	%rd148, [decp_data];
	cvta.to.global.u64 	%rd149, %rd148;
	add.s64 	%rd151, %rd149, %rd145;
	ld.global.f64 	%fd47, [%rd151];
	add.s64 	%rd8, %rd149, %rd141;
	ld.global.f64 	%fd222, [%rd8];
	setp.gtu.f64 	%p205, %fd47, %fd222;
	@%p205 bra 	$L__BB11_134;
	ld.global.u64 	%rd153, [input_data];
	cvta.to.global.u64 	%rd154, %rd153;
	add.s64 	%rd156, %rd154, %rd141;
	ld.global.f64 	%fd223, [%rd156];
	sub.f64 	%fd224, %fd223, %fd47;
	add.f64 	%fd225, %fd45, %fd224;
	setp.eq.f64 	%p206, %fd225, 0d0000000000000000;
	@%p206 bra 	$L__BB11_134;
	sub.f64 	%fd226, %fd47, %fd45;
	st.global.f64 	[%rd8], %fd226;
	bra.uni 	$L__BB11_134;
$L__BB11_77:
	ld.global.u64 	%rd157, [decp_data];
	cvta.to.global.u64 	%rd158, %rd157;
	add.s64 	%rd9, %rd158, %rd145;
	ld.global.f64 	%fd227, [%rd9];
	add.s64 	%rd161, %rd158, %rd141;
	ld.global.f64 	%fd228, [%rd161];
	setp.gtu.f64 	%p207, %fd227, %fd228;
	@%p207 bra 	$L__BB11_134;
	ld.global.u64 	%rd162, [input_data];
	cvta.to.global.u64 	%rd163, %rd162;
	add.s64 	%rd165, %rd163, %rd145;
	ld.global.f64 	%fd229, [%rd165];
	ld.global.f64 	%fd230, [bound];
	add.f64 	%fd231, %fd229, %fd230;
	st.global.f64 	[%rd9], %fd231;
	bra.uni 	$L__BB11_134;
$L__BB11_79:
	setp.eq.s32 	%p5, %r56, 0;
	ld.global.u32 	%r64, [count_f_min];
	setp.ge.s32 	%p6, %r60, %r64;
	or.pred  	%p7, %p5, %p6;
	@%p7 bra 	$L__BB11_134;
	ld.global.u64 	%rd21, [lowgradientindices];
	cvta.to.global.u64 	%rd22, %rd21;
	ld.global.u64 	%rd23, [all_min];
	cvta.to.global.u64 	%rd24, %rd23;
	mul.wide.s32 	%rd25, %r60, 4;
	add.s64 	%rd26, %rd24, %rd25;
	ld.global.u32 	%r47, [%rd26];
	mul.wide.s32 	%rd27, %r47, 4;
	add.s64 	%rd28, %rd22, %rd27;
	ld.global.u32 	%r66, [%rd28];
	setp.ne.s32 	%p8, %r66, 0;
	@%p8 bra 	$L__BB11_134;
	ld.global.u64 	%rd29, [or_mini];
	cvta.to.global.u64 	%rd30, %rd29;
	add.s64 	%rd32, %rd30, %rd27;
	ld.global.u32 	%r48, [%rd32];
	setp.eq.s32 	%p9, %r48, -1;
	@%p9 bra 	$L__BB11_120;
	add.s32 	%r49, %r48, -1;
	setp.gt.u32 	%p10, %r49, 11;
	mov.b32 	%r170, -1;
	@%p10 bra 	$L__BB11_84;
	ld.global.u32 	%r68, [width];
	ld.global.u32 	%r69, [height];
	ld.global.u32 	%r70, [depth];
	mul.wide.u32 	%rd33, %r49, 12;
	mov.u64 	%rd34, direction_to_index_mapping;
	add.s64 	%rd35, %rd34, %rd33;
	ld.global.u32 	%r71, [%rd35];
	ld.global.u32 	%r72, [%rd35+4];
	ld.global.u32 	%r73, [%rd35+8];
	div.s32 	%r74, %r47, %r68;
	rem.s32 	%r75, %r74, %r69;
	add.s32 	%r76, %r72, %r75;
	mul.lo.s32 	%r77, %r69, %r68;
	div.s32 	%r78, %r47, %r77;
	rem.s32 	%r79, %r78, %r70;
	add.s32 	%r80, %r73, %r79;
	mad.lo.s32 	%r81, %r69, %r80, %r76;
	mul.lo.s32 	%r82, %r74, %r68;
	sub.s32 	%r83, %r47, %r82;
	add.s32 	%r84, %r71, %r83;
	mad.lo.s32 	%r170, %r81, %r68, %r84;
$L__BB11_84:
	ld.global.f64 	%fd48, [bound];
	ld.global.u64 	%rd36, [input_data];
	cvta.to.global.u64 	%rd37, %rd36;
	mul.wide.s32 	%rd38, %r170, 8;
	add.s64 	%rd39, %rd37, %rd38;
	ld.global.f64 	%fd49, [%rd39];
	ld.global.u64 	%rd40, [decp_data];
	cvta.to.global.u64 	%rd41, %rd40;
	mul.wide.s32 	%rd42, %r47, 8;
	add.s64 	%rd10, %rd41, %rd42;
	ld.global.f64 	%fd50, [%rd10];
	sub.f64 	%fd51, %fd49, %fd50;
	sub.f64 	%fd83, %fd48, %fd51;
	mul.f64 	%fd250, %fd83, 0d3FE0000000000000;
	add.s64 	%rd43, %rd37, %rd42;
	ld.global.f64 	%fd53, [%rd43];
	add.f64 	%fd54, %fd48, %fd53;
	sub.f64 	%fd84, %fd54, %fd50;
	mul.f64 	%fd55, %fd84, 0d3FE0000000000000;
	add.s64 	%rd11, %rd41, %rd38;
	ld.global.f64 	%fd56, [%rd11];
	sub.f64 	%fd85, %fd56, %fd49;
	add.f64 	%fd86, %fd85, %fd48;
	mul.f64 	%fd256, %fd86, 0d3FE0000000000000;
	setp.gt.f64 	%p11, %fd50, %fd56;
	@%p11 bra 	$L__BB11_86;
	setp.neu.f64 	%p12, %fd50, %fd56;
	setp.le.s32 	%p13, %r47, %r170;
	or.pred  	%p14, %p13, %p12;
	@%p14 bra 	$L__BB11_87;
$L__BB11_86:
	ld.global.u64 	%rd44, [de_direction_ds];
	cvta.to.global.u64 	%rd45, %rd44;
	add.s64 	%rd47, %rd45, %rd27;
	st.global.u32 	[%rd47], %r48;
	bra.uni 	$L__BB11_134;
$L__BB11_87:
	max.f64 	%fd87, %fd250, %fd55;
	max.f64 	%fd88, %fd87, %fd256;
	setp.ltu.f64 	%p15, %fd88, 0d3C9CD2B297D889BC;
	@%p15 bra 	$L__BB11_111;
	setp.neu.f64 	%p21, %fd50, %fd56;
	@%p21 bra 	$L__BB11_97;
	sub.f64 	%fd122, %fd51, %fd250;
	abs.f64 	%fd123, %fd122;
	setp.leu.f64 	%p51, %fd123, %fd48;
	setp.ltu.f64 	%p52, %fd250, 0d3CACD2B297D889BC;
	or.pred  	%p53, %p51, %p52;
	@%p53 bra 	$L__BB11_91;
$L__BB11_90:
	mul.f64 	%fd250, %fd250, 0d3FE0000000000000;
	sub.f64 	%fd125, %fd51, %fd250;
	abs.f64 	%fd126, %fd125;
	setp.gt.f64 	%p54, %fd126, %fd48;
	setp.ge.f64 	%p55, %fd250, 0d3CACD2B297D889BC;
	and.pred  	%p56, %p54, %p55;
	@%p56 bra 	$L__BB11_90;
$L__BB11_91:
	add.f64 	%fd127, %fd250, %fd51;
	abs.f64 	%fd128, %fd127;
	setp.gtu.f64 	%p57, %fd128, %fd48;
	setp.ltu.f64 	%p58, %fd250, 0d3C9CD2B297D889BC;
	or.pred  	%p59, %p57, %p58;
	@%p59 bra 	$L__BB11_93;
	sub.f64 	%fd131, %fd50, %fd250;
	st.global.f64 	[%rd11], %fd131;
	bra.uni 	$L__BB11_134;
$L__BB11_93:
	setp.ltu.f64 	%p60, %fd256, 0d3C9CD2B297D889BC;
	@%p60 bra 	$L__BB11_95;
	sub.f64 	%fd129, %fd56, %fd256;
	st.global.f64 	[%rd11], %fd129;
	bra.uni 	$L__BB11_134;
$L__BB11_95:
	setp.ltu.f64 	%p61, %fd55, 0d3C9CD2B297D889BC;
	@%p61 bra 	$L__BB11_134;
	add.f64 	%fd130, %fd55, %fd50;
	st.global.f64 	[%rd10], %fd130;
	bra.uni 	$L__BB11_134;
$L__BB11_97:
	setp.gtu.f64 	%p22, %fd50, %fd56;
	@%p22 bra 	$L__BB11_134;
	add.f64 	%fd102, %fd250, %fd51;
	abs.f64 	%fd103, %fd102;
	setp.leu.f64 	%p23, %fd103, %fd48;
	setp.ltu.f64 	%p24, %fd250, 0d3CACD2B297D889BC;
	or.pred  	%p25, %p23, %p24;
	@%p25 bra 	$L__BB11_100;
$L__BB11_99:
	mul.f64 	%fd250, %fd250, 0d3FE0000000000000;
	add.f64 	%fd105, %fd250, %fd51;
	abs.f64 	%fd106, %fd105;
	setp.gt.f64 	%p26, %fd106, %fd48;
	setp.ge.f64 	%p27, %fd250, 0d3CACD2B297D889BC;
	and.pred  	%p28, %p26, %p27;
	@%p28 bra 	$L__BB11_99;
$L__BB11_100:
	add.f64 	%fd107, %fd250, %fd51;
	abs.f64 	%fd64, %fd107;
	setp.gtu.f64 	%p29, %fd64, %fd48;
	setp.ltu.f64 	%p30, %fd250, 0d3C9CD2B297D889BC;
	or.pred  	%p31, %p29, %p30;
	@%p31 bra 	$L__BB11_105;
	setp.geu.f64 	%p44, %fd64, %fd48;
	setp.gtu.f64 	%p45, %fd250, 0d3C670EF54646D497;
	or.pred  	%p46, %p44, %p45;
	@%p46 bra 	$L__BB11_103;
$L__BB11_102:
	add.f64 	%fd250, %fd250, %fd250;
	add.f64 	%fd117, %fd250, %fd51;
	abs.f64 	%fd118, %fd117;
	setp.lt.f64 	%p47, %fd118, %fd48;
	setp.le.f64 	%p48, %fd250, 0d3C670EF54646D497;
	and.pred  	%p49, %p47, %p48;
	@%p49 bra 	$L__BB11_102;
$L__BB11_103:
	add.f64 	%fd119, %fd250, %fd51;
	abs.f64 	%fd120, %fd119;
	setp.gtu.f64 	%p50, %fd120, %fd48;
	@%p50 bra 	$L__BB11_134;
	sub.f64 	%fd121, %fd50, %fd250;
	st.global.f64 	[%rd11], %fd121;
	bra.uni 	$L__BB11_134;
$L__BB11_105:
	setp.ltu.f64 	%p32, %fd256, 0d3C9CD2B297D889BC;
	sub.f64 	%fd68, %fd49, %fd56;
	add.f64 	%fd108, %fd256, %fd68;
	abs.f64 	%fd69, %fd108;
	setp.gtu.f64 	%p33, %fd69, %fd48;
	or.pred  	%p34, %p33, %p32;
	@%p34 bra 	$L__BB11_110;
	setp.geu.f64 	%p35, %fd69, %fd48;
	setp.gtu.f64 	%p36, %fd256, 0d3C670EF54646D497;
	or.pred  	%p37, %p35, %p36;
	@%p37 bra 	$L__BB11_108;
$L__BB11_107:
	add.f64 	%fd256, %fd256, %fd256;
	add.f64 	%fd111, %fd256, %fd68;
	abs.f64 	%fd112, %fd111;
	setp.lt.f64 	%p38, %fd112, %fd48;
	setp.le.f64 	%p39, %fd256, 0d3C670EF54646D497;
	and.pred  	%p40, %p38, %p39;
	@%p40 bra 	$L__BB11_107;
$L__BB11_108:
	add.f64 	%fd113, %fd256, %fd68;
	abs.f64 	%fd114, %fd113;
	setp.gtu.f64 	%p41, %fd114, %fd48;
	setp.ltu.f64 	%p42, %fd256, 0d3C9CD2B297D889BC;
	or.pred  	%p43, %p41, %p42;
	@%p43 bra 	$L__BB11_134;
	sub.f64 	%fd115, %fd56, %fd256;
	st.global.f64 	[%rd11], %fd115;
	bra.uni 	$L__BB11_134;
$L__BB11_110:
	sub.f64 	%fd109, %fd49, %fd48;
	st.global.f64 	[%rd11], %fd109;
	bra.uni 	$L__BB11_134;
$L__BB11_111:
	setp.geu.f64 	%p16, %fd50, %fd56;
	@%p16 bra 	$L__BB11_115;
	abs.f64 	%fd98, %fd51;
	setp.geu.f64 	%p20, %fd98, %fd48;
	@%p20 bra 	$L__BB11_114;
	sub.f64 	%fd99, %fd53, %fd48;
	sub.f64 	%fd100, %fd50, %fd99;
	fma.rn.f64 	%fd101, %fd100, 0dBFE0000000000000, %fd50;
	st.global.f64 	[%rd11], %fd101;
	bra.uni 	$L__BB11_134;
$L__BB11_114:
	st.global.f64 	[%rd10], %fd54;
	bra.uni 	$L__BB11_134;
$L__BB11_115:
	setp.neu.f64 	%p17, %fd50, %fd56;
	@%p17 bra 	$L__BB11_134;
	sub.f64 	%fd89, %fd53, %fd50;
	sub.f64 	%fd90, %fd48, %fd89;
	mul.f64 	%fd73, %fd90, 0d3F90000000000000;
	sub.f64 	%fd91, %fd89, %fd73;
	abs.f64 	%fd92, %fd91;
	setp.gtu.f64 	%p18, %fd92, %fd48;
	@%p18 bra 	$L__BB11_118;
	add.f64 	%fd93, %fd73, %fd50;
	st.global.f64 	[%rd10], %fd93;
	bra.uni 	$L__BB11_134;
$L__BB11_118:
	sub.f64 	%fd94, %fd49, %fd56;
	add.f64 	%fd95, %fd73, %fd94;
	abs.f64 	%fd96, %fd95;
	setp.gtu.f64 	%p19, %fd96, %fd48;
	@%p19 bra 	$L__BB11_134;
	sub.f64 	%fd97, %fd56, %fd73;
	st.global.f64 	[%rd11], %fd97;
	bra.uni 	$L__BB11_134;
$L__BB11_120:
	ld.global.u64 	%rd48, [de_direction_ds];
	cvta.to.global.u64 	%rd49, %rd48;
	add.s64 	%rd12, %rd49, %rd27;
	ld.global.u32 	%r52, [%rd12];
	setp.eq.s32 	%p62, %r52, -1;
	mov.u32 	%r171, %r47;
	@%p62 bra 	$L__BB11_123;
	add.s32 	%r53, %r52, -1;
	setp.gt.u32 	%p63, %r53, 11;
	mov.b32 	%r171, -1;
	@%p63 bra 	$L__BB11_123;
	ld.global.u32 	%r86, [width];
	ld.global.u32 	%r87, [height];
	ld.global.u32 	%r88, [depth];
	mul.wide.u32 	%rd51, %r53, 12;
	mov.u64 	%rd52, direction_to_index_mapping;
	add.s64 	%rd53, %rd52, %rd51;
	ld.global.u32 	%r89, [%rd53];
	ld.global.u32 	%r90, [%rd53+4];
	ld.global.u32 	%r91, [%rd53+8];
	div.s32 	%r92, %r47, %r86;
	rem.s32 	%r93, %r92, %r87;
	add.s32 	%r94, %r90, %r93;
	mul.lo.s32 	%r95, %r87, %r86;
	div.s32 	%r96, %r47, %r95;
	rem.s32 	%r97, %r96, %r88;
	add.s32 	%r98, %r91, %r97;
	mad.lo.s32 	%r99, %r87, %r98, %r94;
	mul.lo.s32 	%r100, %r92, %r86;
	sub.s32 	%r101, %r47, %r100;
	add.s32 	%r102, %r89, %r101;
	mad.lo.s32 	%r171, %r99, %r86, %r102;
$L__BB11_123:
	ld.global.f64 	%fd74, [bound];
	ld.global.u64 	%rd54, [input_data];
	cvta.to.global.u64 	%rd55, %rd54;
	mul.wide.s32 	%rd56, %r47, 8;
	add.s64 	%rd57, %rd55, %rd56;
	ld.global.f64 	%fd75, [%rd57];
	ld.global.u64 	%rd58, [decp_data];
	cvta.to.global.u64 	%rd59, %rd58;
	add.s64 	%rd13, %rd59, %rd56;
	ld.global.f64 	%fd76, [%rd13];
	sub.f64 	%fd77, %fd75, %fd76;
	sub.f64 	%fd132, %fd74, %fd77;
	mul.f64 	%fd258, %fd132, 0d3FE0000000000000;
	mul.wide.s32 	%rd60, %r171, 8;
	add.s64 	%rd61, %rd59, %rd60;
	ld.global.f64 	%fd79, [%rd61];
	setp.lt.f64 	%p64, %fd76, %fd79;
	@%p64 bra 	$L__BB11_125;
	setp.neu.f64 	%p65, %fd76, %fd79;
	setp.ge.s32 	%p66, %r47, %r171;
	or.pred  	%p67, %p66, %p65;
	@%p67 bra 	$L__BB11_126;
$L__BB11_125:
	mov.b32 	%r103, -1;
	st.global.u32 	[%rd12], %r103;
	bra.uni 	$L__BB11_134;
$L__BB11_126:
	setp.ltu.f64 	%p68, %fd258, 0d3C9CD2B297D889BC;
	@%p68 bra 	$L__BB11_132;
	setp.ltu.f64 	%p69, %fd76, %fd79;
	@%p69 bra 	$L__BB11_134;
	add.f64 	%fd133, %fd258, %fd77;
	abs.f64 	%fd134, %fd133;
	setp.leu.f64 	%p70, %fd134, %fd74;
	setp.ltu.f64 	%p71, %fd258, 0d3CACD2B297D889BC;
	or.pred  	%p72, %p70, %p71;
	@%p72 bra 	$L__BB11_130;
$L__BB11_129:
	mul.f64 	%fd258, %fd258, 0d3FE0000000000000;
	add.f64 	%fd136, %fd258, %fd77;
	abs.f64 	%fd137, %fd136;
	setp.gt.f64 	%p73, %fd137, %fd74;
	setp.ge.f64 	%p74, %fd258, 0d3CACD2B297D889BC;
	and.pred  	%p75, %p73, %p74;
	@%p75 bra 	$L__BB11_129;
$L__BB11_130:
	add.f64 	%fd138, %fd258, %fd77;
	abs.f64 	%fd139, %fd138;
	setp.gtu.f64 	%p76, %fd139, %fd74;
	@%p76 bra 	$L__BB11_134;
	sub.f64 	%fd140, %fd76, %fd258;
	st.global.f64 	[%rd13], %fd140;
	bra.uni 	$L__BB11_134;
$L__BB11_132:
	setp.ltu.f64 	%p77, %fd76, %fd79;
	@%p77 bra 	$L__BB11_134;
	sub.f64 	%fd141, %fd75, %fd74;
	st.global.f64 	[%rd13], %fd141;
$L__BB11_134:
	ret;

}
	// .globl	_Z9fixpath11i
.visible .entry _Z9fixpath11i(
	.param .u32 _Z9fixpath11i_param_0
)
{
	.reg .pred 	%p<244>;
	.reg .b32 	%r<237>;
	.reg .b64 	%rd<197>;
	.reg .b64 	%fd<281>;

	ld.param.u32 	%r112, [_Z9fixpath11i_param_0];
	mov.u32 	%r113, %ctaid.x;
	mov.u32 	%r114, %ntid.x;
	mov.u32 	%r115, %tid.x;
	mad.lo.s32 	%r116, %r113, %r114, %r115;
	setp.ne.s32 	%p1, %r112, 0;
	ld.global.u32 	%r117, [count_p_max];
	setp.ge.s32 	%p2, %r116, %r117;
	or.pred  	%p3, %p1, %p2;
	@%p3 bra 	$L__BB12_95;
	ld.global.u64 	%rd34, [lowgradientindices];
	cvta.to.global.u64 	%rd35, %rd34;
	ld.global.u64 	%rd36, [all_p_max];
	cvta.to.global.u64 	%rd37, %rd36;
	mul.wide.s32 	%rd38, %r116, 4;
	add.s64 	%rd39, %rd37, %rd38;
	ld.global.u32 	%r206, [%rd39];
	mul.wide.s32 	%rd40, %r206, 4;
	add.s64 	%rd41, %rd35, %rd40;
	ld.global.u32 	%r119, [%rd41];
	setp.ne.s32 	%p4, %r119, 0;
	@%p4 bra 	$L__BB12_95;
	ld.global.u64 	%rd98, [or_maxi];
	cvta.to.global.u64 	%rd1, %rd98;
	ld.global.u64 	%rd99, [de_direction_as];
	cvta.to.global.u64 	%rd2, %rd99;
	ld.global.u32 	%r3, [width];
	ld.global.u32 	%r4, [height];
	mul.lo.s32 	%r5, %r4, %r3;
	ld.global.u32 	%r6, [depth];
	mov.u64 	%rd103, direction_to_index_mapping;
$L__BB12_3:
	mov.u32 	%r7, %r206;
	mul.wide.s32 	%rd100, %r7, 4;
	add.s64 	%rd101, %rd1, %rd100;
	ld.global.u32 	%r8, [%rd101];
	add.s64 	%rd3, %rd2, %rd100;
	ld.global.u32 	%r9, [%rd3];
	setp.ne.s32 	%p42, %r8, %r9;
	@%p42 bra 	$L__BB12_9;
	setp.eq.s32 	%p43, %r8, -1;
	mov.u32 	%r206, %r7;
	@%p43 bra 	$L__BB12_7;
	add.s32 	%r10, %r8, -1;
	setp.gt.u32 	%p44, %r10, 11;
	mov.b32 	%r206, -1;
	@%p44 bra 	$L__BB12_7;
	mul.wide.u32 	%rd102, %r10, 12;
	add.s64 	%rd104, %rd103, %rd102;
	ld.global.u32 	%r163, [%rd104];
	ld.global.u32 	%r164, [%rd104+4];
	ld.global.u32 	%r165, [%rd104+8];
	div.s32 	%r166, %r7, %r3;
	rem.s32 	%r167, %r166, %r4;
	add.s32 	%r168, %r164, %r167;
	div.s32 	%r169, %r7, %r5;
	rem.s32 	%r170, %r169, %r6;
	add.s32 	%r171, %r165, %r170;
	mad.lo.s32 	%r172, %r4, %r171, %r168;
	mul.lo.s32 	%r173, %r166, %r3;
	sub.s32 	%r174, %r7, %r173;
	add.s32 	%r175, %r163, %r174;
	mad.lo.s32 	%r206, %r172, %r3, %r175;
$L__BB12_7:
	setp.eq.s32 	%p45, %r8, -1;
	setp.eq.s32 	%p46, %r206, %r7;
	and.pred  	%p47, %p45, %p46;
	@%p47 bra 	$L__BB12_129;
	setp.ne.s32 	%p48, %r206, %r7;
	@%p48 bra 	$L__BB12_3;
$L__BB12_9:
	setp.eq.s32 	%p49, %r7, -1;
	@%p49 bra 	$L__BB12_129;
	setp.eq.s32 	%p50, %r9, -1;
	mov.u32 	%r207, %r7;
	@%p50 bra 	$L__BB12_13;
	add.s32 	%r13, %r9, -1;
	setp.gt.u32 	%p51, %r13, 11;
	mov.b32 	%r207, -1;
	@%p51 bra 	$L__BB12_13;
	mul.wide.u32 	%rd105, %r13, 12;
	add.s64 	%rd107, %rd103, %rd105;
	ld.global.u32 	%r177, [%rd107];
	ld.global.u32 	%r178, [%rd107+4];
	ld.global.u32 	%r179, [%rd107+8];
	div.s32 	%r180, %r7, %r3;
	rem.s32 	%r181, %r180, %r4;
	add.s32 	%r182, %r178, %r181;
	div.s32 	%r183, %r7, %r5;
	rem.s32 	%r184, %r183, %r6;
	add.s32 	%r185, %r179, %r184;
	mad.lo.s32 	%r186, %r4, %r185, %r182;
	mul.lo.s32 	%r187, %r180, %r3;
	sub.s32 	%r188, %r7, %r187;
	add.s32 	%r189, %r177, %r188;
	mad.lo.s32 	%r207, %r186, %r3, %r189;
$L__BB12_13:
	setp.eq.s32 	%p52, %r8, -1;
	mov.u32 	%r208, %r7;
	@%p52 bra 	$L__BB12_16;
	div.s32 	%r16, %r7, %r3;
	div.s32 	%r191, %r7, %r5;
	rem.s32 	%r17, %r191, %r6;
	add.s32 	%r18, %r8, -1;
	setp.gt.u32 	%p53, %r18, 11;
	mov.b32 	%r208, -1;
	@%p53 bra 	$L__BB12_16;
	mul.wide.u32 	%rd108, %r18, 12;
	add.s64 	%rd110, %rd103, %rd108;
	ld.global.u32 	%r192, [%rd110];
	ld.global.u32 	%r193, [%rd110+4];
	ld.global.u32 	%r194, [%rd110+8];
	rem.s32 	%r195, %r16, %r4;
	add.s32 	%r196, %r193, %r195;
	add.s32 	%r197, %r194, %r17;
	mad.lo.s32 	%r198, %r4, %r197, %r196;
	rem.s32 	%r199, %r7, %r3;
	add.s32 	%r200, %r192, %r199;
	mad.lo.s32 	%r208, %r198, %r3, %r200;
$L__BB12_16:
	setp.eq.s32 	%p54, %r207, %r208;
	@%p54 bra 	$L__BB12_129;
	ld.global.u64 	%rd192, [input_data];
	cvta.to.global.u64 	%rd5, %rd192;
	mul.wide.s32 	%rd111, %r208, 8;
	add.s64 	%rd112, %rd5, %rd111;
	ld.global.f64 	%fd267, [%rd112];
	ld.global.f64 	%fd265, [bound];
	sub.f64 	%fd152, %fd267, %fd265;
	ld.global.u64 	%rd191, [decp_data];
	cvta.to.global.u64 	%rd113, %rd191;
	mul.wide.s32 	%rd114, %r207, 8;
	add.s64 	%rd7, %rd113, %rd114;
	ld.global.f64 	%fd266, [%rd7];
	sub.f64 	%fd153, %fd152, %fd266;
	mul.f64 	%fd272, %fd153, 0d3FE0000000000000;
	add.s64 	%rd115, %rd5, %rd114;
	ld.global.f64 	%fd5, [%rd115];
	add.s64 	%rd116, %rd113, %rd111;
	ld.global.f64 	%fd6, [%rd116];
	setp.lt.f64 	%p55, %fd266, %fd6;
	@%p55 bra 	$L__BB12_130;
	ld.global.u64 	%rd117, [adjacency];
	cvta.to.global.u64 	%rd8, %rd117;
	mul.lo.s32 	%r201, %r207, 12;
	mul.wide.s32 	%rd118, %r201, 4;
	add.s64 	%rd9, %rd8, %rd118;
	ld.global.u32 	%r21, [%rd9];
	setp.eq.s32 	%p56, %r21, -1;
	mov.f64 	%fd238, 0dFFEFFFFFFFFFFFFF;
	mov.u32 	%r210, %r207;
	@%p56 bra 	$L__BB12_20;
	mul.wide.s32 	%rd119, %r21, 8;
	add.s64 	%rd120, %rd5, %rd119;
	ld.global.f64 	%fd155, [%rd120];
	setp.lt.f64 	%p57, %fd155, %fd5;
	setp.gt.f64 	%p58, %fd155, 0dFFEFFFFFFFFFFFFF;
	and.pred  	%p59, %p57, %p58;
	setp.ne.s32 	%p60, %r21, %r207;
	selp.f64 	%fd156, %fd155, 0dFFEFFFFFFFFFFFFF, %p59;
	selp.f64 	%fd238, %fd156, 0dFFEFFFFFFFFFFFFF, %p60;
	selp.b32 	%r210, %r21, %r207, %p59;
$L__BB12_20:
	ld.global.u32 	%r24, [%rd9+4];
	setp.eq.s32 	%p61, %r24, -1;
	@%p61 bra 	$L__BB12_22;
	mul.wide.s32 	%rd121, %r24, 8;
	add.s64 	%rd122, %rd5, %rd121;
	ld.global.f64 	%fd157, [%rd122];
	setp.lt.f64 	%p62, %fd157, %fd5;
	setp.gt.f64 	%p63, %fd157, %fd238;
	and.pred  	%p64, %p62, %p63;
	setp.ne.s32 	%p65, %r24, %r207;
	and.pred  	%p66, %p65, %p64;
	selp.f64 	%fd238, %fd157, %fd238, %p66;
	selp.b32 	%r210, %r24, %r210, %p66;
$L__BB12_22:
	ld.global.u32 	%r27, [%rd9+8];
	setp.eq.s32 	%p67, %r27, -1;
	@%p67 bra 	$L__BB12_24;
	mul.wide.s32 	%rd123, %r27, 8;
	add.s64 	%rd124, %rd5, %rd123;
	ld.global.f64 	%fd159, [%rd124];
	setp.lt.f64 	%p68, %fd159, %fd5;
	setp.gt.f64 	%p69, %fd159, %fd238;
	and.pred  	%p70, %p68, %p69;
	setp.ne.s32 	%p71, %r27, %r207;
	and.pred  	%p72, %p71, %p70;
	selp.f64 	%fd238, %fd159, %fd238, %p72;
	selp.b32 	%r210, %r27, %r210, %p72;
$L__BB12_24:
	ld.global.u32 	%r30, [%rd9+12];
	setp.eq.s32 	%p73, %r30, -1;
	@%p73 bra 	$L__BB12_26;
	mul.wide.s32 	%rd125, %r30, 8;
	add.s64 	%rd126, %rd5, %rd125;
	ld.global.f64 	%fd161, [%rd126];
	setp.lt.f64 	%p74, %fd161, %fd5;
	setp.gt.f64 	%p75, %fd161, %fd238;
	and.pred  	%p76, %p74, %p75;
	setp.ne.s32 	%p77, %r30, %r207;
	and.pred  	%p78, %p77, %p76;
	selp.f64 	%fd238, %fd161, %fd238, %p78;
	selp.b32 	%r210, %r30, %r210, %p78;
$L__BB12_26:
	ld.global.u32 	%r33, [%rd9+16];
	setp.eq.s32 	%p79, %r33, -1;
	@%p79 bra 	$L__BB12_28;
	mul.wide.s32 	%rd127, %r33, 8;
	add.s64 	%rd128, %rd5, %rd127;
	ld.global.f64 	%fd163, [%rd128];
	setp.lt.f64 	%p80, %fd163, %fd5;
	setp.gt.f64 	%p81, %fd163, %fd238;
	and.pred  	%p82, %p80, %p81;
	setp.ne.s32 	%p83, %r33, %r207;
	and.pred  	%p84, %p83, %p82;
	selp.f64 	%fd238, %fd163, %fd238, %p84;
	selp.b32 	%r210, %r33, %r210, %p84;
$L__BB12_28:
	ld.global.u32 	%r36, [%rd9+20];
	setp.eq.s32 	%p85, %r36, -1;
	@%p85 bra 	$L__BB12_30;
	mul.wide.s32 	%rd129, %r36, 8;
	add.s64 	%rd130, %rd5, %rd129;
	ld.global.f64 	%fd165, [%rd130];
	setp.lt.f64 	%p86, %fd165, %fd5;
	setp.gt.f64 	%p87, %fd165, %fd238;
	and.pred  	%p88, %p86, %p87;
	setp.ne.s32 	%p89, %r36, %r207;
	and.pred  	%p90, %p89, %p88;
	selp.f64 	%fd238, %fd165, %fd238, %p90;
	selp.b32 	%r210, %r36, %r210, %p90;
$L__BB12_30:
	ld.global.u32 	%r39, [%rd9+24];
	setp.eq.s32 	%p91, %r39, -1;
	@%p91 bra 	$L__BB12_32;
	mul.wide.s32 	%rd131, %r39, 8;
	add.s64 	%rd132, %rd5, %rd131;
	ld.global.f64 	%fd167, [%rd132];
	setp.lt.f64 	%p92, %fd167, %fd5;
	setp.gt.f64 	%p93, %fd167, %fd238;
	and.pred  	%p94, %p92, %p93;
	setp.ne.s32 	%p95, %r39, %r207;
	and.pred  	%p96, %p95, %p94;
	selp.f64 	%fd238, %fd167, %fd238, %p96;
	selp.b32 	%r210, %r39, %r210, %p96;
$L__BB12_32:
	ld.global.u32 	%r42, [%rd9+28];
	setp.eq.s32 	%p97, %r42, -1;
	@%p97 bra 	$L__BB12_34;
	mul.wide.s32 	%rd133, %r42, 8;
	add.s64 	%rd134, %rd5, %rd133;
	ld.global.f64 	%fd169, [%rd134];
	setp.lt.f64 	%p98, %fd169, %fd5;
	setp.gt.f64 	%p99, %fd169, %fd238;
	and.pred  	%p100, %p98, %p99;
	setp.ne.s32 	%p101, %r42, %r207;
	and.pred  	%p102, %p101, %p100;
	selp.f64 	%fd238, %fd169, %fd238, %p102;
	selp.b32 	%r210, %r42, %r210, %p102;
$L__BB12_34:
	ld.global.u32 	%r45, [%rd9+32];
	setp.eq.s32 	%p103, %r45, -1;
	@%p103 bra 	$L__BB12_36;
	mul.wide.s32 	%rd135, %r45, 8;
	add.s64 	%rd136, %rd5, %rd135;
	ld.global.f64 	%fd171, [%rd136];
	setp.lt.f64 	%p104, %fd171, %fd5;
	setp.gt.f64 	%p105, %fd171, %fd238;
	and.pred  	%p106, %p104, %p105;
	setp.ne.s32 	%p107, %r45, %r207;
	and.pred  	%p108, %p107, %p106;
	selp.f64 	%fd238, %fd171, %fd238, %p108;
	selp.b32 	%r210, %r45, %r210, %p108;
$L__BB12_36:
	ld.global.u32 	%r48, [%rd9+36];
	setp.eq.s32 	%p109, %r48, -1;
	@%p109 bra 	$L__BB12_38;
	mul.wide.s32 	%rd137, %r48, 8;
	add.s64 	%rd138, %rd5, %rd137;
	ld.global.f64 	%fd173, [%rd138];
	setp.lt.f64 	%p110, %fd173, %fd5;
	setp.gt.f64 	%p111, %fd173, %fd238;
	and.pred  	%p112, %p110, %p111;
	setp.ne.s32 	%p113, %r48, %r207;
	and.pred  	%p114, %p113, %p112;
	selp.f64 	%fd238, %fd173, %fd238, %p114;
	selp.b32 	%r210, %r48, %r210, %p114;
$L__BB12_38:
	ld.global.u32 	%r51, [%rd9+40];
	setp.eq.s32 	%p115, %r51, -1;
	@%p115 bra 	$L__BB12_40;
	mul.wide.s32 	%rd139, %r51, 8;
	add.s64 	%rd140, %rd5, %rd139;
	ld.global.f64 	%fd175, [%rd140];
	setp.lt.f64 	%p116, %fd175, %fd5;
	setp.gt.f64 	%p117, %fd175, %fd238;
	and.pred  	%p118, %p116, %p117;
	setp.ne.s32 	%p119, %r51, %r207;
	and.pred  	%p120, %p119, %p118;
	selp.f64 	%fd238, %fd175, %fd238, %p120;
	selp.b32 	%r210, %r51, %r210, %p120;
$L__BB12_40:
	ld.global.u32 	%r54, [%rd9+44];
	setp.eq.s32 	%p121, %r54, -1;
	@%p121 bra 	$L__BB12_42;
	mul.wide.s32 	%rd141, %r54, 8;
	add.s64 	%rd142, %rd5, %rd141;
	ld.global.f64 	%fd177, [%rd142];
	setp.lt.f64 	%p122, %fd177, %fd5;
	setp.gt.f64 	%p123, %fd177, %fd238;
	setp.ne.s32 	%p124, %r54, %r207;
	selp.b32 	%r202, %r54, %r210, %p123;
	selp.b32 	%r203, %r202, %r210, %p122;
	selp.b32 	%r210, %r203, %r210, %p124;
$L__BB12_42:
	cvta.to.global.u64 	%rd143, %rd191;
	mul.wide.s32 	%rd144, %r210, 8;
	add.s64 	%rd10, %rd143, %rd144;
	ld.global.f64 	%fd29, [%rd10];
	mul.lo.s32 	%r204, %r208, 12;
	mul.wide.s32 	%rd145, %r204, 4;
	add.s64 	%rd11, %rd8, %rd145;
	ld.global.u32 	%r57, [%rd11];
	setp.eq.s32 	%p125, %r57, -1;
	mov.f64 	%fd249, %fd29;
	mov.u32 	%r222, %r208;
	@%p125 bra 	$L__BB12_44;
	mul.wide.s32 	%rd146, %r57, 8;
	add.s64 	%rd147, %rd5, %rd146;
	ld.global.f64 	%fd179, [%rd147];
	setp.gt.f64 	%p126, %fd179, %fd267;
	setp.lt.f64 	%p127, %fd179, 0d7FEFFFFFFFFFFFFF;
	and.pred  	%p128, %p126, %p127;
	setp.ne.s32 	%p129, %r57, %r208;
	selp.f64 	%fd180, %fd179, %fd29, %p128;
	selp.f64 	%fd249, %fd180, %fd29, %p129;
	selp.b32 	%r222, %r57, %r208, %p128;
$L__BB12_44:
	ld.global.u32 	%r60, [%rd11+4];
	setp.eq.s32 	%p130, %r60, -1;
	@%p130 bra 	$L__BB12_46;
	mul.wide.s32 	%rd148, %r60, 8;
	add.s64 	%rd149, %rd5, %rd148;
	ld.global.f64 	%fd181, [%rd149];
	setp.gt.f64 	%p131, %fd181, %fd267;
	setp.lt.f64 	%p132, %fd181, 0d7FEFFFFFFFFFFFFF;
	and.pred  	%p133, %p131, %p132;
	setp.ne.s32 	%p134, %r60, %r208;
	and.pred  	%p135, %p134, %p133;
	selp.f64 	%fd249, %fd181, %fd249, %p135;
	selp.b32 	%r222, %r60, %r222, %p135;
$L__BB12_46:
	ld.global.u32 	%r63, [%rd11+8];
	setp.eq.s32 	%p136, %r63, -1;
	@%p136 bra 	$L__BB12_48;
	mul.wide.s32 	%rd150, %r63, 8;
	add.s64 	%rd151, %rd5, %rd150;
	ld.global.f64 	%fd182, [%rd151];
	setp.gt.f64 	%p137, %fd182, %fd267;
	setp.lt.f64 	%p138, %fd182, 0d7FEFFFFFFFFFFFFF;
	and.pred  	%p139, %p137, %p138;
	setp.ne.s32 	%p140, %r63, %r208;
	and.pred  	%p141, %p140, %p139;
	selp.f64 	%fd249, %fd182, %fd249, %p141;
	selp.b32 	%r222, %r63, %r222, %p141;
$L__BB12_48:
	ld.global.u32 	%r66, [%rd11+12];
	setp.eq.s32 	%p142, %r66, -1;
	@%p142 bra 	$L__BB12_50;
	mul.wide.s32 	%rd152, %r66, 8;
	add.s64 	%rd153, %rd5, %rd152;
	ld.global.f64 	%fd183, [%rd153];
	setp.gt.f64 	%p143, %fd183, %fd267;
	setp.lt.f64 	%p144, %fd183, 0d7FEFFFFFFFFFFFFF;
	and.pred  	%p145, %p143, %p144;
	setp.ne.s32 	%p146, %r66, %r208;
	and.pred  	%p147, %p146, %p145;
	selp.f64 	%fd249, %fd183, %fd249, %p147;
	selp.b32 	%r222, %r66, %r222, %p147;
$L__BB12_50:
	ld.global.u32 	%r69, [%rd11+16];
	setp.eq.s32 	%p148, %r69, -1;
	@%p148 bra 	$L__BB12_52;
	mul.wide.s32 	%rd154, %r69, 8;
	add.s64 	%rd155, %rd5, %rd154;
	ld.global.f64 	%fd184, [%rd155];
	setp.gt.f64 	%p149, %fd184, %fd267;
	setp.lt.f64 	%p150, %fd184, 0d7FEFFFFFFFFFFFFF;
	and.pred  	%p151, %p149, %p150;
	setp.ne.s32 	%p152, %r69, %r208;
	and.pred  	%p153, %p152, %p151;
	selp.f64 	%fd249, %fd184, %fd249, %p153;
	selp.b32 	%r222, %r69, %r222, %p153;
$L__BB12_52:
	ld.global.u32 	%r72, [%rd11+20];
	setp.eq.s32 	%p154, %r72, -1;
	@%p154 bra 	$L__BB12_54;
	mul.wide.s32 	%rd156, %r72, 8;
	add.s64 	%rd157, %rd5, %rd156;
	ld.global.f64 	%fd185, [%rd157];
	setp.gt.f64 	%p155, %fd185, %fd267;
	setp.lt.f64 	%p156, %fd185, 0d7FEFFFFFFFFFFFFF;
	and.pred  	%p157, %p155, %p156;
	setp.ne.s32 	%p158, %r72, %r208;
	and.pred  	%p159, %p158, %p157;
	selp.f64 	%fd249, %fd185, %fd249, %p159;
	selp.b32 	%r222, %r72, %r222, %p159;
$L__BB12_54:
	ld.global.u32 	%r75, [%rd11+24];
	setp.eq.s32 	%p160, %r75, -1;
	@%p160 bra 	$L__BB12_56;
	mul.wide.s32 	%rd158, %r75, 8;
	add.s64 	%rd159, %rd5, %rd158;
	ld.global.f64 	%fd186, [%rd159];
	setp.gt.f64 	%p161, %fd186, %fd267;
	setp.lt.f64 	%p162, %fd186, 0d7FEFFFFFFFFFFFFF;
	and.pred  	%p163, %p161, %p162;
	setp.ne.s32 	%p164, %r75, %r208;
	and.pred  	%p165, %p164, %p163;
	selp.f64 	%fd249, %fd186, %fd249, %p165;
	selp.b32 	%r222, %r75, %r222, %p165;
$L__BB12_56:
	ld.global.u32 	%r78, [%rd11+28];
	setp.eq.s32 	%p166, %r78, -1;
	@%p166 bra 	$L__BB12_58;
	mul.wide.s32 	%rd160, %r78, 8;
	add.s64 	%rd161, %rd5, %rd160;
	ld.global.f64 	%fd187, [%rd161];
	setp.gt.f64 	%p167, %fd187, %fd267;
	setp.lt.f64 	%p168, %fd187, 0d7FEFFFFFFFFFFFFF;
	and.pred  	%p169, %p167, %p168;
	setp.ne.s32 	%p170, %r78, %r208;
	and.pred  	%p171, %p170, %p169;
	selp.f64 	%fd249, %fd187, %fd249, %p171;
	selp.b32 	%r222, %r78, %r222, %p171;
$L__BB12_58:
	ld.global.u32 	%r81, [%rd11+32];
	setp.eq.s32 	%p172, %r81, -1;
	@%p172 bra 	$L__BB12_60;
	mul.wide.s32 	%rd162, %r81, 8;
	add.s64 	%rd163, %rd5, %rd162;
	ld.global.f64 	%fd188, [%rd163];
	setp.gt.f64 	%p173, %fd188, %fd267;
	setp.lt.f64 	%p174, %fd188, 0d7FEFFFFFFFFFFFFF;
	and.pred  	%p175, %p173, %p174;
	setp.ne.s32 	%p176, %r81, %r208;
	and.pred  	%p177, %p176, %p175;
	selp.f64 	%fd249, %fd188, %fd249, %p177;
	selp.b32 	%r222, %r81, %r222, %p177;
$L__BB12_60:
	ld.global.u32 	%r84, [%rd11+36];
	setp.eq.s32 	%p178, %r84, -1;
	@%p178 bra 	$L__BB12_62;
	mul.wide.s32 	%rd164, %r84, 8;
	add.s64 	%rd165, %rd5, %rd164;
	ld.global.f64 	%fd189, [%rd165];
	setp.gt.f64 	%p179, %fd189, %fd267;
	setp.lt.f64 	%p180, %fd189, 0d7FEFFFFFFFFFFFFF;
	and.pred  	%p181, %p179, %p180;
	setp.ne.s32 	%p182, %r84, %r208;
	and.pred  	%p183, %p182, %p181;
	selp.f64 	%fd249, %fd189, %fd249, %p183;
	selp.b32 	%r222, %r84, %r222, %p183;
$L__BB12_62:
	ld.global.u32 	%r87, [%rd11+40];
	setp.eq.s32 	%p184, %r87, -1;
	@%p184 bra 	$L__BB12_64;
	mul.wide.s32 	%rd166, %r87, 8;
	add.s64 	%rd167, %rd5, %rd166;
	ld.global.f64 	%fd190, [%rd167];
	setp.gt.f64 	%p185, %fd190, %fd267;
	setp.lt.f64 	%p186, %fd190, 0d7FEFFFFFFFFFFFFF;
	and.pred  	%p187, %p185, %p186;
	setp.ne.s32 	%p188, %r87, %r208;
	and.pred  	%p189, %p188, %p187;
	selp.f64 	%fd249, %fd190, %fd249, %p189;
	selp.b32 	%r222, %r87, %r222, %p189;
$L__BB12_64:
	ld.global.u32 	%r90, [%rd11+44];
	setp.eq.s32 	%p190, %r90, -1;
	@%p190 bra 	$L__BB12_66;
	mul.wide.s32 	%rd168, %r90, 8;
	add.s64 	%rd169, %rd5, %rd168;
	ld.global.f64 	%fd191, [%rd169];
	setp.gt.f64 	%p191, %fd191, %fd267;
	setp.lt.f64 	%p192, %fd191, 0d7FEFFFFFFFFFFFFF;
	and.pred  	%p193, %p191, %p192;
	setp.ne.s32 	%p194, %r90, %r208;
	and.pred  	%p195, %p194, %p193;
	selp.f64 	%fd249, %fd191, %fd249, %p195;
	selp.b32 	%r222, %r90, %r222, %p195;
$L__BB12_66:
	sub.f64 	%fd192, %fd266, %fd5;
	add.f64 	%fd193, %fd192, %fd265;
	mul.f64 	%fd268, %fd193, 0d3FE0000000000000;
	max.f64 	%fd195, %fd272, %fd268;
	setp.ltu.f64 	%p196, %fd195, 0d3C9CD2B297D889BC;
	@%p196 bra 	$L__BB12_90;
	setp.ltu.f64 	%p199, %fd266, %fd6;
	@%p199 bra 	$L__BB12_89;
	sub.f64 	%fd55, %fd5, %fd266;
	add.f64 	%fd201, %fd268, %fd55;
	abs.f64 	%fd202, %fd201;
	setp.leu.f64 	%p200, %fd202, %fd265;
	setp.leu.f64 	%p201, %fd268, 0d3CACD2B297D889BC;
	or.pred  	%p202, %p200, %p201;
	@%p202 bra 	$L__BB12_70;
$L__BB12_69:
	mul.f64 	%fd268, %fd268, 0d3FE0000000000000;
	add.f64 	%fd204, %fd268, %fd55;
	abs.f64 	%fd205, %fd204;
	setp.gt.f64 	%p203, %fd205, %fd265;
	setp.gt.f64 	%p204, %fd268, 0d3CACD2B297D889BC;
	and.pred  	%p205, %p203, %p204;
	@%p205 bra 	$L__BB12_69;
$L__BB12_70:
	setp.leu.f64 	%p206, %fd266, %fd249;
	setp.geu.f64 	%p207, %fd249, %fd6;
	or.pred  	%p208, %p206, %p207;
	@%p208 bra 	$L__BB12_73;
	sub.f64 	%fd219, %fd266, %fd268;
	setp.geu.f64 	%p219, %fd219, %fd249;
	setp.ltu.f64 	%p220, %fd268, 0d3CACD2B297D889BC;
	or.pred  	%p221, %p220, %p219;
	@%p221 bra 	$L__BB12_80;
$L__BB12_72:
	mul.f64 	%fd268, %fd268, 0d3FE0000000000000;
	sub.f64 	%fd220, %fd266, %fd268;
	setp.lt.f64 	%p222, %fd220, %fd249;
	setp.ge.f64 	%p223, %fd268, 0d3CACD2B297D889BC;
	and.pred  	%p224, %p223, %p222;
	@%p224 bra 	$L__BB12_72;
	bra.uni 	$L__BB12_80;
$L__BB12_73:
	setp.ltu.f64 	%p209, %fd249, %fd6;
	@%p209 bra 	$L__BB12_80;
	mul.wide.s32 	%rd170, %r222, 8;
	add.s64 	%rd171, %rd5, %rd170;
	ld.global.f64 	%fd206, [%rd171];
	cvta.to.global.u64 	%rd172, %rd191;
	add.s64 	%rd173, %rd172, %rd170;
	ld.global.f64 	%fd207, [%rd173];
	sub.f64 	%fd208, %fd206, %fd207;
	sub.f64 	%fd209, %fd265, %fd208;
	mul.f64 	%fd264, %fd209, 0d3FE0000000000000;
	setp.leu.f64 	%p210, %fd264, 0d3C9CD2B297D889BC;
	@%p210 bra 	$L__BB12_80;
	mul.wide.s32 	%rd174, %r210, 8;
	add.s64 	%rd175, %rd5, %rd174;
	ld.global.f64 	%fd210, [%rd175];
	sub.f64 	%fd62, %fd210, %fd29;
	add.f64 	%fd211, %fd264, %fd62;
	abs.f64 	%fd212, %fd211;
	setp.leu.f64 	%p211, %fd212, %fd265;
	setp.ltu.f64 	%p212, %fd264, 0d3CACD2B297D889BC;
	or.pred  	%p213, %p211, %p212;
	@%p213 bra 	$L__BB12_78;
$L__BB12_76:
	sub.f64 	%fd213, %fd29, %fd264;
	setp.leu.f64 	%p214, %fd213, %fd6;
	@%p214 bra 	$L__BB12_78;
	mul.f64 	%fd264, %fd264, 0d3FE0000000000000;
	add.f64 	%fd214, %fd264, %fd62;
	abs.f64 	%fd215, %fd214;
	setp.gt.f64 	%p215, %fd215, %fd265;
	setp.ge.f64 	%p216, %fd264, 0d3CACD2B297D889BC;
	and.pred  	%p217, %p215, %p216;
	@%p217 bra 	$L__BB12_76;
$L__BB12_78:
	add.f64 	%fd216, %fd264, %fd62;
	abs.f64 	%fd217, %fd216;
	setp.gtu.f64 	%p218, %fd217, %fd265;
	@%p218 bra 	$L__BB12_80;
	sub.f64 	%fd218, %fd29, %fd264;
	st.global.f64 	[%rd10], %fd218;
	ld.global.u64 	%rd192, [input_data];
	cvta.to.global.u64 	%rd176, %rd192;
	mul.wide.s32 	%rd177, %r208, 8;
	add.s64 	%rd178, %rd176, %rd177;
	ld.global.f64 	%fd267, [%rd178];
	ld.global.u64 	%rd191, [decp_data];
	cvta.to.global.u64 	%rd179, %rd191;
	mul.wide.s32 	%rd180, %r207, 8;
	add.s64 	%rd181, %rd179, %rd180;
	ld.global.f64 	%fd266, [%rd181];
	ld.global.f64 	%fd265, [bound];
$L__BB12_80:
	add.f64 	%fd221, %fd272, %fd266;
	sub.f64 	%fd222, %fd267, %fd221;
	abs.f64 	%fd223, %fd222;
	setp.leu.f64 	%p225, %fd223, %fd265;
	setp.leu.f64 	%p226, %fd272, 0d3CACD2B297D889BC;
	or.pred  	%p227, %p225, %p226;
	@%p227 bra 	$L__BB12_82;
$L__BB12_81:
	mul.f64 	%fd272, %fd272, 0d3FE0000000000000;
	add.f64 	%fd225, %fd272, %fd266;
	sub.f64 	%fd226, %fd267, %fd225;
	abs.f64 	%fd227, %fd226;
	setp.gt.f64 	%p228, %fd227, %fd265;
	setp.gt.f64 	%p229, %fd272, 0d3CACD2B297D889BC;
	and.pred  	%p230, %p228, %p229;
	@%p230 bra 	$L__BB12_81;
$L__BB12_82:
	cvta.to.global.u64 	%rd182, %rd191;
	mul.wide.s32 	%rd183, %r208, 8;
	add.s64 	%rd16, %rd182, %rd183;
	ld.global.f64 	%fd76, [%rd16];
	setp.gtu.f64 	%p231, %fd76, %fd249;
	setp.ltu.f64 	%p232, %fd249, %fd266;
	or.pred  	%p233, %p231, %p232;
	@%p233 bra 	$L__BB12_85;
	add.f64 	%fd228, %fd272, %fd266;
	setp.leu.f64 	%p234, %fd228, %fd249;
	setp.ltu.f64 	%p235, %fd272, 0d3CACD2B297D889BC;
	or.pred  	%p236, %p235, %p234;
	@%p236 bra 	$L__BB12_85;
$L__BB12_84:
	mul.f64 	%fd272, %fd272, 0d3FE0000000000000;
	add.f64 	%fd229, %fd272, %fd266;
	setp.gt.f64 	%p237, %fd229, %fd249;
	setp.ge.f64 	%p238, %fd272, 0d3CACD2B297D889BC;
	and.pred  	%p239, %p238, %p237;
	@%p239 bra 	$L__BB12_84;
$L__BB12_85:
	add.f64 	%fd80, %fd272, %fd266;
	sub.f64 	%fd230, %fd267, %fd80;
	abs.f64 	%fd231, %fd230;
	setp.gtu.f64 	%p240, %fd231, %fd265;
	setp.ltu.f64 	%p241, %fd266, %fd76;
	or.pred  	%p242, %p240, %p241;
	@%p242 bra 	$L__BB12_87;
	st.global.f64 	[%rd16], %fd80;
	ld.global.u64 	%rd192, [input_data];
	ld.global.u64 	%rd191, [decp_data];
	cvta.to.global.u64 	%rd184, %rd191;
	mul.wide.s32 	%rd185, %r207, 8;
	add.s64 	%rd186, %rd184, %rd185;
	ld.global.f64 	%fd266, [%rd186];
	ld.global.f64 	%fd265, [bound];
$L__BB12_87:
	cvta.to.global.u64 	%rd187, %rd192;
	mul.wide.s32 	%rd188, %r207, 8;
	add.s64 	%rd189, %rd187, %rd188;
	ld.global.f64 	%fd232, [%rd189];
	cvta.to.global.u64 	%rd190, %rd191;
	add.s64 	%rd21, %rd190, %rd188;
	sub.f64 	%fd233, %fd232, %fd266;
	add.f64 	%fd234, %fd268, %fd233;
	abs.f64 	%fd235, %fd234;
	setp.gtu.f64 	%p243, %fd235, %fd265;
	@%p243 bra 	$L__BB12_129;
	sub.f64 	%fd236, %fd266, %fd268;
	st.global.f64 	[%rd21], %fd236;
	bra.uni 	$L__BB12_129;
$L__BB12_89:
	st.global.u32 	[%rd3], %r8;
	bra.uni 	$L__BB12_129;
$L__BB12_90:
	setp.ltu.f64 	%p197, %fd266, %fd6;
	@%p197 bra 	$L__BB12_94;
	add.f64 	%fd196, %fd266, %fd267;
	sub.f64 	%fd197, %fd196, %fd265;
	mul.f64 	%fd85, %fd197, 0d3FE0000000000000;
	sub.f64 	%fd198, %fd5, %fd85;
	abs.f64 	%fd199, %fd198;
	setp.gtu.f64 	%p198, %fd199, %fd265;
	@%p198 bra 	$L__BB12_93;
	st.global.f64 	[%rd7], %fd85;
	bra.uni 	$L__BB12_129;
$L__BB12_93:
	sub.f64 	%fd200, %fd5, %fd265;
	st.global.f64 	[%rd7], %fd200;
	bra.uni 	$L__BB12_129;
$L__BB12_94:
	st.global.u32 	[%rd3], %r8;
	bra.uni 	$L__BB12_129;
$L__BB12_95:
	setp.eq.s32 	%p5, %r112, 0;
	ld.global.u32 	%r120, [count_p_min];
	setp.ge.s32 	%p6, %r116, %r120;
	or.pred  	%p7, %p5, %p6;
	@%p7 bra 	$L__BB12_129;
	ld.global.u64 	%rd42, [lowgradientindices];
	cvta.to.global.u64 	%rd43, %rd42;
	ld.global.u64 	%rd44, [all_p_min];
	cvta.to.global.u64 	%rd45, %rd44;
	mul.wide.s32 	%rd46, %r116, 4;
	add.s64 	%rd47, %rd45, %rd46;
	ld.global.u32 	%r233, [%rd47];
	mul.wide.s32 	%rd48, %r233, 4;
	add.s64 	%rd49, %rd43, %rd48;
	ld.global.u32 	%r122, [%rd49];
	setp.ne.s32 	%p8, %r122, 0;
	@%p8 bra 	$L__BB12_129;
	ld.global.u64 	%rd50, [or_mini];
	cvta.to.global.u64 	%rd22, %rd50;
	ld.global.u64 	%rd51, [de_direction_ds];
	cvta.to.global.u64 	%rd23, %rd51;
	ld.global.u32 	%r94, [width];
	ld.global.u32 	%r95, [height];
	mul.lo.s32 	%r96, %r95, %r94;
	ld.global.u32 	%r97, [depth];
	mov.u64 	%rd55, direction_to_index_mapping;
$L__BB12_98:
	mov.u32 	%r98, %r233;
	mul.wide.s32 	%rd52, %r98, 4;
	add.s64 	%rd53, %rd22, %rd52;
	ld.global.u32 	%r99, [%rd53];
	add.s64 	%rd24, %rd23, %rd52;
	ld.global.u32 	%r100, [%rd24];
	setp.ne.s32 	%p9, %r99, %r100;
	setp.eq.s32 	%p10, %r99, -1;
	or.pred  	%p11, %p9, %p10;
	@%p11 bra 	$L__BB12_102;
	add.s32 	%r101, %r99, -1;
	setp.gt.u32 	%p12, %r101, 11;
	mov.b32 	%r233, -1;
	@%p12 bra 	$L__BB12_101;
	mul.wide.u32 	%rd54, %r101, 12;
	add.s64 	%rd56, %rd55, %rd54;
	ld.global.u32 	%r124, [%rd56];
	ld.global.u32 	%r125, [%rd56+4];
	ld.global.u32 	%r126, [%rd56+8];
	div.s32 	%r127, %r98, %r94;
	rem.s32 	%r128, %r127, %r95;
	add.s32 	%r129, %r125, %r128;
	div.s32 	%r130, %r98, %r96;
	rem.s32 	%r131, %r130, %r97;
	add.s32 	%r132, %r126, %r131;
	mad.lo.s32 	%r133, %r95, %r132, %r129;
	mul.lo.s32 	%r134, %r127, %r94;
	sub.s32 	%r135, %r98, %r134;
	add.s32 	%r136, %r124, %r135;
	mad.lo.s32 	%r233, %r133, %r94, %r136;
$L__BB12_101:
	setp.ne.s32 	%p13, %r233, %r98;
	@%p13 bra 	$L__BB12_98;
$L__BB12_102:
	setp.eq.s32 	%p14, %r98, -1;
	@%p14 bra 	$L__BB12_129;
	setp.eq.s32 	%p15, %r100, -1;
	mov.u32 	%r235, %r98;
	@%p15 bra 	$L__BB12_106;
	add.s32 	%r104, %r100, -1;
	setp.gt.u32 	%p16, %r104, 11;
	mov.b32 	%r235, -1;
	@%p16 bra 	$L__BB12_106;
	mul.wide.u32 	%rd57, %r104, 12;
	add.s64 	%rd59, %rd55, %rd57;
	ld.global.u32 	%r138, [%rd59];
	ld.global.u32 	%r139, [%rd59+4];
	ld.global.u32 	%r140, [%rd59+8];
	div.s32 	%r141, %r98, %r94;
	rem.s32 	%r142, %r141, %r95;
	add.s32 	%r143, %r139, %r142;
	div.s32 	%r144, %r98, %r96;
	rem.s32 	%r145, %r144, %r97;
	add.s32 	%r146, %r140, %r145;
	mad.lo.s32 	%r147, %r95, %r146, %r143;
	mul.lo.s32 	%r148, %r141, %r94;
	sub.s32 	%r149, %r98, %r148;
	add.s32 	%r150, %r138, %r149;
	mad.lo.s32 	%r235, %r147, %r94, %r150;
$L__BB12_106:
	setp.eq.s32 	%p17, %r99, -1;
	mov.u32 	%r236, %r98;
	@%p17 bra 	$L__BB12_109;
	div.s32 	%r107, %r98, %r94;
	div.s32 	%r152, %r98, %r96;
	rem.s32 	%r108, %r152, %r97;
	add.s32 	%r109, %r99, -1;
	setp.gt.u32 	%p18, %r109, 11;
	mov.b32 	%r236, -1;
	@%p18 bra 	$L__BB12_109;
	mul.wide.u32 	%rd60, %r109, 12;
	add.s64 	%rd62, %rd55, %rd60;
	ld.global.u32 	%r153, [%rd62];
	ld.global.u32 	%r154, [%rd62+4];
	ld.global.u32 	%r155, [%rd62+8];
	rem.s32 	%r156, %r107, %r95;
	add.s32 	%r157, %r154, %r156;
	add.s32 	%r158, %r155, %r108;
	mad.lo.s32 	%r159, %r95, %r158, %r157;
	rem.s32 	%r160, %r98, %r94;
	add.s32 	%r161, %r153, %r160;
	mad.lo.s32 	%r236, %r159, %r94, %r161;
$L__BB12_109:
	setp.eq.s32 	%p19, %r235, %r236;
	@%p19 bra 	$L__BB12_129;
	ld.global.f64 	%fd277, [bound];
	ld.global.u64 	%rd63, [input_data];
	cvta.to.global.u64 	%rd64, %rd63;
	mul.wide.s32 	%rd65, %r236, 8;
	add.s64 	%rd66, %rd64, %rd65;
	ld.global.f64 	%fd87, [%rd66];
	ld.global.u64 	%rd195, [decp_data];
	cvta.to.global.u64 	%rd67, %rd195;
	mul.wide.s32 	%rd68, %r235, 8;
	add.s64 	%rd26, %rd67, %rd68;
	ld.global.f64 	%fd278, [%rd26];
	sub.f64 	%fd110, %fd87, %fd278;
	sub.f64 	%fd111, %fd277, %fd110;
	mul.f64 	%fd276, %fd111, 0d3FE0000000000000;
	add.s64 	%rd69, %rd64, %rd68;
	ld.global.f64 	%fd279, [%rd69];
	sub.f64 	%fd91, %fd279, %fd278;
	sub.f64 	%fd112, %fd277, %fd91;
	mul.f64 	%fd275, %fd112, 0d3FE0000000000000;
	add.s64 	%rd27, %rd67, %rd65;
	ld.global.f64 	%fd93, [%rd27];
	setp.leu.f64 	%p20, %fd278, %fd93;
	@%p20 bra 	$L__BB12_112;
	st.global.u32 	[%rd24], %r99;
	bra.uni 	$L__BB12_129;
$L__BB12_112:
	max.f64 	%fd113, %fd276, %fd275;
	setp.ltu.f64 	%p21, %fd113, 0d3C9CD2B297D889BC;
	@%p21 bra 	$L__BB12_125;
	setp.gtu.f64 	%p25, %fd278, %fd93;
	@%p25 bra 	$L__BB12_124;
	sub.f64 	%fd127, %fd91, %fd275;
	abs.f64 	%fd128, %fd127;
	setp.leu.f64 	%p26, %fd128, %fd277;
	setp.ltu.f64 	%p27, %fd275, 0d3C770EF54646D497;
	or.pred  	%p28, %p26, %p27;
	@%p28 bra 	$L__BB12_115;
	bra.uni 	$L__BB12_131;
$L__BB12_115:
	sub.f64 	%fd132, %fd278, %fd276;
	sub.f64 	%fd133, %fd87, %fd132;
	abs.f64 	%fd134, %fd133;
	setp.leu.f64 	%p32, %fd134, %fd277;
	setp.ltu.f64 	%p33, %fd276, 0d3C770EF54646D497;
	or.pred  	%p34, %p32, %p33;
	@%p34 bra 	$L__BB12_117;
$L__BB12_116:
	mul.f64 	%fd276, %fd276, 0d3FE0000000000000;
	sub.f64 	%fd136, %fd278, %fd276;
	sub.f64 	%fd137, %fd87, %fd136;
	abs.f64 	%fd138, %fd137;
	setp.gt.f64 	%p35, %fd138, %fd277;
	setp.ge.f64 	%p36, %fd276, 0d3C770EF54646D497;
	and.pred  	%p37, %p35, %p36;
	@%p37 bra 	$L__BB12_116;
$L__BB12_117:
	sub.f64 	%fd100, %fd278, %fd276;
	sub.f64 	%fd139, %fd87, %fd100;
	abs.f64 	%fd140, %fd139;
	setp.gtu.f64 	%p38, %fd140, %fd277;
	@%p38 bra 	$L__BB12_119;
	st.global.f64 	[%rd27], %fd100;
	ld.global.u64 	%rd79, [input_data];
	cvta.to.global.u64 	%rd80, %rd79;
	add.s64 	%rd82, %rd80, %rd68;
	ld.global.f64 	%fd279, [%rd82];
	ld.global.u64 	%rd195, [decp_data];
	cvta.to.global.u64 	%rd83, %rd195;
	add.s64 	%rd84, %rd83, %rd68;
	ld.global.f64 	%fd278, [%rd84];
	ld.global.f64 	%fd277, [bound];
$L__BB12_119:
	sub.f64 	%fd141, %fd279, %fd278;
	sub.f64 	%fd142, %fd141, %fd275;
	abs.f64 	%fd143, %fd142;
	setp.gtu.f64 	%p39, %fd143, %fd277;
	@%p39 bra 	$L__BB12_121;
	add.f64 	%fd144, %fd275, %fd278;
	cvta.to.global.u64 	%rd85, %rd195;
	add.s64 	%rd87, %rd85, %rd68;
	st.global.f64 	[%rd87], %fd144;
	ld.global.u64 	%rd195, [decp_data];
	cvta.to.global.u64 	%rd88, %rd195;
	add.s64 	%rd89, %rd88, %rd68;
	ld.global.f64 	%fd278, [%rd89];
$L__BB12_121:
	cvta.to.global.u64 	%rd32, %rd195;
	mul.wide.s32 	%rd90, %r236, 8;
	add.s64 	%rd91, %rd32, %rd90;
	ld.global.f64 	%fd145, [%rd91];
	setp.neu.f64 	%p40, %fd278, %fd145;
	@%p40 bra 	$L__BB12_129;
	ld.global.u64 	%rd92, [input_data];
	cvta.to.global.u64 	%rd93, %rd92;
	add.s64 	%rd95, %rd93, %rd68;
	ld.global.f64 	%fd146, [%rd95];
	sub.f64 	%fd147, %fd146, %fd278;
	sub.f64 	%fd148, %fd147, %fd275;
	abs.f64 	%fd149, %fd148;
	ld.global.f64 	%fd150, [bound];
	setp.gtu.f64 	%p41, %fd149, %fd150;
	@%p41 bra 	$L__BB12_129;
	add.f64 	%fd151, %fd275, %fd278;
	add.s64 	%rd97, %rd32, %rd68;
	st.global.f64 	[%rd97], %fd151;
	bra.uni 	$L__BB12_129;
$L__BB12_124:
	st.global.u32 	[%rd24], %r99;
	bra.uni 	$L__BB12_129;
$L__BB12_125:
	setp.gtu.f64 	%p22, %fd278, %fd93;
	@%p22 bra 	$L__BB12_128;
	add.f64 	%fd114, %fd93, %fd87;
	add.f64 	%fd115, %fd114, %fd277;
	mul.f64 	%fd116, %fd115, 0d3FE0000000000000;
	sub.f64 	%fd117, %fd279, %fd116;
	abs.f64 	%fd118, %fd117;
	setp.gtu.f64 	%p23, %fd118, %fd277;
	add.f64 	%fd119, %fd279, %fd277;
	selp.f64 	%fd120, %fd119, %fd116, %p23;
	st.global.f64 	[%rd26], %fd120;
	ld.global.u64 	%rd70, [decp_data];
	cvta.to.global.u64 	%rd71, %rd70;
	add.s64 	%rd33, %rd71, %rd68;
	ld.global.f64 	%fd109, [%rd33];
	mul.wide.s32 	%rd73, %r236, 8;
	add.s64 	%rd74, %rd71, %rd73;
	ld.global.f64 	%fd121, [%rd74];
	setp.neu.f64 	%p24, %fd109, %fd121;
	@%p24 bra 	$L__BB12_129;
	ld.global.f64 	%fd122, [bound];
	ld.global.u64 	%rd75, [input_data];
	cvta.to.global.u64 	%rd76, %rd75;
	add.s64 	%rd78, %rd76, %rd68;
	ld.global.f64 	%fd123, [%rd78];
	sub.f64 	%fd124, %fd123, %fd109;
	sub.f64 	%fd125, %fd122, %fd124;
	fma.rn.f64 	%fd126, %fd125, 0d3FE0000000000000, %fd109;
	st.global.f64 	[%rd33], %fd126;
	bra.uni 	$L__BB12_129;
$L__BB12_128:
	st.global.u32 	[%rd24], %r99;
$L__BB12_129:
	ret;
$L__BB12_130:
	st.global.u32 	[%rd3], %r8;
	bra.uni 	$L__BB12_129;
$L__BB12_131:
	mul.f64 	%fd275, %fd275, 0d3FE0000000000000;
	sub.f64 	%fd130, %fd91, %fd275;
	abs.f64 	%fd131, %fd130;
	setp.gt.f64 	%p29, %fd131, %fd277;
	setp.ge.f64 	%p30, %fd275, 0d3C770EF54646D497;
	and.pred  	%p31, %p29, %p30;
	@%p31 bra 	$L__BB12_131;
	bra.uni 	$L__BB12_115;

}
	// .globl	_Z9addKernelPi
.visible .entry _Z9addKernelPi(
	.param .u64 .ptr .align 1 _Z9addKernelPi_param_0
)
{
	.reg .pred 	%p<2>;
	.reg .b32 	%r<6>;
	.reg .b64 	%rd<3>;

	ld.param.u64 	%rd1, [_Z9addKernelPi_param_0];
	mov.u32 	%r1, %tid.x;
	mov.u32 	%r2, %ctaid.x;
	mov.u32 	%r3, %ntid.x;
	mad.lo.s32 	%r4, %r2, %r3, %r1;
	setp.gt.s32 	%p1, %r4, 20;
	@%p1 bra 	$L__BB13_2;
	cvta.to.global.u64 	%rd2, %rd1;
	atom.global.add.u32 	%r5, [%rd2], 1;
$L__BB13_2:
	ret;

}
	// .globl	_Z19initializeWithIndexii
.visible .entry _Z19initializeWithIndexii(
	.param .u32 _Z19initializeWithIndexii_param_0,
	.param .u32 _Z19initializeWithIndexii_param_1
)
{
	.reg .pred 	%p<5>;
	.reg .b32 	%r<12>;
	.reg .b64 	%rd<21>;

	ld.param.u32 	%r3, [_Z19initializeWithIndexii_param_0];
	ld.param.u32 	%r2, [_Z19initializeWithIndexii_param_1];
	mov.u32 	%r4, %ctaid.x;
	mov.u32 	%r5, %ntid.x;
	mov.u32 	%r6, %tid.x;
	mad.lo.s32 	%r1, %r4, %r5, %r6;
	setp.ge.s32 	%p1, %r1, %r3;
	@%p1 bra 	$L__BB14_7;
	setp.ne.s32 	%p2, %r2, 0;
	@%p2 bra 	$L__BB14_3;
	ld.global.u64 	%rd19, [de_direction_ds];
	ld.global.u64 	%rd20, [de_direction_as];
	ld.global.u64 	%rd18, [dec_label];
	bra.uni 	$L__BB14_4;
$L__BB14_3:
	ld.global.u64 	%rd19, [or_mini];
	ld.global.u64 	%rd20, [or_maxi];
	ld.global.u64 	%rd18, [or_label];
$L__BB14_4:
	cvta.to.global.u64 	%rd11, %rd20;
	cvta.to.global.u64 	%rd12, %rd19;
	cvta.to.global.u64 	%rd13, %rd18;
	mul.wide.s32 	%rd14, %r1, 4;
	add.s64 	%rd15, %rd12, %rd14;
	ld.global.u32 	%r7, [%rd15];
	setp.eq.s32 	%p3, %r7, -1;
	selp.b32 	%r8, -1, %r1, %p3;
	shl.b32 	%r9, %r1, 1;
	mul.wide.s32 	%rd16, %r9, 4;
	add.s64 	%rd10, %rd13, %rd16;
	st.global.u32 	[%rd10], %r8;
	add.s64 	%rd17, %rd11, %rd14;
	ld.global.u32 	%r10, [%rd17];
	setp.eq.s32 	%p4, %r10, -1;
	@%p4 bra 	$L__BB14_6;
	st.global.u32 	[%rd10+4], %r1;
	bra.uni 	$L__BB14_7;
$L__BB14_6:
	mov.b32 	%r11, -1;
	st.global.u32 	[%rd10+4], %r11;
$L__BB14_7:
	ret;

}
	// .globl	_Z24copyDeviceVarToDeviceMemPiS_
.visible .entry _Z24copyDeviceVarToDeviceMemPiS_(
	.param .u64 .ptr .align 1 _Z24copyDeviceVarToDeviceMemPiS__param_0,
	.param .u64 .ptr .align 1 _Z24copyDeviceVarToDeviceMemPiS__param_1
)
{
	.reg .pred 	%p<2>;
	.reg .b32 	%r<4>;
	.reg .b64 	%rd<9>;

	ld.param.u64 	%rd1, [_Z24copyDeviceVarToDeviceMemPiS__param_0];
	ld.param.u64 	%rd2, [_Z24copyDeviceVarToDeviceMemPiS__param_1];
	mov.u32 	%r1, %tid.x;
	setp.ne.s32 	%p1, %r1, 0;
	@%p1 bra 	$L__BB15_2;
	cvta.to.global.u64 	%rd3, %rd1;
	cvta.to.global.u64 	%rd4, %rd2;
	ld.global.u64 	%rd5, [de_direction_as];
	cvta.to.global.u64 	%rd6, %rd5;
	ld.global.u32 	%r2, [%rd6];
	st.global.u32 	[%rd3], %r2;
	ld.global.u64 	%rd7, [de_direction_ds];
	cvta.to.global.u64 	%rd8, %rd7;
	ld.global.u32 	%r3, [%rd8];
	st.global.u32 	[%rd4], %r3;
$L__BB15_2:
	ret;

}
	// .globl	_Z17copyDeviceToArrayPiS_
.visible .entry _Z17copyDeviceToArrayPiS_(
	.param .u64 .ptr .align 1 _Z17copyDeviceToArrayPiS__param_0,
	.param .u64 .ptr .align 1 _Z17copyDeviceToArrayPiS__param_1
)
{
	.reg .pred 	%p<2>;
	.reg .b32 	%r<8>;
	.reg .b64 	%rd<14>;

	ld.param.u64 	%rd1, [_Z17copyDeviceToArrayPiS__param_0];
	ld.param.u64 	%rd2, [_Z17copyDeviceToArrayPiS__param_1];
	mov.u32 	%r2, %ctaid.x;
	mov.u32 	%r3, %ntid.x;
	mov.u32 	%r4, %tid.x;
	mad.lo.s32 	%r1, %r2, %r3, %r4;
	ld.global.u32 	%r5, [num];
	setp.ge.s32 	%p1, %r1, %r5;
	@%p1 bra 	$L__BB16_2;
	cvta.to.global.u64 	%rd3, %rd1;
	cvta.to.global.u64 	%rd4, %rd2;
	ld.global.u64 	%rd5, [de_direction_as];
	cvta.to.global.u64 	%rd6, %rd5;
	mul.wide.s32 	%rd7, %r1, 4;
	add.s64 	%rd8, %rd6, %rd7;
	ld.global.u32 	%r6, [%rd8];
	add.s64 	%rd9, %rd3, %rd7;
	st.global.u32 	[%rd9], %r6;
	ld.global.u64 	%rd10, [de_direction_ds];
	cvta.to.global.u64 	%rd11, %rd10;
	add.s64 	%rd12, %rd11, %rd7;
	ld.global.u32 	%r7, [%rd12];
	add.s64 	%rd13, %rd4, %rd7;
	st.global.u32 	[%rd13], %r7;
$L__BB16_2:
	ret;

}


// ===== COMPILED SASS (sm_100) =====

	.target	sm_100

	.elftype	@"ET_EXEC"


//--------------------- .note.nv.tkinfo           --------------------------
	.section	.note.nv.tkinfo,"",@"SHT_NOTE"
	.sectionflags	@"SHF_NOTE_NV_TKINFO"
	.tkinfo
        /*0018*/ 	.word	0x00000002
        /*0030*/ 	.string	""
        /*0030*/ 	.string	"ptxas"
        /*0030*/ 	.string	"Cuda compilation tools, release 13.0, V13.0.88"
        /*0030*/ 	.string	"Build cuda_13.0.r13.0/compiler.36424714_0"
        /*0030*/ 	.string	"-arch sm_100 -m 64 "



//--------------------- .note.nv.cuinfo           --------------------------
	.section	.note.nv.cuinfo,"",@"SHT_NOTE"
	.sectionflags	@"SHF_NOTE_NV_CUINFO"
        /*0018*/ 	.short	0x0002
        /*001a*/ 	.short	0x0064
        /*001c*/ 	.short	0x0082
	.zero		2


//--------------------- .nv.info                  --------------------------
	.section	.nv.info,"",@"SHT_CUDA_INFO"
	.align	4


	//----- nvinfo : EIATTR_REGCOUNT
	.align		4
        /*0000*/ 	.byte	0x04, 0x2f
        /*0002*/ 	.short	(.L_34 - .L_33)
	.align		4
.L_33:
        /*0004*/ 	.word	index@(_Z14find_directioni)
        /*0008*/ 	.word	0x00000020


	//----- nvinfo : EIATTR_FRAME_SIZE
	.align		4
.L_34:
        /*000c*/ 	.byte	0x04, 0x11
        /*000e*/ 	.short	(.L_36 - .L_35)
	.align		4
.L_35:
        /*0010*/ 	.word	index@(_Z14find_directioni)
        /*0014*/ 	.word	0x00000000


	//----- nvinfo : EIATTR_REGCOUNT
	.align		4
.L_36:
        /*0018*/ 	.byte	0x04, 0x2f
        /*001a*/ 	.short	(.L_38 - .L_37)
	.align		4
.L_37:
        /*001c*/ 	.word	index@(_Z18checkElementKernelPiiiPb)
        /*0020*/ 	.word	0x00000008


	//----- nvinfo : EIATTR_FRAME_SIZE
	.align		4
.L_38:
        /*0024*/ 	.byte	0x04, 0x11
        /*0026*/ 	.short	(.L_40 - .L_39)
	.align		4
.L_39:
        /*0028*/ 	.word	index@(_Z18checkElementKernelPiiiPb)
        /*002c*/ 	.word	0x00000000


	//----- nvinfo : EIATTR_REGCOUNT
	.align		4
.L_40:
        /*0030*/ 	.byte	0x04, 0x2f
        /*0032*/ 	.short	(.L_42 - .L_41)
	.align		4
.L_41:
        /*0034*/ 	.word	index@(_Z10iscriticlev)
        /*0038*/ 	.word	0x00000014


	//----- nvinfo : EIATTR_FRAME_SIZE
	.align		4
.L_42:
        /*003c*/ 	.byte	0x04, 0x11
        /*003e*/ 	.short	(.L_44 - .L_43)
	.align		4
.L_43:
        /*0040*/ 	.word	index@(_Z10iscriticlev)
        /*0044*/ 	.word	0x00000000


	//----- nvinfo : EIATTR_REGCOUNT
	.align		4
.L_44:
        /*0048*/ 	.byte	0x04, 0x2f
        /*004a*/ 	.short	(.L_46 - .L_45)
	.align		4
.L_45:
        /*004c*/ 	.word	index@(_Z21get_wrong_index_path1v)
        /*0050*/ 	.word	0x00000016


	//----- nvinfo : EIATTR_FRAME_SIZE
	.align		4
.L_46:
        /*0054*/ 	.byte	0x04, 0x11
        /*0056*/ 	.short	(.L_48 - .L_47)
	.align		4
.L_47:
        /*0058*/ 	.word	index@(_Z21get_wrong_index_path1v)
        /*005c*/ 	.word	0x00000000


	//----- nvinfo : EIATTR_REGCOUNT
	.align		4
.L_48:
        /*0060*/ 	.byte	0x04, 0x2f
        /*0062*/ 	.short	(.L_50 - .L_49)
	.align		4
.L_49:
        /*0064*/ 	.word	index@(_Z16freeDeviceMemoryv)
        /*0068*/ 	.word	0x00000018


	//----- nvinfo : EIATTR_FRAME_SIZE
	.align		4
.L_50:
        /*006c*/ 	.byte	0x04, 0x11
        /*006e*/ 	.short	(.L_52 - .L_51)
	.align		4
.L_51:
        /*0070*/ 	.word	index@(_Z16freeDeviceMemoryv)
        /*0074*/ 	.word	0x00000000


	//----- nvinfo : EIATTR_REGCOUNT
	.align		4
.L_52:
        /*0078*/ 	.byte	0x04, 0x2f
        /*007a*/ 	.short	(.L_54 - .L_53)
	.align		4
.L_53:
        /*007c*/ 	.word	index@(_Z17freeDeviceMemory1v)
        /*0080*/ 	.word	0x00000018


	//----- nvinfo : EIATTR_FRAME_SIZE
	.align		4
.L_54:
        /*0084*/ 	.byte	0x04, 0x11
        /*0086*/ 	.short	(.L_56 - .L_55)
	.align		4
.L_55:
        /*0088*/ 	.word	index@(_Z17freeDeviceMemory1v)
        /*008c*/ 	.word	0x00000000


	//----- nvinfo : EIATTR_REGCOUNT
	.align		4
.L_56:
        /*0090*/ 	.byte	0x04, 0x2f
        /*0092*/ 	.short	(.L_58 - .L_57)
	.align		4
.L_57:
        /*0094*/ 	.word	index@(_Z16computeAdjacencyv)
        /*0098*/ 	.word	0x0000001e


	//----- nvinfo : EIATTR_FRAME_SIZE
	.align		4
.L_58:
        /*009c*/ 	.byte	0x04, 0x11
        /*009e*/ 	.short	(.L_60 - .L_59)
	.align		4
.L_59:
        /*00a0*/ 	.word	index@(_Z16computeAdjacencyv)
        /*00a4*/ 	.word	0x00000000


	//----- nvinfo : EIATTR_REGCOUNT
	.align		4
.L_60:
        /*00a8*/ 	.byte	0x04, 0x2f
        /*00aa*/ 	.short	(.L_62 - .L_61)
	.align		4
.L_61:
        /*00ac*/ 	.word	index@(_Z20allocateDeviceMemoryv)
        /*00b0*/ 	.word	0x00000018


	//----- nvinfo : EIATTR_FRAME_SIZE
	.align		4
.L_62:
        /*00b4*/ 	.byte	0x04, 0x11
        /*00b6*/ 	.short	(.L_64 - .L_63)
	.align		4
.L_63:
        /*00b8*/ 	.word	index@(_Z20allocateDeviceMemoryv)
        /*00bc*/ 	.word	0x00000000


	//----- nvinfo : EIATTR_REGCOUNT
	.align		4
.L_64:
        /*00c0*/ 	.byte	0x04, 0x2f
        /*00c2*/ 	.short	(.L_66 - .L_65)
	.align		4
.L_65:
        /*00c4*/ 	.word	index@(_Z18fix_maxi_critical1i)
        /*00c8*/ 	.word	0x0000001c


	//----- nvinfo : EIATTR_FRAME_SIZE
	.align		4
.L_66:
        /*00cc*/ 	.byte	0x04, 0x11
        /*00ce*/ 	.short	(.L_68 - .L_67)
	.align		4
.L_67:
        /*00d0*/ 	.word	index@(_Z18fix_maxi_critical1i)
        /*00d4*/ 	.word	0x00000000


	//----- nvinfo : EIATTR_REGCOUNT
	.align		4
.L_68:
        /*00d8*/ 	.byte	0x04, 0x2f
        /*00da*/ 	.short	(.L_70 - .L_69)
	.align		4
.L_69:
        /*00dc*/ 	.word	index@(_Z18fix_maxi_critical5i)
        /*00e0*/ 	.word	0x00000020


	//----- nvinfo : EIATTR_FRAME_SIZE
	.align		4
.L_70:
        /*00e4*/ 	.byte	0x04, 0x11
        /*00e6*/ 	.short	(.L_72 - .L_71)
	.align		4
.L_71:
        /*00e8*/ 	.word	index@(_Z18fix_maxi_critical5i)
        /*00ec*/ 	.word	0x00000000


	//----- nvinfo : EIATTR_REGCOUNT
	.align		4
.L_72:
        /*00f0*/ 	.byte	0x04, 0x2f
        /*00f2*/ 	.short	(.L_74 - .L_73)
	.align		4
.L_73:
        /*00f4*/ 	.word	index@(_Z8getlabelPiS_i)
        /*00f8*/ 	.word	0x00000020


	//----- nvinfo : EIATTR_FRAME_SIZE
	.align		4
.L_74:
        /*00fc*/ 	.byte	0x04, 0x11
        /*00fe*/ 	.short	(.L_76 - .L_75)
	.align		4
.L_75:
        /*0100*/ 	.word	index@(_Z8getlabelPiS_i)
        /*0104*/ 	.word	0x00000000


	//----- nvinfo : EIATTR_REGCOUNT
	.align		4
.L_76:
        /*0108*/ 	.byte	0x04, 0x2f
        /*010a*/ 	.short	(.L_78 - .L_77)
	.align		4
.L_77:
        /*010c*/ 	.word	index@(_Z18fix_maxi_critical2i)
        /*0110*/ 	.word	0x00000020


	//----- nvinfo : EIATTR_FRAME_SIZE
	.align		4
.L_78:
        /*0114*/ 	.byte	0x04, 0x11
        /*0116*/ 	.short	(.L_80 - .L_79)
	.align		4
.L_79:
        /*0118*/ 	.word	index@(_Z18fix_maxi_critical2i)
        /*011c*/ 	.word	0x00000000


	//----- nvinfo : EIATTR_REGCOUNT
	.align		4
.L_80:
        /*0120*/ 	.byte	0x04, 0x2f
        /*0122*/ 	.short	(.L_82 - .L_81)
	.align		4
.L_81:
        /*0124*/ 	.word	index@(_Z9fixpath11i)
        /*0128*/ 	.word	0x00000028


	//----- nvinfo : EIATTR_FRAME_SIZE
	.align		4
.L_82:
        /*012c*/ 	.byte	0x04, 0x11
        /*012e*/ 	.short	(.L_84 - .L_83)
	.align		4
.L_83:
        /*0130*/ 	.word	index@(_Z9fixpath11i)
        /*0134*/ 	.word	0x00000000


	//----- nvinfo : EIATTR_REGCOUNT
	.align		4
.L_84:
        /*0138*/ 	.byte	0x04, 0x2f
        /*013a*/ 	.short	(.L_86 - .L_85)
	.align		4
.L_85:
        /*013c*/ 	.word	index@(_Z9addKernelPi)
        /*0140*/ 	.word	0x00000008


	//----- nvinfo : EIATTR_FRAME_SIZE
	.align		4
.L_86:
        /*0144*/ 	.byte	0x04, 0x11
        /*0146*/ 	.short	(.L_88 - .L_87)
	.align		4
.L_87:
        /*0148*/ 	.word	index@(_Z9addKernelPi)
        /*014c*/ 	.word	0x00000000


	//----- nvinfo : EIATTR_REGCOUNT
	.align		4
.L_88:
        /*0150*/ 	.byte	0x04, 0x2f
        /*0152*/ 	.short	(.L_90 - .L_89)
	.align		4
.L_89:
        /*0154*/ 	.word	index@(_Z19initializeWithIndexii)
        /*0158*/ 	.word	0x00000018


	//----- nvinfo : EIATTR_FRAME_SIZE
	.align		4
.L_90:
        /*015c*/ 	.byte	0x04, 0x11
        /*015e*/ 	.short	(.L_92 - .L_91)
	.align		4
.L_91:
        /*0160*/ 	.word	index@(_Z19initializeWithIndexii)
        /*0164*/ 	.word	0x00000000


	//----- nvinfo : EIATTR_REGCOUNT
	.align		4
.L_92:
        /*0168*/ 	.byte	0x04, 0x2f
        /*016a*/ 	.short	(.L_94 - .L_93)
	.align		4
.L_93:
        /*016c*/ 	.word	index@(_Z24copyDeviceVarToDeviceMemPiS_)
        /*0170*/ 	.word	0x00000010


	//----- nvinfo : EIATTR_FRAME_SIZE
	.align		4
.L_94:
        /*0174*/ 	.byte	0x04, 0x11
        /*0176*/ 	.short	(.L_96 - .L_95)
	.align		4
.L_95:
        /*0178*/ 	.word	index@(_Z24copyDeviceVarToDeviceMemPiS_)
        /*017c*/ 	.word	0x00000000


	//----- nvinfo : EIATTR_REGCOUNT
	.align		4
.L_96:
        /*0180*/ 	.byte	0x04, 0x2f
        /*0182*/ 	.short	(.L_98 - .L_97)
	.align		4
.L_97:
        /*0184*/ 	.word	index@(_Z17copyDeviceToArrayPiS_)
        /*0188*/ 	.word	0x00000012


	//----- nvinfo : EIATTR_FRAME_SIZE
	.align		4
.L_98:
        /*018c*/ 	.byte	0x04, 0x11
        /*018e*/ 	.short	(.L_100 - .L_99)
	.align		4
.L_99:
        /*0190*/ 	.word	index@(_Z17copyDeviceToArrayPiS_)
        /*0194*/ 	.word	0x00000000


	//----- nvinfo : EIATTR_MIN_STACK_SIZE
	.align		4
.L_100:
        /*0198*/ 	.byte	0x04, 0x12
        /*019a*/ 	.short	(.L_102 - .L_101)
	.align		4
.L_101:
        /*019c*/ 	.word	index@(_Z17copyDeviceToArrayPiS_)
        /*01a0*/ 	.word	0x00000000


	//----- nvinfo : EIATTR_MIN_STACK_SIZE
	.align		4
.L_102:
        /*01a4*/ 	.byte	0x04, 0x12
        /*01a6*/ 	.short	(.L_104 - .L_103)
	.align		4
.L_103:
        /*01a8*/ 	.word	index@(_Z24copyDeviceVarToDeviceMemPiS_)
        /*01ac*/ 	.word	0x00000000


	//----- nvinfo : EIATTR_MIN_STACK_SIZE
	.align		4
.L_104:
        /*01b0*/ 	.byte	0x04, 0x12
        /*01b2*/ 	.short	(.L_106 - .L_105)
	.align		4
.L_105:
        /*01b4*/ 	.word	index@(_Z19initializeWithIndexii)
        /*01b8*/ 	.word	0x00000000


	//----- nvinfo : EIATTR_MIN_STACK_SIZE
	.align		4
.L_106:
        /*01bc*/ 	.byte	0x04, 0x12
        /*01be*/ 	.short	(.L_108 - .L_107)
	.align		4
.L_107:
        /*01c0*/ 	.word	index@(_Z9addKernelPi)
        /*01c4*/ 	.word	0x00000000


	//----- nvinfo : EIATTR_MIN_STACK_SIZE
	.align		4
.L_108:
        /*01c8*/ 	.byte	0x04, 0x12
        /*01ca*/ 	.short	(.L_110 - .L_109)
	.align		4
.L_109:
        /*01cc*/ 	.word	index@(_Z9fixpath11i)
        /*01d0*/ 	.word	0x00000000


	//----- nvinfo : EIATTR_MIN_STACK_SIZE
	.align		4
.L_110:
        /*01d4*/ 	.byte	0x04, 0x12
        /*01d6*/ 	.short	(.L_112 - .L_111)
	.align		4
.L_111:
        /*01d8*/ 	.word	index@(_Z18fix_maxi_critical2i)
        /*01dc*/ 	.word	0x00000000


	//----- nvinfo : EIATTR_MIN_STACK_SIZE
	.align		4
.L_112:
        /*01e0*/ 	.byte	0x04, 0x12
        /*01e2*/ 	.short	(.L_114 - .L_113)
	.align		4
.L_113:
        /*01e4*/ 	.word	index@(_Z8getlabelPiS_i)
        /*01e8*/ 	.word	0x00000000


	//----- nvinfo : EIATTR_MIN_STACK_SIZE
	.align		4
.L_114:
        /*01ec*/ 	.byte	0x04, 0x12
        /*01ee*/ 	.short	(.L_116 - .L_115)
	.align		4
.L_115:
        /*01f0*/ 	.word	index@(_Z18fix_maxi_critical5i)
        /*01f4*/ 	.word	0x00000000


	//----- nvinfo : EIATTR_MIN_STACK_SIZE
	.align		4
.L_116:
        /*01f8*/ 	.byte	0x04, 0x12
        /*01fa*/ 	.short	(.L_118 - .L_117)
	.align		4
.L_117:
        /*01fc*/ 	.word	index@(_Z18fix_maxi_critical1i)
        /*0200*/ 	.word	0x00000000


	//----- nvinfo : EIATTR_MIN_STACK_SIZE
	.align		4
.L_118:
        /*0204*/ 	.byte	0x04, 0x12
        /*0206*/ 	.short	(.L_120 - .L_119)
	.align		4
.L_119:
        /*0208*/ 	.word	index@(_Z20allocateDeviceMemoryv)
        /*020c*/ 	.word	0x00000000


	//----- nvinfo : EIATTR_MIN_STACK_SIZE
	.align		4
.L_120:
        /*0210*/ 	.byte	0x04, 0x12
        /*0212*/ 	.short	(.L_122 - .L_121)
	.align		4
.L_121:
        /*0214*/ 	.word	index@(_Z16computeAdjacencyv)
        /*0218*/ 	.word	0x00000000


	//----- nvinfo : EIATTR_MIN_STACK_SIZE
	.align		4
.L_122:
        /*021c*/ 	.byte	0x04, 0x12
        /*021e*/ 	.short	(.L_124 - .L_123)
	.align		4
.L_123:
        /*0220*/ 	.word	index@(_Z17freeDeviceMemory1v)
        /*0224*/ 	.word	0x00000000


	//----- nvinfo : EIATTR_MIN_STACK_SIZE
	.align		4
.L_124:
        /*0228*/ 	.byte	0x04, 0x12
        /*022a*/ 	.short	(.L_126 - .L_125)
	.align		4
.L_125:
        /*022c*/ 	.word	index@(_Z16freeDeviceMemoryv)
        /*0230*/ 	.word	0x00000000


	//----- nvinfo : EIATTR_MIN_STACK_SIZE
	.align		4
.L_126:
        /*0234*/ 	.byte	0x04, 0x12
        /*0236*/ 	.short	(.L_128 - .L_127)
	.align		4
.L_127:
        /*0238*/ 	.word	index@(_Z21get_wrong_index_path1v)
        /*023c*/ 	.word	0x00000000


	//----- nvinfo : EIATTR_MIN_STACK_SIZE
	.align		4
.L_128:
        /*0240*/ 	.byte	0x04, 0x12
        /*0242*/ 	.short	(.L_130 - .L_129)
	.align		4
.L_129:
        /*0244*/ 	.word	index@(_Z10iscriticlev)
        /*0248*/ 	.word	0x00000000


	//----- nvinfo : EIATTR_MIN_STACK_SIZE
	.align		4
.L_130:
        /*024c*/ 	.byte	0x04, 0x12
        /*024e*/ 	.short	(.L_132 - .L_131)
	.align		4
.L_131:
        /*0250*/ 	.word	index@(_Z18checkElementKernelPiiiPb)
        /*0254*/ 	.word	0x00000000


	//----- nvinfo : EIATTR_MIN_STACK_SIZE
	.align		4
.L_132:
        /*0258*/ 	.byte	0x04, 0x12
        /*025a*/ 	.short	(.L_134 - .L_133)
	.align		4
.L_133:
        /*025c*/ 	.word	index@(_Z14find_directioni)
        /*0260*/ 	.word	0x00000000
.L_134:


//--------------------- .nv.compat                --------------------------
	.section	.nv.compat,"",@"SHT_CUDA_COMPAT_INFO"
	.align	4
        /*0000*/ 	.byte	0x02, 0x09, 0x00, 0x00, 0x02, 0x02, 0x01, 0x00, 0x02, 0x05, 0x05, 0x00, 0x03, 0x07, 0x01, 0x01
        /*0010*/ 	.byte	0x02, 0x03, 0x00, 0x00, 0x02, 0x06, 0x01, 0x00, 0x04, 0x0b, 0x08, 0x00, 0x01, 0x00, 0x00, 0x00
        /*0020*/ 	.byte	0x00, 0x00, 0x00, 0x00


//--------------------- .nv.info._Z17copyDeviceToArrayPiS_ --------------------------
	.section	.nv.info._Z17copyDeviceToArrayPiS_,"",@"SHT_CUDA_INFO"
	.sectionflags	@""
	.align	4


	//----- nvinfo : EIATTR_CUDA_API_VERSION
	.align		4
        /*0000*/ 	.byte	0x04, 0x37
        /*0002*/ 	.short	(.L_136 - .L_135)
.L_135:
        /*0004*/ 	.word	0x00000082


	//----- nvinfo : EIATTR_KPARAM_INFO
	.align		4
.L_136:
        /*0008*/ 	.byte	0x04, 0x17
        /*000a*/ 	.short	(.L_138 - .L_137)
.L_137:
        /*000c*/ 	.word	0x00000000
        /*0010*/ 	.short	0x0001
        /*0012*/ 	.short	0x0008
        /*0014*/ 	.byte	0x00, 0xf5, 0x21, 0x00


	//----- nvinfo : EIATTR_KPARAM_INFO
	.align		4
.L_138:
        /*0018*/ 	.byte	0x04, 0x17
        /*001a*/ 	.short	(.L_140 - .L_139)
.L_139:
        /*001c*/ 	.word	0x00000000
        /*0020*/ 	.short	0x0000
        /*0022*/ 	.short	0x0000
        /*0024*/ 	.byte	0x00, 0xf5, 0x21, 0x00


	//----- nvinfo : EIATTR_SPARSE_MMA_MASK
	.align		4
.L_140:
        /*0028*/ 	.byte	0x03, 0x50
        /*002a*/ 	.short	0x0000


	//----- nvinfo : EIATTR_MAXREG_COUNT
	.align		4
        /*002c*/ 	.byte	0x03, 0x1b
        /*002e*/ 	.short	0x00ff


	//----- nvinfo : EIATTR_MERCURY_ISA_VERSION
	.align		4
        /*0030*/ 	.byte	0x03, 0x5f
        /*0032*/ 	.short	0x0101


	//----- nvinfo : EIATTR_VRC_CTA_INIT_COUNT
	.align		4
        /*0034*/ 	.byte	0x02, 0x4a
	.zero		1
	.zero		1


	//----- nvinfo : EIATTR_EXIT_INSTR_OFFSETS
	.align		4
        /*0038*/ 	.byte	0x04, 0x1c
        /*003a*/ 	.short	(.L_142 - .L_141)


	//   ....[0]....
.L_141:
        /*003c*/ 	.word	0x00000090


	//   ....[1]....
        /*0040*/ 	.word	0x00000180


	//----- nvinfo : EIATTR_CBANK_PARAM_SIZE
	.align		4
.L_142:
        /*0044*/ 	.byte	0x03, 0x19
        /*0046*/ 	.short	0x0010


	//----- nvinfo : EIATTR_PARAM_CBANK
	.align		4
        /*0048*/ 	.byte	0x04, 0x0a
        /*004a*/ 	.short	(.L_144 - .L_143)
	.align		4
.L_143:
        /*004c*/ 	.word	index@(.nv.constant0._Z17copyDeviceToArrayPiS_)
        /*0050*/ 	.short	0x0380
        /*0052*/ 	.short	0x0010


	//----- nvinfo : EIATTR_SW_WAR
	.align		4
.L_144:
        /*0054*/ 	.byte	0x04, 0x36
        /*0056*/ 	.short	(.L_146 - .L_145)
.L_145:
        /*0058*/ 	.word	0x00000008
.L_146:


//--------------------- .nv.info._Z24copyDeviceVarToDeviceMemPiS_ --------------------------
	.section	.nv.info._Z24copyDeviceVarToDeviceMemPiS_,"",@"SHT_CUDA_INFO"
	.sectionflags	@""
	.align	4


	//----- nvinfo : EIATTR_CUDA_API_VERSION
	.align		4
        /*0000*/ 	.byte	0x04, 0x37
        /*0002*/ 	.short	(.L_148 - .L_147)
.L_147:
        /*0004*/ 	.word	0x00000082


	//----- nvinfo : EIATTR_KPARAM_INFO
	.align		4
.L_148:
        /*0008*/ 	.byte	0x04, 0x17
        /*000a*/ 	.short	(.L_150 - .L_149)
.L_149:
        /*000c*/ 	.word	0x00000000
        /*0010*/ 	.short	0x0001
        /*0012*/ 	.short	0x0008
        /*0014*/ 	.byte	0x00, 0xf5, 0x21, 0x00


	//----- nvinfo : EIATTR_KPARAM_INFO
	.align		4
.L_150:
        /*0018*/ 	.byte	0x04, 0x17
        /*001a*/ 	.short	(.L_152 - .L_151)
.L_151:
        /*001c*/ 	.word	0x00000000
        /*0020*/ 	.short	0x0000
        /*0022*/ 	.short	0x0000
        /*0024*/ 	.byte	0x00, 0xf5, 0x21, 0x00


	//----- nvinfo : EIATTR_SPARSE_MMA_MASK
	.align		4
.L_152:
        /*0028*/ 	.byte	0x03, 0x50
        /*002a*/ 	.short	0x0000


	//----- nvinfo : EIATTR_MAXREG_COUNT
	.align		4
        /*002c*/ 	.byte	0x03, 0x1b
        /*002e*/ 	.short	0x00ff


	//----- nvinfo : EIATTR_MERCURY_ISA_VERSION
	.align		4
        /*0030*/ 	.byte	0x03, 0x5f
        /*0032*/ 	.short	0x0101


	//----- nvinfo : EIATTR_VRC_CTA_INIT_COUNT
	.align		4
        /*0034*/ 	.byte	0x02, 0x4a
	.zero		1
	.zero		1


	//----- nvinfo : EIATTR_EXIT_INSTR_OFFSETS
	.align		4
        /*0038*/ 	.byte	0x04, 0x1c
        /*003a*/ 	.short	(.L_154 - .L_153)


	//   ....[0]....
.L_153:
        /*003c*/ 	.word	0x00000030


	//   ....[1]....
        /*0040*/ 	.word	0x000000f0


	//----- nvinfo : EIATTR_CBANK_PARAM_SIZE
	.align		4
.L_154:
        /*0044*/ 	.byte	0x03, 0x19
        /*0046*/ 	.short	0x0010


	//----- nvinfo : EIATTR_PARAM_CBANK
	.align		4
        /*0048*/ 	.byte	0x04, 0x0a
        /*004a*/ 	.short	(.L_156 - .L_155)
	.align		4
.L_155:
        /*004c*/ 	.word	index@(.nv.constant0._Z24copyDeviceVarToDeviceMemPiS_)
        /*0050*/ 	.short	0x0380
        /*0052*/ 	.short	0x0010


	//----- nvinfo : EIATTR_SW_WAR
	.align		4
.L_156:
        /*0054*/ 	.byte	0x04, 0x36
        /*0056*/ 	.short	(.L_158 - .L_157)
.L_157:
        /*0058*/ 	.word	0x00000008
.L_158:


//--------------------- .nv.info._Z19initializeWithIndexii --------------------------
	.section	.nv.info._Z19initializeWithIndexii,"",@"SHT_CUDA_INFO"
	.sectionflags	@""
	.align	4


	//----- nvinfo : EIATTR_CUDA_API_VERSION
	.align		4
        /*0000*/ 	.byte	0x04, 0x37
        /*0002*/ 	.short	(.L_160 - .L_159)
.L_159:
        /*0004*/ 	.word	0x00000082


	//----- nvinfo : EIATTR_KPARAM_INFO
	.align		4
.L_160:
        /*0008*/ 	.byte	0x04, 0x17
        /*000a*/ 	.short	(.L_162 - .L_161)
.L_161:
        /*000c*/ 	.word	0x00000000
        /*0010*/ 	.short	0x0001
        /*0012*/ 	.short	0x0004
        /*0014*/ 	.byte	0x00, 0xf0, 0x11, 0x00


	//----- nvinfo : EIATTR_KPARAM_INFO
	.align		4
.L_162:
        /*0018*/ 	.byte	0x04, 0x17
        /*001a*/ 	.short	(.L_164 - .L_163)
.L_163:
        /*001c*/ 	.word	0x00000000
        /*0020*/ 	.short	0x0000
        /*0022*/ 	.short	0x0000
        /*0024*/ 	.byte	0x00, 0xf0, 0x11, 0x00


	//----- nvinfo : EIATTR_SPARSE_MMA_MASK
	.align		4
.L_164:
        /*0028*/ 	.byte	0x03, 0x50
        /*002a*/ 	.short	0x0000


	//----- nvinfo : EIATTR_MAXREG_COUNT
	.align		4
        /*002c*/ 	.byte	0x03, 0x1b
        /*002e*/ 	.short	0x00ff


	//----- nvinfo : EIATTR_MERCURY_ISA_VERSION
	.align		4
        /*0030*/ 	.byte	0x03, 0x5f
        /*0032*/ 	.short	0x0101


	//----- nvinfo : EIATTR_VRC_CTA_INIT_COUNT
	.align		4
        /*0034*/ 	.byte	0x02, 0x4a
	.zero		1
	.zero		1


	//----- nvinfo : EIATTR_EXIT_INSTR_OFFSETS
	.align		4
        /*0038*/ 	.byte	0x04, 0x1c
        /*003a*/ 	.short	(.L_166 - .L_165)


	//   ....[0]....
.L_165:
        /*003c*/ 	.word	0x00000070


	//   ....[1]....
        /*0040*/ 	.word	0x00000220


	//   ....[2]....
        /*0044*/ 	.word	0x00000250


	//----- nvinfo : EIATTR_CBANK_PARAM_SIZE
	.align		4
.L_166:
        /*0048*/ 	.byte	0x03, 0x19
        /*004a*/ 	.short	0x0008


	//----- nvinfo : EIATTR_PARAM_CBANK
	.align		4
        /*004c*/ 	.byte	0x04, 0x0a
        /*004e*/ 	.short	(.L_168 - .L_167)
	.align		4
.L_167:
        /*0050*/ 	.word	index@(.nv.constant0._Z19initializeWithIndexii)
        /*0054*/ 	.short	0x0380
        /*0056*/ 	.short	0x0008


	//----- nvinfo : EIATTR_SW_WAR
	.align		4
.L_168:
        /*0058*/ 	.byte	0x04, 0x36
        /*005a*/ 	.short	(.L_170 - .L_169)
.L_169:
        /*005c*/ 	.word	0x00000008
.L_170:


//--------------------- .nv.info._Z9addKernelPi   --------------------------
	.section	.nv.info._Z9addKernelPi,"",@"SHT_CUDA_INFO"
	.sectionflags	@""
	.align	4


	//----- nvinfo : EIATTR_CUDA_API_VERSION
	.align		4
        /*0000*/ 	.byte	0x04, 0x37
        /*0002*/ 	.short	(.L_172 - .L_171)
.L_171:
        /*0004*/ 	.word	0x00000082


	//----- nvinfo : EIATTR_KPARAM_INFO
	.align		4
.L_172:
        /*0008*/ 	.byte	0x04, 0x17
        /*000a*/ 	.short	(.L_174 - .L_173)
.L_173:
        /*000c*/ 	.word	0x00000000
        /*0010*/ 	.short	0x0000
        /*0012*/ 	.short	0x0000
        /*0014*/ 	.byte	0x00, 0xf5, 0x21, 0x00


	//----- nvinfo : EIATTR_SPARSE_MMA_MASK
	.align		4
.L_174:
        /*0018*/ 	.byte	0x03, 0x50
        /*001a*/ 	.short	0x0000


	//----- nvinfo : EIATTR_MAXREG_COUNT
	.align		4
        /*001c*/ 	.byte	0x03, 0x1b
        /*001e*/ 	.short	0x00ff


	//----- nvinfo : EIATTR_MERCURY_ISA_VERSION
	.align		4
        /*0020*/ 	.byte	0x03, 0x5f
        /*0022*/ 	.short	0x0101


	//----- nvinfo : EIATTR_INT_WARP_WIDE_INSTR_OFFSETS
	.align		4
        /*0024*/ 	.byte	0x04, 0x31
        /*0026*/ 	.short	(.L_176 - .L_175)


	//   ....[0]....
.L_175:
        /*0028*/ 	.word	0x00000090


	//----- nvinfo : EIATTR_VRC_CTA_INIT_COUNT
	.align		4
.L_176:
        /*002c*/ 	.byte	0x02, 0x4a
	.zero		1
	.zero		1


	//----- nvinfo : EIATTR_EXIT_INSTR_OFFSETS
	.align		4
        /*0030*/ 	.byte	0x04, 0x1c
        /*0032*/ 	.short	(.L_178 - .L_177)


	//   ....[0]....
.L_177:
        /*0034*/ 	.word	0x00000060


	//   ....[1]....
        /*0038*/ 	.word	0x000000f0


	//----- nvinfo : EIATTR_CBANK_PARAM_SIZE
	.align		4
.L_178:
        /*003c*/ 	.byte	0x03, 0x19
        /*003e*/ 	.short	0x0008


	//----- nvinfo : EIATTR_PARAM_CBANK
	.align		4
        /*0040*/ 	.byte	0x04, 0x0a
        /*0042*/ 	.short	(.L_180 - .L_179)
	.align		4
.L_179:
        /*0044*/ 	.word	index@(.nv.constant0._Z9addKernelPi)
        /*0048*/ 	.short	0x0380
        /*004a*/ 	.short	0x0008


	//----- nvinfo : EIATTR_SW_WAR
	.align		4
.L_180:
        /*004c*/ 	.byte	0x04, 0x36
        /*004e*/ 	.short	(.L_182 - .L_181)
.L_181:
        /*0050*/ 	.word	0x00000008
.L_182:


//--------------------- .nv.info._Z9fixpath11i    --------------------------
	.section	.nv.info._Z9fixpath11i,"",@"SHT_CUDA_INFO"
	.sectionflags	@""
	.align	4


	//----- nvinfo : EIATTR_CUDA_API_VERSION
	.align		4
        /*0000*/ 	.byte	0x04, 0x37
        /*0002*/ 	.short	(.L_184 - .L_183)
.L_183:
        /*0004*/ 	.word	0x00000082


	//----- nvinfo : EIATTR_KPARAM_INFO
	.align		4
.L_184:
        /*0008*/ 	.byte	0x04, 0x17
        /*000a*/ 	.short	(.L_186 - .L_185)
.L_185:
        /*000c*/ 	.word	0x00000000
        /*0010*/ 	.short	0x0000
        /*0012*/ 	.short	0x0000
        /*0014*/ 	.byte	0x00, 0xf0, 0x11, 0x00


	//----- nvinfo : EIATTR_SPARSE_MMA_MASK
	.align		4
.L_186:
        /*0018*/ 	.byte	0x03, 0x50
        /*001a*/ 	.short	0x0000


	//----- nvinfo : EIATTR_MAXREG_COUNT
	.align		4
        /*001c*/ 	.byte	0x03, 0x1b
        /*001e*/ 	.short	0x00ff


	//----- nvinfo : EIATTR_MERCURY_ISA_VERSION
	.align		4
        /*0020*/ 	.byte	0x03, 0x5f
        /*0022*/ 	.short	0x0101


	//----- nvinfo : EIATTR_VRC_CTA_INIT_COUNT
	.align		4
        /*0024*/ 	.byte	0x02, 0x4a
	.zero		1
	.zero		1


	//----- nvinfo : EIATTR_EXIT_INSTR_OFFSETS
	.align		4
        /*0028*/ 	.byte	0x04, 0x1c
        /*002a*/ 	.short	(.L_188 - .L_187)


	//   ....[0]....
.L_187:
        /*002c*/ 	.word	0x000009d0


	//   ....[1]....
        /*0030*/ 	.word	0x00000a20


	//   ....[2]....
        /*0034*/ 	.word	0x00001970


	//   ....[3]....
        /*0038*/ 	.word	0x00003890


	//   ....[4]....
        /*003c*/ 	.word	0x000038d0


	//   ....[5]....
        /*0040*/ 	.word	0x000038f0


	//   ....[6]....
        /*0044*/ 	.word	0x00003980


	//   ....[7]....
        /*0048*/ 	.word	0x000039b0


	//   ....[8]....
        /*004c*/ 	.word	0x000039d0


	//   ....[9]....
        /*0050*/ 	.word	0x000039f0


	//   ....[10]....
        /*0054*/ 	.word	0x00003a50


	//   ....[11]....
        /*0058*/ 	.word	0x00003af0


	//   ....[12]....
        /*005c*/ 	.word	0x000043b0


	//   ....[13]....
        /*0060*/ 	.word	0x00005300


	//   ....[14]....
        /*0064*/ 	.word	0x00005410


	//   ....[15]....
        /*0068*/ 	.word	0x000058d0


	//   ....[16]....
        /*006c*/ 	.word	0x00005950


	//   ....[17]....
        /*0070*/ 	.word	0x00005990


	//   ....[18]....
        /*0074*/ 	.word	0x000059b0


	//   ....[19]....
        /*0078*/ 	.word	0x00005ad0


	//   ....[20]....
        /*007c*/ 	.word	0x00005b60


	//   ....[21]....
        /*0080*/ 	.word	0x00005b80


	//----- nvinfo : EIATTR_CRS_STACK_SIZE
	.align		4
.L_188:
        /*0084*/ 	.byte	0x04, 0x1e
        /*0086*/ 	.short	(.L_190 - .L_189)
.L_189:
        /*0088*/ 	.word	0x00000000


	//----- nvinfo : EIATTR_CBANK_PARAM_SIZE
	.align		4
.L_190:
        /*008c*/ 	.byte	0x03, 0x19
        /*008e*/ 	.short	0x0004


	//----- nvinfo : EIATTR_PARAM_CBANK
	.align		4
        /*0090*/ 	.byte	0x04, 0x0a
        /*0092*/ 	.short	(.L_192 - .L_191)
	.align		4
.L_191:
        /*0094*/ 	.word	index@(.nv.constant0._Z9fixpath11i)
        /*0098*/ 	.short	0x0380
        /*009a*/ 	.short	0x0004


	//----- nvinfo : EIATTR_SW_WAR
	.align		4
.L_192:
        /*009c*/ 	.byte	0x04, 0x36
        /*009e*/ 	.short	(.L_194 - .L_193)
.L_193:
        /*00a0*/ 	.word	0x00000008
.L_194:


//--------------------- .nv.info._Z18fix_maxi_critical2i --------------------------
	.section	.nv.info._Z18fix_maxi_critical2i,"",@"SHT_CUDA_INFO"
	.sectionflags	@""
	.align	4


	//----- nvinfo : EIATTR_CUDA_API_VERSION
	.align		4
        /*0000*/ 	.byte	0x04, 0x37
        /*0002*/ 	.short	(.L_196 - .L_195)
.L_195:
        /*0004*/ 	.word	0x00000082


	//----- nvinfo : EIATTR_KPARAM_INFO
	.align		4
.L_196:
        /*0008*/ 	.byte	0x04, 0x17
        /*000a*/ 	.short	(.L_198 - .L_197)
.L_197:
        /*000c*/ 	.word	0x00000000
        /*0010*/ 	.short	0x0000
        /*0012*/ 	.short	0x0000
        /*0014*/ 	.byte	0x00, 0xf0, 0x11, 0x00


	//----- nvinfo : EIATTR_SPARSE_MMA_MASK
	.align		4
.L_198:
        /*0018*/ 	.byte	0x03, 0x50
        /*001a*/ 	.short	0x0000


	//----- nvinfo : EIATTR_MAXREG_COUNT
	.align		4
        /*001c*/ 	.byte	0x03, 0x1b
        /*001e*/ 	.short	0x00ff


	//----- nvinfo : EIATTR_MERCURY_ISA_VERSION
	.align		4
        /*0020*/ 	.byte	0x03, 0x5f
        /*0022*/ 	.short	0x0101


	//----- nvinfo : EIATTR_VRC_CTA_INIT_COUNT
	.align		4
        /*0024*/ 	.byte	0x02, 0x4a
	.zero		1
	.zero		1


	//----- nvinfo : EIATTR_EXIT_INSTR_OFFSETS
	.align		4
        /*0028*/ 	.byte	0x04, 0x1c
        /*002a*/ 	.short	(.L_200 - .L_199)


	//   ....[0]....
.L_199:
        /*002c*/ 	.word	0x00001810


	//   ....[1]....
        /*0030*/ 	.word	0x00001a60


	//   ....[2]....
        /*0034*/ 	.word	0x00001a90


	//   ....[3]....
        /*0038*/ 	.word	0x00001ab0


	//   ....[4]....
        /*003c*/ 	.word	0x00001cc0


	//   ....[5]....
        /*0040*/ 	.word	0x00001ce0


	//   ....[6]....
        /*0044*/ 	.word	0x00001d70


	//   ....[7]....
        /*0048*/ 	.word	0x00001da0


	//   ....[8]....
        /*004c*/ 	.word	0x00001dc0


	//   ....[9]....
        /*0050*/ 	.word	0x00001e30


	//   ....[10]....
        /*0054*/ 	.word	0x00001e70


	//   ....[11]....
        /*0058*/ 	.word	0x00001ea0


	//   ....[12]....
        /*005c*/ 	.word	0x00002860


	//   ....[13]....
        /*0060*/ 	.word	0x000028d0


	//   ....[14]....
        /*0064*/ 	.word	0x00002900


	//   ....[15]....
        /*0068*/ 	.word	0x00002970


	//   ....[16]....
        /*006c*/ 	.word	0x000029e0


	//   ....[17]....
        /*0070*/ 	.word	0x00002a40


	//   ....[18]....
        /*0074*/ 	.word	0x00002ae0


	//   ....[19]....
        /*0078*/ 	.word	0x000034d0


	//   ....[20]....
        /*007c*/ 	.word	0x00003740


	//   ....[21]....
        /*0080*/ 	.word	0x00003780


	//   ....[22]....
        /*0084*/ 	.word	0x000037a0


	//   ....[23]....
        /*0088*/ 	.word	0x000037d0


	//   ....[24]....
        /*008c*/ 	.word	0x000037f0


	//   ....[25]....
        /*0090*/ 	.word	0x000039f0


	//   ....[26]....
        /*0094*/ 	.word	0x00003a20


	//   ....[27]....
        /*0098*/ 	.word	0x00003b70


	//   ....[28]....
        /*009c*/ 	.word	0x00003ba0


	//   ....[29]....
        /*00a0*/ 	.word	0x00003bd0


	//   ....[30]....
        /*00a4*/ 	.word	0x00003c50


	//   ....[31]....
        /*00a8*/ 	.word	0x00003c70


	//   ....[32]....
        /*00ac*/ 	.word	0x00003c80


	//   ....[33]....
        /*00b0*/ 	.word	0x00003cf0


	//   ....[34]....
        /*00b4*/ 	.word	0x00003d30


	//   ....[35]....
        /*00b8*/ 	.word	0x00003d60


	//   ....[36]....
        /*00bc*/ 	.word	0x00004650


	//   ....[37]....
        /*00c0*/ 	.word	0x000046e0


	//   ....[38]....
        /*00c4*/ 	.word	0x000047e0


	//   ....[39]....
        /*00c8*/ 	.word	0x00004810


	//   ....[40]....
        /*00cc*/ 	.word	0x00004830


	//   ....[41]....
        /*00d0*/ 	.word	0x00004860


	//----- nvinfo : EIATTR_CRS_STACK_SIZE
	.align		4
.L_200:
        /*00d4*/ 	.byte	0x04, 0x1e
        /*00d6*/ 	.short	(.L_202 - .L_201)
.L_201:
        /*00d8*/ 	.word	0x00000000


	//----- nvinfo : EIATTR_CBANK_PARAM_SIZE
	.align		4
.L_202:
        /*00dc*/ 	.byte	0x03, 0x19
        /*00de*/ 	.short	0x0004


	//----- nvinfo : EIATTR_PARAM_CBANK
	.align		4
        /*00e0*/ 	.byte	0x04, 0x0a
        /*00e2*/ 	.short	(.L_204 - .L_203)
	.align		4
.L_203:
        /*00e4*/ 	.word	index@(.nv.constant0._Z18fix_maxi_critical2i)
        /*00e8*/ 	.short	0x0380
        /*00ea*/ 	.short	0x0004


	//----- nvinfo : EIATTR_SW_WAR
	.align		4
.L_204:
        /*00ec*/ 	.byte	0x04, 0x36
        /*00ee*/ 	.short	(.L_206 - .L_205)
.L_205:
        /*00f0*/ 	.word	0x00000008
.L_206:


//--------------------- .nv.info._Z8getlabelPiS_i --------------------------
	.section	.nv.info._Z8getlabelPiS_i,"",@"SHT_CUDA_INFO"
	.sectionflags	@""
	.align	4


	//----- nvinfo : EIATTR_CUDA_API_VERSION
	.align		4
        /*0000*/ 	.byte	0x04, 0x37
        /*0002*/ 	.short	(.L_208 - .L_207)
.L_207:
        /*0004*/ 	.word	0x00000082


	//----- nvinfo : EIATTR_KPARAM_INFO
	.align		4
.L_208:
        /*0008*/ 	.byte	0x04, 0x17
        /*000a*/ 	.short	(.L_210 - .L_209)
.L_209:
        /*000c*/ 	.word	0x00000000
        /*0010*/ 	.short	0x0002
        /*0012*/ 	.short	0x0010
        /*0014*/ 	.byte	0x00, 0xf0, 0x11, 0x00


	//----- nvinfo : EIATTR_KPARAM_INFO
	.align		4
.L_210:
        /*0018*/ 	.byte	0x04, 0x17
        /*001a*/ 	.short	(.L_212 - .L_211)
.L_211:
        /*001c*/ 	.word	0x00000000
        /*0020*/ 	.short	0x0001
        /*0022*/ 	.short	0x0008
        /*0024*/ 	.byte	0x00, 0xf5, 0x21, 0x00


	//----- nvinfo : EIATTR_KPARAM_INFO
	.align		4
.L_212:
        /*0028*/ 	.byte	0x04, 0x17
        /*002a*/ 	.short	(.L_214 - .L_213)
.L_213:
        /*002c*/ 	.word	0x00000000
        /*0030*/ 	.short	0x0000
        /*0032*/ 	.short	0x0000
        /*0034*/ 	.byte	0x00, 0xf5, 0x21, 0x00


	//----- nvinfo : EIATTR_SPARSE_MMA_MASK
	.align		4
.L_214:
        /*0038*/ 	.byte	0x03, 0x50
        /*003a*/ 	.short	0x0000


	//----- nvinfo : EIATTR_MAXREG_COUNT
	.align		4
        /*003c*/ 	.byte	0x03, 0x1b
        /*003e*/ 	.short	0x00ff


	//----- nvinfo : EIATTR_MERCURY_ISA_VERSION
	.align		4
        /*0040*/ 	.byte	0x03, 0x5f
        /*0042*/ 	.short	0x0101


	//----- nvinfo : EIATTR_VRC_CTA_INIT_COUNT
	.align		4
        /*0044*/ 	.byte	0x02, 0x4a
	.zero		1
	.zero		1


	//----- nvinfo : EIATTR_EXIT_INSTR_OFFSETS
	.align		4
        /*0048*/ 	.byte	0x04, 0x1c
        /*004a*/ 	.short	(.L_216 - .L_215)


	//   ....[0]....
.L_215:
        /*004c*/ 	.word	0x00000090


	//   ....[1]....
        /*0050*/ 	.word	0x000000f0


	//   ....[2]....
        /*0054*/ 	.word	0x00000ac0


	//   ....[3]....
        /*0058*/ 	.word	0x00000b10


	//   ....[4]....
        /*005c*/ 	.word	0x00001450


	//   ....[5]....
        /*0060*/ 	.word	0x000014a0


	//----- nvinfo : EIATTR_CRS_STACK_SIZE
	.align		4
.L_216:
        /*0064*/ 	.byte	0x04, 0x1e
        /*0066*/ 	.short	(.L_218 - .L_217)
.L_217:
        /*0068*/ 	.word	0x00000000


	//----- nvinfo : EIATTR_CBANK_PARAM_SIZE
	.align		4
.L_218:
        /*006c*/ 	.byte	0x03, 0x19
        /*006e*/ 	.short	0x0014


	//----- nvinfo : EIATTR_PARAM_CBANK
	.align		4
        /*0070*/ 	.byte	0x04, 0x0a
        /*0072*/ 	.short	(.L_220 - .L_219)
	.align		4
.L_219:
        /*0074*/ 	.word	index@(.nv.constant0._Z8getlabelPiS_i)
        /*0078*/ 	.short	0x0380
        /*007a*/ 	.short	0x0014


	//----- nvinfo : EIATTR_SW_WAR
	.align		4
.L_220:
        /*007c*/ 	.byte	0x04, 0x36
        /*007e*/ 	.short	(.L_222 - .L_221)
.L_221:
        /*0080*/ 	.word	0x00000008
.L_222:


//--------------------- .nv.info._Z18fix_maxi_critical5i --------------------------
	.section	.nv.info._Z18fix_maxi_critical5i,"",@"SHT_CUDA_INFO"
	.sectionflags	@""
	.align	4


	//----- nvinfo : EIATTR_CUDA_API_VERSION
	.align		4
        /*0000*/ 	.byte	0x04, 0x37
        /*0002*/ 	.short	(.L_224 - .L_223)
.L_223:
        /*0004*/ 	.word	0x00000082


	//----- nvinfo : EIATTR_KPARAM_INFO
	.align		4
.L_224:
        /*0008*/ 	.byte	0x04, 0x17
        /*000a*/ 	.short	(.L_226 - .L_225)
.L_225:
        /*000c*/ 	.word	0x00000000
        /*0010*/ 	.short	0x0000
        /*0012*/ 	.short	0x0000
        /*0014*/ 	.byte	0x00, 0xf0, 0x11, 0x00


	//----- nvinfo : EIATTR_SPARSE_MMA_MASK
	.align		4
.L_226:
        /*0018*/ 	.byte	0x03, 0x50
        /*001a*/ 	.short	0x0000


	//----- nvinfo : EIATTR_MAXREG_COUNT
	.align		4
        /*001c*/ 	.byte	0x03, 0x1b
        /*001e*/ 	.short	0x00ff


	//----- nvinfo : EIATTR_MERCURY_ISA_VERSION
	.align		4
        /*0020*/ 	.byte	0x03, 0x5f
        /*0022*/ 	.short	0x0101


	//----- nvinfo : EIATTR_VRC_CTA_INIT_COUNT
	.align		4
        /*0024*/ 	.byte	0x02, 0x4a
	.zero		1
	.zero		1


	//----- nvinfo : EIATTR_EXIT_INSTR_OFFSETS
	.align		4
        /*0028*/ 	.byte	0x04, 0x1c
        /*002a*/ 	.short	(.L_228 - .L_227)


	//   ....[0]....
.L_227:
        /*002c*/ 	.word	0x000018a0


	//   ....[1]....
        /*0030*/ 	.word	0x00001a30


	//   ....[2]....
        /*0034*/ 	.word	0x00001a60


	//   ....[3]....
        /*0038*/ 	.word	0x00001a80


	//   ....[4]....
        /*003c*/ 	.word	0x00001f40


	//   ....[5]....
        /*0040*/ 	.word	0x00001f90


	//   ....[6]....
        /*0044*/ 	.word	0x00001fb0


	//   ....[7]....
        /*0048*/ 	.word	0x00001fd0


	//   ....[8]....
        /*004c*/ 	.word	0x00002060


	//   ....[9]....
        /*0050*/ 	.word	0x00002090


	//   ....[10]....
        /*0054*/ 	.word	0x00002a50


	//   ....[11]....
        /*0058*/ 	.word	0x00002ac0


	//   ....[12]....
        /*005c*/ 	.word	0x00002af0


	//   ....[13]....
        /*0060*/ 	.word	0x00002b60


	//   ....[14]....
        /*0064*/ 	.word	0x00002bd0


	//   ....[15]....
        /*0068*/ 	.word	0x00002c30


	//   ....[16]....
        /*006c*/ 	.word	0x00002cd0


	//   ....[17]....
        /*0070*/ 	.word	0x000035f0


	//   ....[18]....
        /*0074*/ 	.word	0x00003830


	//   ....[19]....
        /*0078*/ 	.word	0x00003860


	//   ....[20]....
        /*007c*/ 	.word	0x00003880


	//   ....[21]....
        /*0080*/ 	.word	0x00003980


	//   ....[22]....
        /*0084*/ 	.word	0x000039b0


	//   ....[23]....
        /*0088*/ 	.word	0x000039d0


	//   ....[24]....
        /*008c*/ 	.word	0x00003a40


	//   ....[25]....
        /*0090*/ 	.word	0x00003a70


	//   ....[26]....
        /*0094*/ 	.word	0x00004360


	//   ....[27]....
        /*0098*/ 	.word	0x000043f0


	//   ....[28]....
        /*009c*/ 	.word	0x000044f0


	//   ....[29]....
        /*00a0*/ 	.word	0x00004520


	//   ....[30]....
        /*00a4*/ 	.word	0x00004540


	//   ....[31]....
        /*00a8*/ 	.word	0x00004570


	//----- nvinfo : EIATTR_CRS_STACK_SIZE
	.align		4
.L_228:
        /*00ac*/ 	.byte	0x04, 0x1e
        /*00ae*/ 	.short	(.L_230 - .L_229)
.L_229:
        /*00b0*/ 	.word	0x00000000


	//----- nvinfo : EIATTR_CBANK_PARAM_SIZE
	.align		4
.L_230:
        /*00b4*/ 	.byte	0x03, 0x19
        /*00b6*/ 	.short	0x0004


	//----- nvinfo : EIATTR_PARAM_CBANK
	.align		4
        /*00b8*/ 	.byte	0x04, 0x0a
        /*00ba*/ 	.short	(.L_232 - .L_231)
	.align		4
.L_231:
        /*00bc*/ 	.word	index@(.nv.constant0._Z18fix_maxi_critical5i)
        /*00c0*/ 	.short	0x0380
        /*00c2*/ 	.short	0x0004


	//----- nvinfo : EIATTR_SW_WAR
	.align		4
.L_232:
        /*00c4*/ 	.byte	0x04, 0x36
        /*00c6*/ 	.short	(.L_234 - .L_233)
.L_233:
        /*00c8*/ 	.word	0x00000008
.L_234:


//--------------------- .nv.info._Z18fix_maxi_critical1i --------------------------
	.section	.nv.info._Z18fix_maxi_critical1i,"",@"SHT_CUDA_INFO"
	.sectionflags	@""
	.align	4


	//----- nvinfo : EIATTR_CUDA_API_VERSION
	.align		4
        /*0000*/ 	.byte	0x04, 0x37
        /*0002*/ 	.short	(.L_236 - .L_235)
.L_235:
        /*0004*/ 	.word	0x00000082


	//----- nvinfo : EIATTR_KPARAM_INFO
	.align		4
.L_236:
        /*0008*/ 	.byte	0x04, 0x17
        /*000a*/ 	.short	(.L_238 - .L_237)
.L_237:
        /*000c*/ 	.word	0x00000000
        /*0010*/ 	.short	0x0000
        /*0012*/ 	.short	0x0000
        /*0014*/ 	.byte	0x00, 0xf0, 0x11, 0x00


	//----- nvinfo : EIATTR_SPARSE_MMA_MASK
	.align		4
.L_238:
        /*0018*/ 	.byte	0x03, 0x50
        /*001a*/ 	.short	0x0000


	//----- nvinfo : EIATTR_MAXREG_COUNT
	.align		4
        /*001c*/ 	.byte	0x03, 0x1b
        /*001e*/ 	.short	0x00ff


	//----- nvinfo : EIATTR_MERCURY_ISA_VERSION
	.align		4
        /*0020*/ 	.byte	0x03, 0x5f
        /*0022*/ 	.short	0x0101


	//----- nvinfo : EIATTR_VRC_CTA_INIT_COUNT
	.align		4
        /*0024*/ 	.byte	0x02, 0x4a
	.zero		1
	.zero		1


	//----- nvinfo : EIATTR_EXIT_INSTR_OFFSETS
	.align		4
        /*0028*/ 	.byte	0x04, 0x1c
        /*002a*/ 	.short	(.L_240 - .L_239)


	//   ....[0]....
.L_239:
        /*002c*/ 	.word	0x000017f0


	//   ....[1]....
        /*0030*/ 	.word	0x00001990


	//   ....[2]....
        /*0034*/ 	.word	0x000019c0


	//   ....[3]....
        /*0038*/ 	.word	0x000019e0


	//   ....[4]....
        /*003c*/ 	.word	0x00001bf0


	//   ....[5]....
        /*0040*/ 	.word	0x00001c10


	//   ....[6]....
        /*0044*/ 	.word	0x00001cd0


	//   ....[7]....
        /*0048*/ 	.word	0x00001cf0


	//   ....[8]....
        /*004c*/ 	.word	0x00001d10


	//   ....[9]....
        /*0050*/ 	.word	0x00001da0


	//   ....[10]....
        /*0054*/ 	.word	0x00001df0


	//   ....[11]....
        /*0058*/ 	.word	0x00001e20


	//   ....[12]....
        /*005c*/ 	.word	0x000027e0


	//   ....[13]....
        /*0060*/ 	.word	0x00002850


	//   ....[14]....
        /*0064*/ 	.word	0x00002880


	//   ....[15]....
        /*0068*/ 	.word	0x000028f0


	//   ....[16]....
        /*006c*/ 	.word	0x00002960


	//   ....[17]....
        /*0070*/ 	.word	0x000029c0


	//   ....[18]....
        /*0074*/ 	.word	0x00002a60


	//   ....[19]....
        /*0078*/ 	.word	0x00003380


	//   ....[20]....
        /*007c*/ 	.word	0x00003570


	//   ....[21]....
        /*0080*/ 	.word	0x000035b0


	//   ....[22]....
        /*0084*/ 	.word	0x000035f0


	//   ....[23]....
        /*0088*/ 	.word	0x00003620


	//   ....[24]....
        /*008c*/ 	.word	0x00003640


	//   ....[25]....
        /*0090*/ 	.word	0x00003840


	//   ....[26]....
        /*0094*/ 	.word	0x00003870


	//   ....[27]....
        /*0098*/ 	.word	0x000039a0


	//   ....[28]....
        /*009c*/ 	.word	0x000039d0


	//   ....[29]....
        /*00a0*/ 	.word	0x00003a00


	//   ....[30]....
        /*00a4*/ 	.word	0x00003ab0


	//   ....[31]....
        /*00a8*/ 	.word	0x00003ad0


	//   ....[32]....
        /*00ac*/ 	.word	0x00003ae0


	//   ....[33]....
        /*00b0*/ 	.word	0x00003b50


	//   ....[34]....
        /*00b4*/ 	.word	0x00003b90


	//   ....[35]....
        /*00b8*/ 	.word	0x00003bc0


	//   ....[36]....
        /*00bc*/ 	.word	0x000044b0


	//   ....[37]....
        /*00c0*/ 	.word	0x00004540


	//   ....[38]....
        /*00c4*/ 	.word	0x00004640


	//   ....[39]....
        /*00c8*/ 	.word	0x00004670


	//   ....[40]....
        /*00cc*/ 	.word	0x00004690


	//   ....[41]....
        /*00d0*/ 	.word	0x000046c0


	//----- nvinfo : EIATTR_CRS_STACK_SIZE
	.align		4
.L_240:
        /*00d4*/ 	.byte	0x04, 0x1e
        /*00d6*/ 	.short	(.L_242 - .L_241)
.L_241:
        /*00d8*/ 	.word	0x00000000


	//----- nvinfo : EIATTR_CBANK_PARAM_SIZE
	.align		4
.L_242:
        /*00dc*/ 	.byte	0x03, 0x19
        /*00de*/ 	.short	0x0004


	//----- nvinfo : EIATTR_PARAM_CBANK
	.align		4
        /*00e0*/ 	.byte	0x04, 0x0a
        /*00e2*/ 	.short	(.L_244 - .L_243)
	.align		4
.L_243:
        /*00e4*/ 	.word	index@(.nv.constant0._Z18fix_maxi_critical1i)
        /*00e8*/ 	.short	0x0380
        /*00ea*/ 	.short	0x0004


	//----- nvinfo : EIATTR_SW_WAR
	.align		4
.L_244:
        /*00ec*/ 	.byte	0x04, 0x36
        /*00ee*/ 	.short	(.L_246 - .L_245)
.L_245:
        /*00f0*/ 	.word	0x00000008
.L_246:


//--------------------- .nv.info._Z20allocateDeviceMemoryv --------------------------
	.section	.nv.info._Z20allocateDeviceMemoryv,"",@"SHT_CUDA_INFO"
	.sectionflags	@""
	.align	4


	//----- nvinfo : EIATTR_CUDA_API_VERSION
	.align		4
        /*0000*/ 	.byte	0x04, 0x37
        /*0002*/ 	.short	(.L_248 - .L_247)
.L_247:
        /*0004*/ 	.word	0x00000082


	//----- nvinfo : EIATTR_SPARSE_MMA_MASK
	.align		4
.L_248:
        /*0008*/ 	.byte	0x03, 0x50
        /*000a*/ 	.short	0x0000


	//----- nvinfo : EIATTR_MAXREG_COUNT
	.align		4
        /*000c*/ 	.byte	0x03, 0x1b
        /*000e*/ 	.short	0x00ff


	//----- nvinfo : EIATTR_EXTERNS
	.align		4
        /*0010*/ 	.byte	0x04, 0x0f
        /*0012*/ 	.short	(.L_250 - .L_249)


	//   ....[0]....
	.align		4
.L_249:
        /*0014*/ 	.word	index@(malloc)


	//----- nvinfo : EIATTR_MERCURY_ISA_VERSION
	.align		4
.L_250:
        /*0018*/ 	.byte	0x03, 0x5f
        /*001a*/ 	.short	0x0101


	//----- nvinfo : EIATTR_VRC_CTA_INIT_COUNT
	.align		4
        /*001c*/ 	.byte	0x02, 0x4a
	.zero		1
	.zero		1


	//----- nvinfo : EIATTR_SYSCALL_OFFSETS
	.align		4
        /*0020*/ 	.byte	0x04, 0x46
        /*0022*/ 	.short	(.L_252 - .L_251)


	//   ....[0]....
.L_251:
        /*0024*/ 	.word	0x000000b0


	//   ....[1]....
        /*0028*/ 	.word	0x00000150


	//----- nvinfo : EIATTR_EXIT_INSTR_OFFSETS
	.align		4
.L_252:
        /*002c*/ 	.byte	0x04, 0x1c
        /*002e*/ 	.short	(.L_254 - .L_253)


	//   ....[0]....
.L_253:
        /*0030*/ 	.word	0x00000030


	//   ....[1]....
        /*0034*/ 	.word	0x00000180


	//----- nvinfo : EIATTR_CRS_STACK_SIZE
	.align		4
.L_254:
        /*0038*/ 	.byte	0x04, 0x1e
        /*003a*/ 	.short	(.L_256 - .L_255)
.L_255:
        /*003c*/ 	.word	0x00000000


	//----- nvinfo : EIATTR_SW_WAR
	.align		4
.L_256:
        /*0040*/ 	.byte	0x04, 0x36
        /*0042*/ 	.short	(.L_258 - .L_257)
.L_257:
        /*0044*/ 	.word	0x00000008
.L_258:


//--------------------- .nv.info._Z16computeAdjacencyv --------------------------
	.section	.nv.info._Z16computeAdjacencyv,"",@"SHT_CUDA_INFO"
	.sectionflags	@""
	.align	4


	//----- nvinfo : EIATTR_CUDA_API_VERSION
	.align		4
        /*0000*/ 	.byte	0x04, 0x37
        /*0002*/ 	.short	(.L_260 - .L_259)
.L_259:
        /*0004*/ 	.word	0x00000082


	//----- nvinfo : EIATTR_SPARSE_MMA_MASK
	.align		4
.L_260:
        /*0008*/ 	.byte	0x03, 0x50
        /*000a*/ 	.short	0x0000


	//----- nvinfo : EIATTR_MAXREG_COUNT
	.align		4
        /*000c*/ 	.byte	0x03, 0x1b
        /*000e*/ 	.short	0x00ff


	//----- nvinfo : EIATTR_MERCURY_ISA_VERSION
	.align		4
        /*0010*/ 	.byte	0x03, 0x5f
        /*0012*/ 	.short	0x0101


	//----- nvinfo : EIATTR_VRC_CTA_INIT_COUNT
	.align		4
        /*0014*/ 	.byte	0x02, 0x4a
	.zero		1
	.zero		1


	//----- nvinfo : EIATTR_EXIT_INSTR_OFFSETS
	.align		4
        /*0018*/ 	.byte	0x04, 0x1c
        /*001a*/ 	.short	(.L_262 - .L_261)


	//   ....[0]....
.L_261:
        /*001c*/ 	.word	0x00000090


	//   ....[1]....
        /*0020*/ 	.word	0x000000f0


	//   ....[2]....
        /*0024*/ 	.word	0x00001220


	//   ....[3]....
        /*0028*/ 	.word	0x000012e0


	//----- nvinfo : EIATTR_CRS_STACK_SIZE
	.align		4
.L_262:
        /*002c*/ 	.byte	0x04, 0x1e
        /*002e*/ 	.short	(.L_264 - .L_263)
.L_263:
        /*0030*/ 	.word	0x00000000


	//----- nvinfo : EIATTR_SW_WAR
	.align		4
.L_264:
        /*0034*/ 	.byte	0x04, 0x36
        /*0036*/ 	.short	(.L_266 - .L_265)
.L_265:
        /*0038*/ 	.word	0x00000008
.L_266:


//--------------------- .nv.info._Z17freeDeviceMemory1v --------------------------
	.section	.nv.info._Z17freeDeviceMemory1v,"",@"SHT_CUDA_INFO"
	.sectionflags	@""
	.align	4


	//----- nvinfo : EIATTR_CUDA_API_VERSION
	.align		4
        /*0000*/ 	.byte	0x04, 0x37
        /*0002*/ 	.short	(.L_268 - .L_267)
.L_267:
        /*0004*/ 	.word	0x00000082


	//----- nvinfo : EIATTR_SPARSE_MMA_MASK
	.align		4
.L_268:
        /*0008*/ 	.byte	0x03, 0x50
        /*000a*/ 	.short	0x0000


	//----- nvinfo : EIATTR_MAXREG_COUNT
	.align		4
        /*000c*/ 	.byte	0x03, 0x1b
        /*000e*/ 	.short	0x00ff


	//----- nvinfo : EIATTR_EXTERNS
	.align		4
        /*0010*/ 	.byte	0x04, 0x0f
        /*0012*/ 	.short	(.L_270 - .L_269)


	//   ....[0]....
	.align		4
.L_269:
        /*0014*/ 	.word	index@(free)


	//----- nvinfo : EIATTR_MERCURY_ISA_VERSION
	.align		4
.L_270:
        /*0018*/ 	.byte	0x03, 0x5f
        /*001a*/ 	.short	0x0101


	//----- nvinfo : EIATTR_VRC_CTA_INIT_COUNT
	.align		4
        /*001c*/ 	.byte	0x02, 0x4a
	.zero		1
	.zero		1


	//----- nvinfo : EIATTR_SYSCALL_OFFSETS
	.align		4
        /*0020*/ 	.byte	0x04, 0x46
        /*0022*/ 	.short	(.L_272 - .L_271)


	//   ....[0]....
.L_271:
        /*0024*/ 	.word	0x000000a0


	//   ....[1]....
        /*0028*/ 	.word	0x00000150


	//----- nvinfo : EIATTR_EXIT_INSTR_OFFSETS
	.align		4
.L_272:
        /*002c*/ 	.byte	0x04, 0x1c
        /*002e*/ 	.short	(.L_274 - .L_273)


	//   ....[0]....
.L_273:
        /*0030*/ 	.word	0x00000110


	//   ....[1]....
        /*0034*/ 	.word	0x00000180


	//----- nvinfo : EIATTR_SW_WAR
	.align		4
.L_274:
        /*0038*/ 	.byte	0x04, 0x36
        /*003a*/ 	.short	(.L_276 - .L_275)
.L_275:
        /*003c*/ 	.word	0x00000008
.L_276:


//--------------------- .nv.info._Z16freeDeviceMemoryv --------------------------
	.section	.nv.info._Z16freeDeviceMemoryv,"",@"SHT_CUDA_INFO"
	.sectionflags	@""
	.align	4


	//----- nvinfo : EIATTR_CUDA_API_VERSION
	.align		4
        /*0000*/ 	.byte	0x04, 0x37
        /*0002*/ 	.short	(.L_278 - .L_277)
.L_277:
        /*0004*/ 	.word	0x00000082


	//----- nvinfo : EIATTR_SPARSE_MMA_MASK
	.align		4
.L_278:
        /*0008*/ 	.byte	0x03, 0x50
        /*000a*/ 	.short	0x0000


	//----- nvinfo : EIATTR_MAXREG_COUNT
	.align		4
        /*000c*/ 	.byte	0x03, 0x1b
        /*000e*/ 	.short	0x00ff


	//----- nvinfo : EIATTR_EXTERNS
	.align		4
        /*0010*/ 	.byte	0x04, 0x0f
        /*0012*/ 	.short	(.L_280 - .L_279)


	//   ....[0]....
	.align		4
.L_279:
        /*0014*/ 	.word	index@(free)


	//----- nvinfo : EIATTR_MERCURY_ISA_VERSION
	.align		4
.L_280:
        /*0018*/ 	.byte	0x03, 0x5f
        /*001a*/ 	.short	0x0101


	//----- nvinfo : EIATTR_VRC_CTA_INIT_COUNT
	.align		4
        /*001c*/ 	.byte	0x02, 0x4a
	.zero		1
	.zero		1


	//----- nvinfo : EIATTR_SYSCALL_OFFSETS
	.align		4
        /*0020*/ 	.byte	0x04, 0x46
        /*0022*/ 	.short	(.L_282 - .L_281)


	//   ....[0]....
.L_281:
        /*0024*/ 	.word	0x000000a0


	//----- nvinfo : EIATTR_EXIT_INSTR_OFFSETS
	.align		4
.L_282:
        /*0028*/ 	.byte	0x04, 0x1c
        /*002a*/ 	.short	(.L_284 - .L_283)


	//   ....[0]....
.L_283:
        /*002c*/ 	.word	0x00000060


	//   ....[1]....
        /*0030*/ 	.word	0x000000d0


	//----- nvinfo : EIATTR_SW_WAR
	.align		4
.L_284:
        /*0034*/ 	.byte	0x04, 0x36
        /*0036*/ 	.short	(.L_286 - .L_285)
.L_285:
        /*0038*/ 	.word	0x00000008
.L_286:


//--------------------- .nv.info._Z21get_wrong_index_path1v --------------------------
	.section	.nv.info._Z21get_wrong_index_path1v,"",@"SHT_CUDA_INFO"
	.sectionflags	@""
	.align	4


	//----- nvinfo : EIATTR_CUDA_API_VERSION
	.align		4
        /*0000*/ 	.byte	0x04, 0x37
        /*0002*/ 	.short	(.L_288 - .L_287)
.L_287:
        /*0004*/ 	.word	0x00000082


	//----- nvinfo : EIATTR_SPARSE_MMA_MASK
	.align		4
.L_288:
        /*0008*/ 	.byte	0x03, 0x50
        /*000a*/ 	.short	0x0000


	//----- nvinfo : EIATTR_MAXREG_COUNT
	.align		4
        /*000c*/ 	.byte	0x03, 0x1b
        /*000e*/ 	.short	0x00ff


	//----- nvinfo : EIATTR_MERCURY_ISA_VERSION
	.align		4
        /*0010*/ 	.byte	0x03, 0x5f
        /*0012*/ 	.short	0x0101


	//----- nvinfo : EIATTR_INT_WARP_WIDE_INSTR_OFFSETS
	.align		4
        /*0014*/ 	.byte	0x04, 0x31
        /*0016*/ 	.short	(.L_290 - .L_289)


	//   ....[0]....
.L_289:
        /*0018*/ 	.word	0x00000260


	//   ....[1]....
        /*001c*/ 	.word	0x00000330


	//   ....[2]....
        /*0020*/ 	.word	0x000003e0


	//   ....[3]....
        /*0024*/ 	.word	0x000004c0


	//   ....[4]....
        /*0028*/ 	.word	0x00000570


	//----- nvinfo : EIATTR_VRC_CTA_INIT_COUNT
	.align		4
.L_290:
        /*002c*/ 	.byte	0x02, 0x4a
	.zero		1
	.zero		1


	//----- nvinfo : EIATTR_EXIT_INSTR_OFFSETS
	.align		4
        /*0030*/ 	.byte	0x04, 0x1c
        /*0032*/ 	.short	(.L_292 - .L_291)


	//   ....[0]....
.L_291:
        /*0034*/ 	.word	0x00000090


	//   ....[1]....
        /*0038*/ 	.word	0x000000f0


	//   ....[2]....
        /*003c*/ 	.word	0x000004a0


	//   ....[3]....
        /*0040*/ 	.word	0x000005b0


	//----- nvinfo : EIATTR_CRS_STACK_SIZE
	.align		4
.L_292:
        /*0044*/ 	.byte	0x04, 0x1e
        /*0046*/ 	.short	(.L_294 - .L_293)
.L_293:
        /*0048*/ 	.word	0x00000000


	//----- nvinfo : EIATTR_SW_WAR
	.align		4
.L_294:
        /*004c*/ 	.byte	0x04, 0x36
        /*004e*/ 	.short	(.L_296 - .L_295)
.L_295:
        /*0050*/ 	.word	0x00000008
.L_296:


//--------------------- .nv.info._Z10iscriticlev  --------------------------
	.section	.nv.info._Z10iscriticlev,"",@"SHT_CUDA_INFO"
	.sectionflags	@""
	.align	4


	//----- nvinfo : EIATTR_CUDA_API_VERSION
	.align		4
        /*0000*/ 	.byte	0x04, 0x37
        /*0002*/ 	.short	(.L_298 - .L_297)
.L_297:
        /*0004*/ 	.word	0x00000082


	//----- nvinfo : EIATTR_SPARSE_MMA_MASK
	.align		4
.L_298:
        /*0008*/ 	.byte	0x03, 0x50
        /*000a*/ 	.short	0x0000


	//----- nvinfo : EIATTR_MAXREG_COUNT
	.align		4
        /*000c*/ 	.byte	0x03, 0x1b
        /*000e*/ 	.short	0x00ff


	//----- nvinfo : EIATTR_MERCURY_ISA_VERSION
	.align		4
        /*0010*/ 	.byte	0x03, 0x5f
        /*0012*/ 	.short	0x0101


	//----- nvinfo : EIATTR_INT_WARP_WIDE_INSTR_OFFSETS
	.align		4
        /*0014*/ 	.byte	0x04, 0x31
        /*0016*/ 	.short	(.L_300 - .L_299)


	//   ....[0]....
.L_299:
        /*0018*/ 	.word	0x00001ef0


	//   ....[1]....
        /*001c*/ 	.word	0x00001fa0


	//   ....[2]....
        /*0020*/ 	.word	0x00002110


	//   ....[3]....
        /*0024*/ 	.word	0x000021c0


	//----- nvinfo : EIATTR_VRC_CTA_INIT_COUNT
	.align		4
.L_300:
        /*0028*/ 	.byte	0x02, 0x4a
	.zero		1
	.zero		1


	//----- nvinfo : EIATTR_EXIT_INSTR_OFFSETS
	.align		4
        /*002c*/ 	.byte	0x04, 0x1c
        /*002e*/ 	.short	(.L_302 - .L_301)


	//   ....[0]....
.L_301:
        /*0030*/ 	.word	0x00000090


	//   ....[1]....
        /*0034*/ 	.word	0x000000f0


	//   ....[2]....
        /*0038*/ 	.word	0x00001fe0


	//   ....[3]....
        /*003c*/ 	.word	0x00002070


	//   ....[4]....
        /*0040*/ 	.word	0x000020e0


	//   ....[5]....
        /*0044*/ 	.word	0x00002200


	//----- nvinfo : EIATTR_CRS_STACK_SIZE
	.align		4
.L_302:
        /*0048*/ 	.byte	0x04, 0x1e
        /*004a*/ 	.short	(.L_304 - .L_303)
.L_303:
        /*004c*/ 	.word	0x00000000


	//----- nvinfo : EIATTR_SW_WAR
	.align		4
.L_304:
        /*0050*/ 	.byte	0x04, 0x36
        /*0052*/ 	.short	(.L_306 - .L_305)
.L_305:
        /*0054*/ 	.word	0x00000008
.L_306:


//--------------------- .nv.info._Z18checkElementKernelPiiiPb --------------------------
	.section	.nv.info._Z18checkElementKernelPiiiPb,"",@"SHT_CUDA_INFO"
	.sectionflags	@""
	.align	4


	//----- nvinfo : EIATTR_CUDA_API_VERSION
	.align		4
        /*0000*/ 	.byte	0x04, 0x37
        /*0002*/ 	.short	(.L_308 - .L_307)
.L_307:
        /*0004*/ 	.word	0x00000082


	//----- nvinfo : EIATTR_KPARAM_INFO
	.align		4
.L_308:
        /*0008*/ 	.byte	0x04, 0x17
        /*000a*/ 	.short	(.L_310 - .L_309)
.L_309:
        /*000c*/ 	.word	0x00000000
        /*0010*/ 	.short	0x0003
        /*0012*/ 	.short	0x0010
        /*0014*/ 	.byte	0x00, 0xf5, 0x21, 0x00


	//----- nvinfo : EIATTR_KPARAM_INFO
	.align		4
.L_310:
        /*0018*/ 	.byte	0x04, 0x17
        /*001a*/ 	.short	(.L_312 - .L_311)
.L_311:
        /*001c*/ 	.word	0x00000000
        /*0020*/ 	.short	0x0002
        /*0022*/ 	.short	0x000c
        /*0024*/ 	.byte	0x00, 0xf0, 0x11, 0x00


	//----- nvinfo : EIATTR_KPARAM_INFO
	.align		4
.L_312:
        /*0028*/ 	.byte	0x04, 0x17
        /*002a*/ 	.short	(.L_314 - .L_313)
.L_313:
        /*002c*/ 	.word	0x00000000
        /*0030*/ 	.short	0x0001
        /*0032*/ 	.short	0x0008
        /*0034*/ 	.byte	0x00, 0xf0, 0x11, 0x00


	//----- nvinfo : EIATTR_KPARAM_INFO
	.align		4
.L_314:
        /*0038*/ 	.byte	0x04, 0x17
        /*003a*/ 	.short	(.L_316 - .L_315)
.L_315:
        /*003c*/ 	.word	0x00000000
        /*0040*/ 	.short	0x0000
        /*0042*/ 	.short	0x0000
        /*0044*/ 	.byte	0x00, 0xf5, 0x21, 0x00


	//----- nvinfo : EIATTR_SPARSE_MMA_MASK
	.align		4
.L_316:
        /*0048*/ 	.byte	0x03, 0x50
        /*004a*/ 	.short	0x0000


	//----- nvinfo : EIATTR_MAXREG_COUNT
	.align		4
        /*004c*/ 	.byte	0x03, 0x1b
        /*004e*/ 	.short	0x00ff


	//----- nvinfo : EIATTR_MERCURY_ISA_VERSION
	.align		4
        /*0050*/ 	.byte	0x03, 0x5f
        /*0052*/ 	.short	0x0101


	//----- nvinfo : EIATTR_VRC_CTA_INIT_COUNT
	.align		4
        /*0054*/ 	.byte	0x02, 0x4a
	.zero		1
	.zero		1


	//----- nvinfo : EIATTR_EXIT_INSTR_OFFSETS
	.align		4
        /*0058*/ 	.byte	0x04, 0x1c
        /*005a*/ 	.short	(.L_318 - .L_317)


	//   ....[0]....
.L_317:
        /*005c*/ 	.word	0x00000070


	//   ....[1]....
        /*0060*/ 	.word	0x000000e0


	//   ....[2]....
        /*0064*/ 	.word	0x00000120


	//----- nvinfo : EIATTR_CBANK_PARAM_SIZE
	.align		4
.L_318:
        /*0068*/ 	.byte	0x03, 0x19
        /*006a*/ 	.short	0x0018


	//----- nvinfo : EIATTR_PARAM_CBANK
	.align		4
        /*006c*/ 	.byte	0x04, 0x0a
        /*006e*/ 	.short	(.L_320 - .L_319)
	.align		4
.L_319:
        /*0070*/ 	.word	index@(.nv.constant0._Z18checkElementKernelPiiiPb)
        /*0074*/ 	.short	0x0380
        /*0076*/ 	.short	0x0018


	//----- nvinfo : EIATTR_SW_WAR
	.align		4
.L_320:
        /*0078*/ 	.byte	0x04, 0x36
        /*007a*/ 	.short	(.L_322 - .L_321)
.L_321:
        /*007c*/ 	.word	0x00000008
.L_322:


//--------------------- .nv.info._Z14find_directioni --------------------------
	.section	.nv.info._Z14find_directioni,"",@"SHT_CUDA_INFO"
	.sectionflags	@""
	.align	4


	//----- nvinfo : EIATTR_CUDA_API_VERSION
	.align		4
        /*0000*/ 	.byte	0x04, 0x37
        /*0002*/ 	.short	(.L_324 - .L_323)
.L_323:
        /*0004*/ 	.word	0x00000082


	//----- nvinfo : EIATTR_KPARAM_INFO
	.align		4
.L_324:
        /*0008*/ 	.byte	0x04, 0x17
        /*000a*/ 	.short	(.L_326 - .L_325)
.L_325:
        /*000c*/ 	.word	0x00000000
        /*0010*/ 	.short	0x0000
        /*0012*/ 	.short	0x0000
        /*0014*/ 	.byte	0x00, 0xf0, 0x11, 0x00


	//----- nvinfo : EIATTR_SPARSE_MMA_MASK
	.align		4
.L_326:
        /*0018*/ 	.byte	0x03, 0x50
        /*001a*/ 	.short	0x0000


	//----- nvinfo : EIATTR_MAXREG_COUNT
	.align		4
        /*001c*/ 	.byte	0x03, 0x1b
        /*001e*/ 	.short	0x00ff


	//----- nvinfo : EIATTR_MERCURY_ISA_VERSION
	.align		4
        /*0020*/ 	.byte	0x03, 0x5f
        /*0022*/ 	.short	0x0101


	//----- nvinfo : EIATTR_VRC_CTA_INIT_COUNT
	.align		4
        /*0024*/ 	.byte	0x02, 0x4a
	.zero		1
	.zero		1


	//----- nvinfo : EIATTR_EXIT_INSTR_OFFSETS
	.align		4
        /*0028*/ 	.byte	0x04, 0x1c
        /*002a*/ 	.short	(.L_328 - .L_327)


	//   ....[0]....
.L_327:
        /*002c*/ 	.word	0x00000090


	//   ....[1]....
        /*0030*/ 	.word	0x000000f0


	//   ....[2]....
        /*0034*/ 	.word	0x00004180


	//----- nvinfo : EIATTR_CRS_STACK_SIZE
	.align		4
.L_328:
        /*0038*/ 	.byte	0x04, 0x1e
        /*003a*/ 	.short	(.L_330 - .L_329)
.L_329:
        /*003c*/ 	.word	0x00000000


	//----- nvinfo : EIATTR_CBANK_PARAM_SIZE
	.align		4
.L_330:
        /*0040*/ 	.byte	0x03, 0x19
        /*0042*/ 	.short	0x0004


	//----- nvinfo : EIATTR_PARAM_CBANK
	.align		4
        /*0044*/ 	.byte	0x04, 0x0a
        /*0046*/ 	.short	(.L_332 - .L_331)
	.align		4
.L_331:
        /*0048*/ 	.word	index@(.nv.constant0._Z14find_directioni)
        /*004c*/ 	.short	0x0380
        /*004e*/ 	.short	0x0004


	//----- nvinfo : EIATTR_SW_WAR
	.align		4
.L_332:
        /*0050*/ 	.byte	0x04, 0x36
        /*0052*/ 	.short	(.L_334 - .L_333)
.L_333:
        /*0054*/ 	.word	0x00000008
.L_334:


//--------------------- .nv.callgraph             --------------------------
	.section	.nv.callgraph,"",@"SHT_CUDA_CALLGRAPH"
	.align	4
	.sectionentsize	8
	.align		4
        /*0000*/ 	.word	0x00000000
	.align		4
        /*0004*/ 	.word	0xffffffff
	.align		4
        /*0008*/ 	.word	index@(_Z20allocateDeviceMemoryv)
	.align		4
        /*000c*/ 	.word	index@(malloc)
	.align		4
        /*0010*/ 	.word	index@(_Z17freeDeviceMemory1v)
	.align		4
        /*0014*/ 	.word	index@(free)
	.align		4
        /*0018*/ 	.word	index@(_Z16freeDeviceMemoryv)
	.align		4
        /*001c*/ 	.word	index@(free)
	.align		4
        /*0020*/ 	.word	0x00000000
	.align		4
        /*0024*/ 	.word	0xfffffffe
	.align		4
        /*0028*/ 	.word	0x00000000
	.align		4
        /*002c*/ 	.word	0xfffffffd
	.align		4
        /*0030*/ 	.word	0x00000000
	.align		4
        /*0034*/ 	.word	0xfffffffc


//--------------------- .nv.constant4             --------------------------
	.section	.nv.constant4,"a",@progbits
	.align	8
	.align		8
.nv.constant4:
        /*0000*/ 	.dword	decp_data
	.align		8
        /*0008*/ 	.dword	decp_data_copy
	.align		8
        /*0010*/ 	.dword	directions1
	.align		8
        /*0018*/ 	.dword	width
	.align		8
        /*0020*/ 	.dword	height
	.align		8
        /*0028*/ 	.dword	cnt
	.align		8
        /*0030*/ 	.dword	depth
	.align		8
        /*0038*/ 	.dword	num
	.align		8
        /*0040*/ 	.dword	adjacency
	.align		8
        /*0048*/ 	.dword	all_max
	.align		8
        /*0050*/ 	.dword	all_min
	.align		8
        /*0058*/ 	.dword	all_p_max
	.align		8
        /*0060*/ 	.dword	all_p_min
	.align		8
        /*0068*/ 	.dword	unsigned_n
	.align		8
        /*0070*/ 	.dword	count_max
	.align		8
        /*0078*/ 	.dword	count_min
	.align		8
        /*0080*/ 	.dword	count_f_max
	.align		8
        /*0088*/ 	.dword	count_f_min
	.align		8
        /*0090*/ 	.dword	count_p_max
	.align		8
        /*0098*/ 	.dword	count_p_min
	.align		8
        /*00a0*/ 	.dword	maxi
	.align		8
        /*00a8*/ 	.dword	mini
	.align		8
        /*00b0*/ 	.dword	bound
	.align		8
        /*00b8*/ 	.dword	or_maxi
	.align		8
        /*00c0*/ 	.dword	or_mini
	.align		8
        /*00c8*/ 	.dword	or_label
	.align		8
        /*00d0*/ 	.dword	dec_label
	.align		8
        /*00d8*/ 	.dword	lowgradientindices
	.align		8
        /*00e0*/ 	.dword	input_data
	.align		8
        /*00e8*/ 	.dword	de_direction_as
	.align		8
        /*00f0*/ 	.dword	de_direction_ds
	.align		8
        /*00f8*/ 	.dword	maxNeighbors
	.align		8
        /*0100*/ 	.dword	direction_to_index_mapping
	.align		8
        /*0108*/ 	.dword	malloc
	.align		8
        /*0110*/ 	.dword	free


//--------------------- .text._Z17copyDeviceToArrayPiS_ --------------------------
	.section	.text._Z17copyDeviceToArrayPiS_,"ax",@progbits
	.align	128
        .global         _Z17copyDeviceToArrayPiS_
        .type           _Z17copyDeviceToArrayPiS_,@function
        .size           _Z17copyDeviceToArrayPiS_,(.L_x_378 - _Z17copyDeviceToArrayPiS_)
        .other          _Z17copyDeviceToArrayPiS_,@"STO_CUDA_ENTRY STV_DEFAULT"
_Z17copyDeviceToArrayPiS_:
.text._Z17copyDeviceToArrayPiS_:
[----:B------:R-:W-:Y:S08]  /*0000*/  LDC R1, c[0x0][0x37c] ;  /* 0x0000df00ff017b82 */ /* 0x000ff00000000800 */
[----:B------:R-:W0:Y:S01]  /*0010*/  LDC.64 R2, c[0x4][0x38] ;  /* 0x01000e00ff027b82 */ /* 0x000e220000000a00 */
[----:B------:R-:W0:Y:S02]  /*0020*/  LDCU.64 UR4, c[0x0][0x358] ;  /* 0x00006b00ff0477ac */ /* 0x000e240008000a00 */
[----:B0-----:R-:W2:Y:S05]  /*0030*/  LDG.E R2, desc[UR4][R2.64] ;  /* 0x0000000402027981 */ /* 0x001eaa000c1e1900 */
[----:B------:R-:W0:Y:S01]  /*0040*/  S2UR UR6, SR_CTAID.X ;  /* 0x00000000000679c3 */ /* 0x000e220000002500 */
[----:B------:R-:W0:Y:S07]  /*0050*/  S2R R0, SR_TID.X ;  /* 0x0000000000007919 */ /* 0x000e2e0000002100 */
[----:B------:R-:W0:Y:S02]  /*0060*/  LDC R15, c[0x0][0x360] ;  /* 0x0000d800ff0f7b82 */ /* 0x000e240000000800 */
[----:B0-----:R-:W-:-:S05]  /*0070*/  IMAD R15, R15, UR6, R0 ;  /* 0x000000060f0f7c24 */ /* 0x001fca000f8e0200 */
[----:B--2---:R-:W-:-:S13]  /*0080*/  ISETP.GE.AND P0, PT, R15, R2, PT ;  /* 0x000000020f00720c */ /* 0x004fda0003f06270 */
[----:B------:R-:W-:Y:S05]  /*0090*/  @P0 EXIT ;  /* 0x000000000000094d */ /* 0x000fea0003800000 */
[----:B------:R-:W0:Y:S08]  /*00a0*/  LDC.64 R2, c[0x4][0xe8] ;  /* 0x01003a00ff027b82 */ /* 0x000e300000000a00 */
[----:B------:R-:W1:Y:S08]  /*00b0*/  LDC.64 R6, c[0x0][0x380] ;  /* 0x0000e000ff067b82 */ /* 0x000e700000000a00 */
[----:B------:R-:W2:Y:S01]  /*00c0*/  LDC.64 R8, c[0x4][0xf0] ;  /* 0x01003c00ff087b82 */ /* 0x000ea20000000a00 */
[----:B0-----:R-:W3:Y:S07]  /*00d0*/  LDG.E.64 R2, desc[UR4][R2.64] ;  /* 0x0000000402027981 */ /* 0x001eee000c1e1b00 */
[----:B------:R-:W0:Y:S01]  /*00e0*/  LDC.64 R12, c[0x0][0x388] ;  /* 0x0000e200ff0c7b82 */ /* 0x000e220000000a00 */
[----:B---3--:R-:W-:-:S06]  /*00f0*/  IMAD.WIDE R4, R15, 0x4, R2 ;  /* 0x000000040f047825 */ /* 0x008fcc00078e0202 */
[----:B------:R-:W3:Y:S01]  /*0100*/  LDG.E R5, desc[UR4][R4.64] ;  /* 0x0000000404057981 */ /* 0x000ee2000c1e1900 */
[----:B-1----:R-:W-:-:S05]  /*0110*/  IMAD.WIDE R6, R15, 0x4, R6 ;  /* 0x000000040f067825 */ /* 0x002fca00078e0206 */
[----:B---3--:R-:W-:Y:S04]  /*0120*/  STG.E desc[UR4][R6.64], R5 ;  /* 0x0000000506007986 */ /* 0x008fe8000c101904 */
[----:B--2---:R-:W2:Y:S02]  /*0130*/  LDG.E.64 R8, desc[UR4][R8.64] ;  /* 0x0000000408087981 */ /* 0x004ea4000c1e1b00 */
[----:B--2---:R-:W-:-:S06]  /*0140*/  IMAD.WIDE R10, R15, 0x4, R8 ;  /* 0x000000040f0a7825 */ /* 0x004fcc00078e0208 */
[----:B------:R-:W2:Y:S01]  /*0150*/  LDG.E R11, desc[UR4][R10.64] ;  /* 0x000000040a0b7981 */ /* 0x000ea2000c1e1900 */
[----:B0-----:R-:W-:-:S05]  /*0160*/  IMAD.WIDE R2, R15, 0x4, R12 ;  /* 0x000000040f027825 */ /* 0x001fca00078e020c */
[----:B--2---:R-:W-:Y:S01]  /*0170*/  STG.E desc[UR4][R2.64], R11 ;  /* 0x0000000b02007986 */ /* 0x004fe2000c101904 */
[----:B------:R-:W-:Y:S05]  /*0180*/  EXIT ;  /* 0x000000000000794d */ /* 0x000fea0003800000 */
.L_x_0:
[----:B------:R-:W-:-:S00]  /*0190*/  BRA `(.L_x_0) ;  /* 0xfffffffc00fc7947 */ /* 0x000fc0000383ffff */
[----:B------:R-:W-:-:S00]  /*01a0*/  NOP ;  /* 0x0000000000007918 */ /* 0x000fc00000000000 */
        /* <DEDUP_REMOVED lines=13> */
.L_x_378:


//--------------------- .text._Z24copyDeviceVarToDeviceMemPiS_ --------------------------
	.section	.text._Z24copyDeviceVarToDeviceMemPiS_,"ax",@progbits
	.align	128
        .global         _Z24copyDeviceVarToDeviceMemPiS_
        .type           _Z24copyDeviceVarToDeviceMemPiS_,@function
        .size           _Z24copyDeviceVarToDeviceMemPiS_,(.L_x_379 - _Z24copyDeviceVarToDeviceMemPiS_)
        .other          _Z24copyDeviceVarToDeviceMemPiS_,@"STO_CUDA_ENTRY STV_DEFAULT"
_Z24copyDeviceVarToDeviceMemPiS_:
.text._Z24copyDeviceVarToDeviceMemPiS_:
[----:B------:R-:W-:Y:S01]  /*0000*/  LDC R1, c[0x0][0x37c] ;  /* 0x0000df00ff017b82 */ /* 0x000fe20000000800 */
[----:B------:R-:W0:Y:S02]  /*0010*/  S2R R0, SR_TID.X ;  /* 0x0000000000007919 */ /* 0x000e240000002100 */
[----:B0-----:R-:W-:-:S13]  /*0020*/  ISETP.NE.AND P0, PT, R0, RZ, PT ;  /* 0x000000ff0000720c */ /* 0x001fda0003f05270 */
[----:B------:R-:W-:Y:S05]  /*0030*/  @P0 EXIT ;  /* 0x000000000000094d */ /* 0x000fea0003800000 */
[----:B------:R-:W0:Y:S01]  /*0040*/  LDC.64 R2, c[0x4][0xe8] ;  /* 0x01003a00ff027b82 */ /* 0x000e220000000a00 */
[----:B------:R-:W0:Y:S02]  /*0050*/  LDCU.64 UR4, c[0x0][0x358] ;  /* 0x00006b00ff0477ac */ /* 0x000e240008000a00 */
[----:B0-----:R-:W2:Y:S05]  /*0060*/  LDG.E.64 R2, desc[UR4][R2.64] ;  /* 0x0000000402027981 */ /* 0x001eaa000c1e1b00 */
[----:B------:R-:W0:Y:S08]  /*0070*/  LDC.64 R4, c[0x0][0x380] ;  /* 0x0000e000ff047b82 */ /* 0x000e300000000a00 */
[----:B------:R-:W1:Y:S01]  /*0080*/  LDC.64 R6, c[0x4][0xf0] ;  /* 0x01003c00ff067b82 */ /* 0x000e620000000a00 */
[----:B--2---:R-:W0:Y:S04]  /*0090*/  LDG.E R11, desc[UR4][R2.64] ;  /* 0x00000004020b7981 */ /* 0x004e28000c1e1900 */
[----:B0-----:R-:W-:Y:S04]  /*00a0*/  STG.E desc[UR4][R4.64], R11 ;  /* 0x0000000b04007986 */ /* 0x001fe8000c101904 */
[----:B-1----:R-:W2:Y:S01]  /*00b0*/  LDG.E.64 R6, desc[UR4][R6.64] ;  /* 0x0000000406067981 */ /* 0x002ea2000c1e1b00 */
[----:B------:R-:W0:Y:S03]  /*00c0*/  LDC.64 R8, c[0x0][0x388] ;  /* 0x0000e200ff087b82 */ /* 0x000e260000000a00 */
[----:B--2---:R-:W0:Y:S04]  /*00d0*/  LDG.E R13, desc[UR4][R6.64] ;  /* 0x00000004060d7981 */ /* 0x004e28000c1e1900 */
[----:B0-----:R-:W-:Y:S01]  /*00e0*/  STG.E desc[UR4][R8.64], R13 ;  /* 0x0000000d08007986 */ /* 0x001fe2000c101904 */
[----:B------:R-:W-:Y:S05]  /*00f0*/  EXIT ;  /* 0x000000000000794d */ /* 0x000fea0003800000 */
.L_x_1:
        /* <DEDUP_REMOVED lines=16> */
.L_x_379:


//--------------------- .text._Z19initializeWithIndexii --------------------------
	.section	.text._Z19initializeWithIndexii,"ax",@progbits
	.align	128
        .global         _Z19initializeWithIndexii
        .type           _Z19initializeWithIndexii,@function
        .size           _Z19initializeWithIndexii,(.L_x_380 - _Z19initializeWithIndexii)
        .other          _Z19initializeWithIndexii,@"STO_CUDA_ENTRY STV_DEFAULT"
_Z19initializeWithIndexii:
.text._Z19initializeWithIndexii:
[----:B------:R-:W-:Y:S01]  /*0000*/  LDC R1, c[0x0][0x37c] ;  /* 0x0000df00ff017b82 */ /* 0x000fe20000000800 */
[----:B------:R-:W0:Y:S07]  /*0010*/  S2R R0, SR_TID.X ;  /* 0x0000000000007919 */ /* 0x000e2e0000002100 */
[----:B------:R-:W0:Y:S01]  /*0020*/  S2UR UR4, SR_CTAID.X ;  /* 0x00000000000479c3 */ /* 0x000e220000002500 */
[----:B------:R-:W1:Y:S07]  /*0030*/  LDCU UR5, c[0x0][0x380] ;  /* 0x00007000ff0577ac */ /* 0x000e6e0008000800 */
[----:B------:R-:W0:Y:S02]  /*0040*/  LDC R21, c[0x0][0x360] ;  /* 0x0000d800ff157b82 */ /* 0x000e240000000800 */
[----:B0-----:R-:W-:-:S05]  /*0050*/  IMAD R21, R21, UR4, R0 ;  /* 0x0000000415157c24 */ /* 0x001fca000f8e0200 */
[----:B-1----:R-:W-:-:S13]  /*0060*/  ISETP.GE.AND P0, PT, R21, UR5, PT ;  /* 0x0000000515007c0c */ /* 0x002fda000bf06270 */
[----:B------:R-:W-:Y:S05]  /*0070*/  @P0 EXIT ;  /* 0x000000000000094d */ /* 0x000fea0003800000 */
[----:B------:R-:W0:Y:S02]  /*0080*/  LDCU UR4, c[0x0][0x384] ;  /* 0x00007080ff0477ac */ /* 0x000e240008000800 */
[----:B0-----:R-:W-:Y:S01]  /*0090*/  ISETP.NE.AND P0, PT, RZ, UR4, PT ;  /* 0x00000004ff007c0c */ /* 0x001fe2000bf05270 */
[----:B------:R-:W0:-:S12]  /*00a0*/  LDCU.64 UR4, c[0x0][0x358] ;  /* 0x00006b00ff0477ac */ /* 0x000e180008000a00 */
[----:B------:R-:W0:Y:S02]  /*00b0*/  @!P0 LDC.64 R2, c[0x4][0xf0] ;  /* 0x01003c00ff028b82 */ /* 0x000e240000000a00 */
[----:B0-----:R-:W2:Y:S06]  /*00c0*/  @!P0 LDG.E.64 R8, desc[UR4][R2.64] ;  /* 0x0000000402088981 */ /* 0x001eac000c1e1b00 */
[----:B------:R-:W0:Y:S08]  /*00d0*/  @P0 LDC.64 R14, c[0x4][0xc0] ;  /* 0x01003000ff0e0b82 */ /* 0x000e300000000a00 */
[----:B------:R-:W1:Y:S08]  /*00e0*/  @!P0 LDC.64 R6, c[0x4][0xd0] ;  /* 0x01003400ff068b82 */ /* 0x000e700000000a00 */
[----:B------:R-:W3:Y:S01]  /*00f0*/  @!P0 LDC.64 R4, c[0x4][0xe8] ;  /* 0x01003a00ff048b82 */ /* 0x000ee20000000a00 */
[----:B-1----:R-:W4:Y:S04]  /*0100*/  @!P0 LDG.E.64 R12, desc[UR4][R6.64] ;  /* 0x00000004060c8981 */ /* 0x002f28000c1e1b00 */
[----:B---3--:R-:W3:Y:S04]  /*0110*/  @!P0 LDG.E.64 R10, desc[UR4][R4.64] ;  /* 0x00000004040a8981 */ /* 0x008ee8000c1e1b00 */
[----:B0-----:R-:W2:Y:S01]  /*0120*/  @P0 LDG.E.64 R8, desc[UR4][R14.64] ;  /* 0x000000040e080981 */ /* 0x001ea2000c1e1b00 */
[----:B------:R-:W0:Y:S08]  /*0130*/  @P0 LDC.64 R18, c[0x4][0xc8] ;  /* 0x01003200ff120b82 */ /* 0x000e300000000a00 */
[----:B------:R-:W1:Y:S01]  /*0140*/  @P0 LDC.64 R16, c[0x4][0xb8] ;  /* 0x01002e00ff100b82 */ /* 0x000e620000000a00 */
[----:B0-----:R-:W4:Y:S04]  /*0150*/  @P0 LDG.E.64 R12, desc[UR4][R18.64] ;  /* 0x00000004120c0981 */ /* 0x001f28000c1e1b00 */
[----:B-1----:R-:W3:Y:S01]  /*0160*/  @P0 LDG.E.64 R10, desc[UR4][R16.64] ;  /* 0x00000004100a0981 */ /* 0x002ee2000c1e1b00 */
[----:B--2---:R-:W-:-:S06]  /*0170*/  IMAD.WIDE R8, R21, 0x4, R8 ;  /* 0x0000000415087825 */ /* 0x004fcc00078e0208 */
[----:B------:R-:W2:Y:S01]  /*0180*/  LDG.E R8, desc[UR4][R8.64] ;  /* 0x0000000408087981 */ /* 0x000ea2000c1e1900 */
[----:B------:R-:W-:-:S04]  /*0190*/  IMAD.SHL.U32 R3, R21, 0x2, RZ ;  /* 0x0000000215037824 */ /* 0x000fc800078e00ff */
[----:B----4-:R-:W-:-:S04]  /*01a0*/  IMAD.WIDE R12, R3, 0x4, R12 ;  /* 0x00000004030c7825 */ /* 0x010fc800078e020c */
[----:B---3--:R-:W-:Y:S01]  /*01b0*/  IMAD.WIDE R10, R21, 0x4, R10 ;  /* 0x00000004150a7825 */ /* 0x008fe200078e020a */
[----:B--2---:R-:W-:-:S04]  /*01c0*/  ISETP.NE.AND P0, PT, R8, -0x1, PT ;  /* 0xffffffff0800780c */ /* 0x004fc80003f05270 */
[----:B------:R-:W-:-:S05]  /*01d0*/  SEL R3, R21, 0xffffffff, P0 ;  /* 0xffffffff15037807 */ /* 0x000fca0000000000 */
[----:B------:R0:W-:Y:S04]  /*01e0*/  STG.E desc[UR4][R12.64], R3 ;  /* 0x000000030c007986 */ /* 0x0001e8000c101904 */
[----:B------:R-:W2:Y:S02]  /*01f0*/  LDG.E R10, desc[UR4][R10.64] ;  /* 0x000000040a0a7981 */ /* 0x000ea4000c1e1900 */
[----:B--2---:R-:W-:-:S13]  /*0200*/  ISETP.NE.AND P0, PT, R10, -0x1, PT ;  /* 0xffffffff0a00780c */ /* 0x004fda0003f05270 */
[----:B------:R0:W-:Y:S01]  /*0210*/  @P0 STG.E desc[UR4][R12.64+0x4], R21 ;  /* 0x000004150c000986 */ /* 0x0001e2000c101904 */
[----:B------:R-:W-:Y:S05]  /*0220*/  @P0 EXIT ;  /* 0x000000000000094d */ /* 0x000fea0003800000 */
[----:B0-----:R-:W-:-:S05]  /*0230*/  MOV R3, 0xffffffff ;  /* 0xffffffff00037802 */ /* 0x001fca0000000f00 */
[----:B------:R-:W-:Y:S01]  /*0240*/  STG.E desc[UR4][R12.64+0x4], R3 ;  /* 0x000004030c007986 */ /* 0x000fe2000c101904 */
[----:B------:R-:W-:Y:S05]  /*0250*/  EXIT ;  /* 0x000000000000794d */ /* 0x000fea0003800000 */
.L_x_2:
        /* <DEDUP_REMOVED lines=10> */
.L_x_380:


//--------------------- .text._Z9addKernelPi      --------------------------
	.section	.text._Z9addKernelPi,"ax",@progbits
	.align	128
        .global         _Z9addKernelPi
        .type           _Z9addKernelPi,@function
        .size           _Z9addKernelPi,(.L_x_381 - _Z9addKernelPi)
        .other          _Z9addKernelPi,@"STO_CUDA_ENTRY STV_DEFAULT"
_Z9addKernelPi:
.text._Z9addKernelPi:
[----:B------:R-:W-:Y:S01]  /*0000*/  LDC R1, c[0x0][0x37c] ;  /* 0x0000df00ff017b82 */ /* 0x000fe20000000800 */
[----:B------:R-:W0:Y:S07]  /*0010*/  S2R R0, SR_TID.X ;  /* 0x0000000000007919 */ /* 0x000e2e0000002100 */
[----:B------:R-:W0:Y:S08]  /*0020*/  S2UR UR4, SR_CTAID.X ;  /* 0x00000000000479c3 */ /* 0x000e300000002500 */
[----:B------:R-:W0:Y:S02]  /*0030*/  LDC R3, c[0x0][0x360] ;  /* 0x0000d800ff037b82 */ /* 0x000e240000000800 */
[----:B0-----:R-:W-:-:S05]  /*0040*/  IMAD R0, R3, UR4, R0 ;  /* 0x0000000403007c24 */ /* 0x001fca000f8e0200 */
[----:B------:R-:W-:-:S13]  /*0050*/  ISETP.GT.AND P0, PT, R0, 0x14, PT ;  /* 0x000000140000780c */ /* 0x000fda0003f04270 */
[----:B------:R-:W-:Y:S05]  /*0060*/  @P0 EXIT ;  /* 0x000000000000094d */ /* 0x000fea0003800000 */
[----:B------:R-:W0:Y:S01]  /*0070*/  S2R R0, SR_LANEID ;  /* 0x0000000000007919 */ /* 0x000e220000000000 */
[----:B------:R-:W1:Y:S01]  /*0080*/  LDC.64 R2, c[0x0][0x380] ;  /* 0x0000e000ff027b82 */ /* 0x000e620000000a00 */
[----:B------:R-:W-:Y:S01]  /*0090*/  VOTEU.ANY UR6, UPT, PT ;  /* 0x0000000000067886 */ /* 0x000fe200038e0100 */
[----:B------:R-:W1:Y:S01]  /*00a0*/  LDCU.64 UR4, c[0x0][0x358] ;  /* 0x00006b00ff0477ac */ /* 0x000e620008000a00 */
[----:B------:R-:W1:Y:S01]  /*00b0*/  POPC R5, UR6 ;  /* 0x0000000600057d09 */ /* 0x000e620008000000 */
[----:B------:R-:W-:-:S06]  /*00c0*/  UFLO.U32 UR7, UR6 ;  /* 0x00000006000772bd */ /* 0x000fcc00080e0000 */
[----:B0-----:R-:W-:-:S13]  /*00d0*/  ISETP.EQ.U32.AND P0, PT, R0, UR7, PT ;  /* 0x0000000700007c0c */ /* 0x001fda000bf02070 */
[----:B-1----:R-:W-:Y:S01]  /*00e0*/  @P0 REDG.E.ADD.STRONG.GPU desc[UR4][R2.64], R5 ;  /* 0x000000050200098e */ /* 0x002fe2000c12e104 */
[----:B------:R-:W-:Y:S05]  /*00f0*/  EXIT ;  /* 0x000000000000794d */ /* 0x000fea0003800000 */
.L_x_3:
        /* <DEDUP_REMOVED lines=16> */
.L_x_381:


//--------------------- .text._Z9fixpath11i       --------------------------
	.section	.text._Z9fixpath11i,"ax",@progbits
	.align	128
        .global         _Z9fixpath11i
        .type           _Z9fixpath11i,@function
        .size           _Z9fixpath11i,(.L_x_382 - _Z9fixpath11i)
        .other          _Z9fixpath11i,@"STO_CUDA_ENTRY STV_DEFAULT"
_Z9fixpath11i:
.text._Z9fixpath11i:
[----:B------:R-:W-:Y:S08]  /*0000*/  LDC R1, c[0x0][0x37c] ;  /* 0x0000df00ff017b82 */ /* 0x000ff00000000800 */
[----:B------:R-:W0:Y:S01]  /*0010*/  LDC.64 R2, c[0x4][0x90] ;  /* 0x01002400ff027b82 */ /* 0x000e220000000a00 */
[----:B------:R-:W0:Y:S01]  /*0020*/  LDCU.64 UR4, c[0x0][0x358] ;  /* 0x00006b00ff0477ac */ /* 0x000e220008000a00 */
[----:B------:R-:W1:Y:S01]  /*0030*/  S2R R0, SR_TID.X ;  /* 0x0000000000007919 */ /* 0x000e620000002100 */
[----:B------:R-:W2:Y:S01]  /*0040*/  LDCU UR7, c[0x0][0x380] ;  /* 0x00007000ff0777ac */ /* 0x000ea20008000800 */
[----:B0-----:R-:W3:Y:S04]  /*0050*/  LDG.E R2, desc[UR4][R2.64] ;  /* 0x0000000402027981 */ /* 0x001ee8000c1e1900 */
[----:B------:R-:W1:Y:S01]  /*0060*/  S2UR UR6, SR_CTAID.X ;  /* 0x00000000000679c3 */ /* 0x000e620000002500 */
[----:B------:R-:W-:Y:S07]  /*0070*/  BSSY.RECONVERGENT B0, `(.L_x_4) ;  /* 0x0000399000007945 */ /* 0x000fee0003800200 */
[----:B------:R-:W1:Y:S02]  /*0080*/  LDC R11, c[0x0][0x360] ;  /* 0x0000d800ff0b7b82 */ /* 0x000e640000000800 */
[----:B-1----:R-:W-:-:S05]  /*0090*/  IMAD R11, R11, UR6, R0 ;  /* 0x000000060b0b7c24 */ /* 0x002fca000f8e0200 */
[----:B---3--:R-:W-:-:S04]  /*00a0*/  ISETP.GE.AND P0, PT, R11, R2, PT ;  /* 0x000000020b00720c */ /* 0x008fc80003f06270 */
[----:B--2---:R-:W-:-:S13]  /*00b0*/  ISETP.NE.OR P0, PT, RZ, UR7, P0 ;  /* 0x00000007ff007c0c */ /* 0x004fda0008705670 */
[----:B------:R-:W-:Y:S05]  /*00c0*/  @P0 BRA `(.L_x_5) ;  /* 0x00000038004c0947 */ /* 0x000fea0003800000 */
[----:B------:R-:W0:Y:S02]  /*00d0*/  LDC.64 R4, c[0x4][0x58] ;  /* 0x01001600ff047b82 */ /* 0x000e240000000a00 */
[----:B0-----:R-:W2:Y:S06]  /*00e0*/  LDG.E.64 R4, desc[UR4][R4.64] ;  /* 0x0000000404047981 */ /* 0x001eac000c1e1b00 */
[----:B------:R-:W0:Y:S02]  /*00f0*/  LDC.64 R2, c[0x4][0xd8] ;  /* 0x01003600ff027b82 */ /* 0x000e240000000a00 */
[----:B0-----:R-:W3:Y:S01]  /*0100*/  LDG.E.64 R2, desc[UR4][R2.64] ;  /* 0x0000000402027981 */ /* 0x001ee2000c1e1b00 */
[----:B--2---:R-:W-:-:S05]  /*0110*/  IMAD.WIDE R6, R11, 0x4, R4 ;  /* 0x000000040b067825 */ /* 0x004fca00078e0204 */
[----:B------:R-:W3:Y:S02]  /*0120*/  LDG.E R15, desc[UR4][R6.64] ;  /* 0x00000004060f7981 */ /* 0x000ee4000c1e1900 */
[----:B---3--:R-:W-:-:S06]  /*0130*/  IMAD.WIDE R8, R15, 0x4, R2 ;  /* 0x000000040f087825 */ /* 0x008fcc00078e0202 */
[----:B------:R-:W2:Y:S02]  /*0140*/  LDG.E R8, desc[UR4][R8.64] ;  /* 0x0000000408087981 */ /* 0x000ea4000c1e1900 */
[----:B--2---:R-:W-:-:S13]  /*0150*/  ISETP.NE.AND P0, PT, R8, RZ, PT ;  /* 0x000000ff0800720c */ /* 0x004fda0003f05270 */
[----:B------:R-:W-:Y:S05]  /*0160*/  @P0 BRA `(.L_x_5) ;  /* 0x0000003800240947 */ /* 0x000fea0003800000 */
[----:B------:R-:W0:Y:S08]  /*0170*/  LDC.64 R2, c[0x4][0x18] ;  /* 0x01000600ff027b82 */ /* 0x000e300000000a00 */
[----:B------:R-:W1:Y:S08]  /*0180*/  LDC.64 R10, c[0x4][0x20] ;  /* 0x01000800ff0a7b82 */ /* 0x000e700000000a00 */
[----:B------:R-:W2:Y:S08]  /*0190*/  LDC.64 R12, c[0x4][0x30] ;  /* 0x01000c00ff0c7b82 */ /* 0x000eb00000000a00 */
[----:B------:R-:W3:Y:S01]  /*01a0*/  LDC.64 R4, c[0x4][0xb8] ;  /* 0x01002e00ff047b82 */ /* 0x000ee20000000a00 */
[----:B0-----:R-:W4:Y:S07]  /*01b0*/  LDG.E R21, desc[UR4][R2.64] ;  /* 0x0000000402157981 */ /* 0x001f2e000c1e1900 */
[----:B------:R-:W0:Y:S01]  /*01c0*/  LDC.64 R6, c[0x4][0xe8] ;  /* 0x01003a00ff067b82 */ /* 0x000e220000000a00 */
[----:B-1----:R-:W4:Y:S04]  /*01d0*/  LDG.E R19, desc[UR4][R10.64] ;  /* 0x000000040a137981 */ /* 0x002f28000c1e1900 */
[----:B--2---:R1:W5:Y:S03]  /*01e0*/  LDG.E R18, desc[UR4][R12.64] ;  /* 0x000000040c127981 */ /* 0x004366000c1e1900 */
[----:B------:R-:W2:Y:S01]  /*01f0*/  LDC.64 R8, c[0x4][0x100] ;  /* 0x01004000ff087b82 */ /* 0x000ea20000000a00 */
[----:B---3--:R-:W5:Y:S04]  /*0200*/  LDG.E.64 R4, desc[UR4][R4.64] ;  /* 0x0000000404047981 */ /* 0x008f68000c1e1b00 */
[----:B0-----:R-:W5:Y:S01]  /*0210*/  LDG.E.64 R6, desc[UR4][R6.64] ;  /* 0x0000000406067981 */ /* 0x001f62000c1e1b00 */
[----:B------:R-:W-:Y:S01]  /*0220*/  BSSY.RECONVERGENT B1, `(.L_x_6) ;  /* 0x000007e000017945 */ /* 0x000fe20003800200 */
[----:B-12-4-:R-:W-:-:S07]  /*0230*/  IMAD R17, R21, R19, RZ ;  /* 0x0000001315117224 */ /* 0x016fce00078e02ff */
.L_x_10:
[----:B-----5:R-:W-:-:S04]  /*0240*/  IMAD.WIDE R2, R15, 0x4, R4 ;  /* 0x000000040f027825 */ /* 0x020fc800078e0204 */
[----:B------:R-:W-:Y:S02]  /*0250*/  IMAD.WIDE R10, R15, 0x4, R6 ;  /* 0x000000040f0a7825 */ /* 0x000fe400078e0206 */
[----:B------:R-:W2:Y:S04]  /*0260*/  LDG.E R3, desc[UR4][R2.64] ;  /* 0x0000000402037981 */ /* 0x000ea8000c1e1900 */
[----:B------:R-:W2:Y:S01]  /*0270*/  LDG.E R20, desc[UR4][R10.64] ;  /* 0x000000040a147981 */ /* 0x000ea2000c1e1900 */
[----:B------:R-:W-:Y:S01]  /*0280*/  IMAD.MOV.U32 R16, RZ, RZ, R15 ;  /* 0x000000ffff107224 */ /* 0x000fe200078e000f */
[----:B--2---:R-:W-:-:S13]  /*0290*/  ISETP.NE.AND P0, PT, R3, R20, PT ;  /* 0x000000140300720c */ /* 0x004fda0003f05270 */
[----:B------:R-:W-:Y:S05]  /*02a0*/  @P0 BRA `(.L_x_7) ;  /* 0x0000000400d40947 */ /* 0x000fea0003800000 */
[C---:B------:R-:W-:Y:S01]  /*02b0*/  ISETP.NE.AND P1, PT, R3.reuse, -0x1, PT ;  /* 0xffffffff0300780c */ /* 0x040fe20003f25270 */
[----:B------:R-:W-:Y:S01]  /*02c0*/  BSSY.RECONVERGENT B2, `(.L_x_8) ;  /* 0x000006f000027945 */ /* 0x000fe20003800200 */
[----:B------:R-:W-:-:S11]  /*02d0*/  ISETP.EQ.AND P0, PT, R3, -0x1, PT ;  /* 0xffffffff0300780c */ /* 0x000fd60003f02270 */
[----:B------:R-:W-:Y:S05]  /*02e0*/  @!P1 BRA `(.L_x_9) ;  /* 0x0000000400b09947 */ /* 0x000fea0003800000 */
[----:B------:R-:W-:Y:S02]  /*02f0*/  VIADD R13, R3, 0xffffffff ;  /* 0xffffffff030d7836 */ /* 0x000fe40000000000 */
[----:B------:R-:W-:-:S03]  /*0300*/  IMAD.MOV.U32 R15, RZ, RZ, -0x1 ;  /* 0xffffffffff0f7424 */ /* 0x000fc600078e00ff */
[----:B------:R-:W-:-:S13]  /*0310*/  ISETP.GT.U32.AND P1, PT, R13, 0xb, PT ;  /* 0x0000000b0d00780c */ /* 0x000fda0003f24070 */
[----:B------:R-:W-:Y:S05]  /*0320*/  @P1 BRA `(.L_x_9) ;  /* 0x0000000400a01947 */ /* 0x000fea0003800000 */
[----:B------:R-:W-:-:S05]  /*0330*/  IMAD.WIDE.U32 R14, R13, 0xc, R8 ;  /* 0x0000000c0d0e7825 */ /* 0x000fca00078e0008 */
[----:B------:R-:W2:Y:S04]  /*0340*/  LDG.E R22, desc[UR4][R14.64+0x4] ;  /* 0x000004040e167981 */ /* 0x000ea8000c1e1900 */
[----:B------:R-:W3:Y:S04]  /*0350*/  LDG.E R2, desc[UR4][R14.64+0x8] ;  /* 0x000008040e027981 */ /* 0x000ee8000c1e1900 */
[----:B------:R0:W4:Y:S01]  /*0360*/  LDG.E R0, desc[UR4][R14.64] ;  /* 0x000000040e007981 */ /* 0x000122000c1e1900 */
[----:B------:R-:W-:Y:S02]  /*0370*/  IABS R26, R21 ;  /* 0x00000015001a7213 */ /* 0x000fe40000000000 */
[----:B------:R-:W-:-:S02]  /*0380*/  IABS R25, R17 ;  /* 0x0000001100197213 */ /* 0x000fc40000000000 */
[----:B------:R-:W1:Y:S01]  /*0390*/  I2F.RP R24, R26 ;  /* 0x0000001a00187306 */ /* 0x000e620000209400 */
[----:B------:R-:W-:Y:S02]  /*03a0*/  IABS R23, R19 ;  /* 0x0000001300177213 */ /* 0x000fe40000000000 */
[----:B------:R-:W-:Y:S02]  /*03b0*/  IABS R31, R16 ;  /* 0x00000010001f7213 */ /* 0x000fe40000000000 */
[----:B------:R-:W-:-:S03]  /*03c0*/  IABS R30, R17 ;  /* 0x00000011001e7213 */ /* 0x000fc60000000000 */
[----:B------:R-:W5:Y:S08]  /*03d0*/  I2F.RP R27, R25 ;  /* 0x00000019001b7306 */ /* 0x000f700000209400 */
[----:B-1----:R-:W1:Y:S08]  /*03e0*/  MUFU.RCP R24, R24 ;  /* 0x0000001800187308 */ /* 0x002e700000001000 */
[----:B-----5:R-:W5:Y:S08]  /*03f0*/  MUFU.RCP R27, R27 ;  /* 0x0000001b001b7308 */ /* 0x020f700000001000 */
[----:B0-----:R-:W-:Y:S01]  /*0400*/  I2F.RP R14, R23 ;  /* 0x00000017000e7306 */ /* 0x001fe20000209400 */
[----:B-1----:R-:W-:-:S02]  /*0410*/  IADD3 R12, PT, PT, R24, 0xffffffe, RZ ;  /* 0x0ffffffe180c7810 */ /* 0x002fc40007ffe0ff */
[----:B------:R-:W-:-:S05]  /*0420*/  IABS R24, R18 ;  /* 0x0000001200187213 */ /* 0x000fca0000000000 */
[----:B------:R0:W1:Y:S01]  /*0430*/  F2I.FTZ.U32.TRUNC.NTZ R13, R12 ;  /* 0x0000000c000d7305 */ /* 0x000062000021f000 */
[----:B-----5:R-:W-:-:S07]  /*0440*/  VIADD R15, R27, 0xffffffe ;  /* 0x0ffffffe1b0f7836 */ /* 0x020fce0000000000 */
[----:B------:R-:W5:Y:S01]  /*0450*/  F2I.FTZ.U32.TRUNC.NTZ R15, R15 ;  /* 0x0000000f000f7305 */ /* 0x000f62000021f000 */
[----:B0-----:R-:W-:Y:S02]  /*0460*/  HFMA2 R12, -RZ, RZ, 0, 0 ;  /* 0x00000000ff0c7431 */ /* 0x001fe400000001ff */
[----:B-1----:R-:W-:-:S05]  /*0470*/  IMAD.MOV R29, RZ, RZ, -R13 ;  /* 0x000000ffff1d7224 */ /* 0x002fca00078e0a0d */
[----:B------:R-:W0:Y:S01]  /*0480*/  I2F.RP R27, R24 ;  /* 0x00000018001b7306 */ /* 0x000e220000209400 */
[----:B------:R-:W-:Y:S02]  /*0490*/  IMAD R29, R29, R26, RZ ;  /* 0x0000001a1d1d7224 */ /* 0x000fe400078e02ff */
[----:B-----5:R-:W-:Y:S02]  /*04a0*/  IMAD.MOV R28, RZ, RZ, -R15 ;  /* 0x000000ffff1c7224 */ /* 0x020fe400078e0a0f */
[----:B------:R-:W-:-:S03]  /*04b0*/  IMAD.HI.U32 R12, R13, R29, R12 ;  /* 0x0000001d0d0c7227 */ /* 0x000fc600078e000c */
[----:B------:R1:W5:Y:S01]  /*04c0*/  MUFU.RCP R13, R14 ;  /* 0x0000000e000d7308 */ /* 0x0003620000001000 */
[----:B------:R-:W-:Y:S01]  /*04d0*/  IMAD R29, R28, R25, RZ ;  /* 0x000000191c1d7224 */ /* 0x000fe200078e02ff */
[----:B------:R-:W-:Y:S01]  /*04e0*/  IABS R28, R21 ;  /* 0x00000015001c7213 */ /* 0x000fe20000000000 */
[----:B------:R-:W-:-:S05]  /*04f0*/  IMAD.HI.U32 R12, R12, R31, RZ ;  /* 0x0000001f0c0c7227 */ /* 0x000fca00078e00ff */
[----:B0-----:R-:W0:Y:S01]  /*0500*/  MUFU.RCP R27, R27 ;  /* 0x0000001b001b7308 */ /* 0x001e220000001000 */
[----:B-1----:R-:W-:-:S04]  /*0510*/  IMAD.MOV.U32 R14, RZ, RZ, RZ ;  /* 0x000000ffff0e7224 */ /* 0x002fc800078e00ff */
[----:B------:R-:W-:-:S04]  /*0520*/  IMAD.HI.U32 R15, R15, R29, R14 ;  /* 0x0000001d0f0f7227 */ /* 0x000fc800078e000e */
[----:B------:R-:W-:Y:S01]  /*0530*/  IMAD.MOV R29, RZ, RZ, -R28 ;  /* 0x000000ffff1d7224 */ /* 0x000fe200078e0a1c */
[----:B-----5:R-:W-:Y:S01]  /*0540*/  IADD3 R13, PT, PT, R13, 0xffffffe, RZ ;  /* 0x0ffffffe0d0d7810 */ /* 0x020fe20007ffe0ff */
[----:B------:R-:W-:Y:S02]  /*0550*/  IMAD.MOV R28, RZ, RZ, -R30 ;  /* 0x000000ffff1c7224 */ /* 0x000fe400078e0a1e */
[--C-:B------:R-:W-:Y:S02]  /*0560*/  IMAD R29, R12, R29, R31.reuse ;  /* 0x0000001d0c1d7224 */ /* 0x100fe400078e021f */
[----:B------:R-:W-:Y:S01]  /*0570*/  IMAD.HI.U32 R14, R15, R31, RZ ;  /* 0x0000001f0f0e7227 */ /* 0x000fe200078e00ff */
[----:B------:R-:W-:Y:S02]  /*0580*/  F2I.FTZ.U32.TRUNC.NTZ R13, R13 ;  /* 0x0000000d000d7305 */ /* 0x000fe4000021f000 */
[----:B------:R-:W-:Y:S01]  /*0590*/  ISETP.GT.U32.AND P1, PT, R26, R29, PT ;  /* 0x0000001d1a00720c */ /* 0x000fe20003f24070 */
[----:B------:R-:W-:-:S02]  /*05a0*/  IMAD R28, R14, R28, R31 ;  /* 0x0000001c0e1c7224 */ /* 0x000fc400078e021f */
[----:B0-----:R-:W-:Y:S01]  /*05b0*/  VIADD R15, R27, 0xffffffe ;  /* 0x0ffffffe1b0f7836 */ /* 0x001fe20000000000 */
[----:B------:R-:W-:Y:S02]  /*05c0*/  LOP3.LUT R27, R16, R17, RZ, 0x3c, !PT ;  /* 0x00000011101b7212 */ /* 0x000fe400078e3cff */
[----:B------:R-:W-:Y:S02]  /*05d0*/  ISETP.GT.U32.AND P5, PT, R25, R28, PT ;  /* 0x0000001c1900720c */ /* 0x000fe40003fa4070 */
[----:B------:R-:W-:Y:S01]  /*05e0*/  ISETP.GE.AND P2, PT, R27, RZ, PT ;  /* 0x000000ff1b00720c */ /* 0x000fe20003f46270 */
[----:B------:R-:W0:Y:S04]  /*05f0*/  F2I.FTZ.U32.TRUNC.NTZ R15, R15 ;  /* 0x0000000f000f7305 */ /* 0x000e28000021f000 */
[----:B------:R-:W-:-:S02]  /*0600*/  @!P1 IMAD.IADD R29, R29, 0x1, -R26 ;  /* 0x000000011d1d9824 */ /* 0x000fc400078e0a1a */
[----:B------:R-:W-:Y:S01]  /*0610*/  @!P1 VIADD R12, R12, 0x1 ;  /* 0x000000010c0c9836 */ /* 0x000fe20000000000 */
[----:B------:R-:W-:Y:S02]  /*0620*/  ISETP.NE.AND P1, PT, R21, RZ, PT ;  /* 0x000000ff1500720c */ /* 0x000fe40003f25270 */
[----:B------:R-:W-:Y:S01]  /*0630*/  ISETP.GE.U32.AND P6, PT, R29, R26, PT ;  /* 0x0000001a1d00720c */ /* 0x000fe20003fc6070 */
[----:B------:R-:W-:Y:S01]  /*0640*/  @!P5 IMAD.IADD R28, R28, 0x1, -R25 ;  /* 0x000000011c1cd824 */ /* 0x000fe200078e0a19 */
[----:B------:R-:W-:Y:S01]  /*0650*/  LOP3.LUT R26, R16, R21, RZ, 0x3c, !PT ;  /* 0x00000015101a7212 */ /* 0x000fe200078e3cff */
[----:B------:R-:W-:Y:S01]  /*0660*/  @!P5 VIADD R14, R14, 0x1 ;  /* 0x000000010e0ed836 */ /* 0x000fe20000000000 */
[----:B------:R-:W-:Y:S02]  /*0670*/  ISETP.NE.AND P5, PT, R17, RZ, PT ;  /* 0x000000ff1100720c */ /* 0x000fe40003fa5270 */
[----:B------:R-:W-:Y:S01]  /*0680*/  ISETP.GE.U32.AND P4, PT, R28, R25, PT ;  /* 0x000000191c00720c */ /* 0x000fe20003f86070 */
[----:B0-----:R-:W-:Y:S01]  /*0690*/  IMAD.MOV R29, RZ, RZ, -R15 ;  /* 0x000000ffff1d7224 */ /* 0x001fe200078e0a0f */
[----:B------:R-:W-:-:S02]  /*06a0*/  ISETP.GE.AND P3, PT, R26, RZ, PT ;  /* 0x000000ff1a00720c */ /* 0x000fc40003f66270 */
[----:B------:R-:W-:Y:S02]  /*06b0*/  IADD3 R26, PT, PT, RZ, -R13, RZ ;  /* 0x8000000dff1a7210 */ /* 0x000fe40007ffe0ff */
[----:B------:R-:W-:Y:S02]  /*06c0*/  IABS R28, R18 ;  /* 0x00000012001c7213 */ /* 0x000fe40000000000 */
[----:B------:R-:W-:Y:S01]  /*06d0*/  @P6 IADD3 R12, PT, PT, R12, 0x1, RZ ;  /* 0x000000010c0c6810 */ /* 0x000fe20007ffe0ff */
[----:B------:R-:W-:Y:S02]  /*06e0*/  IMAD R27, R26, R23, RZ ;  /* 0x000000171a1b7224 */ /* 0x000fe400078e02ff */
[----:B------:R-:W-:Y:S02]  /*06f0*/  IMAD.MOV R28, RZ, RZ, -R28 ;  /* 0x000000ffff1c7224 */ /* 0x000fe400078e0a1c */
[----:B------:R-:W-:Y:S02]  /*0700*/  @P4 VIADD R14, R14, 0x1 ;  /* 0x000000010e0e4836 */ /* 0x000fe40000000000 */
[----:B------:R-:W-:-:S02]  /*0710*/  IMAD.MOV.U32 R25, RZ, RZ, R12 ;  /* 0x000000ffff197224 */ /* 0x000fc400078e000c */
[----:B------:R-:W-:Y:S01]  /*0720*/  IMAD.MOV.U32 R12, RZ, RZ, RZ ;  /* 0x000000ffff0c7224 */ /* 0x000fe200078e00ff */
[----:B------:R-:W-:Y:S01]  /*0730*/  MOV R26, R14 ;  /* 0x0000000e001a7202 */ /* 0x000fe20000000f00 */
[----:B------:R-:W-:Y:S01]  /*0740*/  @!P3 IMAD.MOV R25, RZ, RZ, -R25 ;  /* 0x000000ffff19b224 */ /* 0x000fe200078e0a19 */
[----:B------:R-:W-:Y:S01]  /*0750*/  @!P1 LOP3.LUT R25, RZ, R21, RZ, 0x33, !PT ;  /* 0x00000015ff199212 */ /* 0x000fe200078e33ff */
[----:B------:R-:W-:-:S03]  /*0760*/  IMAD.HI.U32 R12, R13, R27, R12 ;  /* 0x0000001b0d0c7227 */ /* 0x000fc600078e000c */
[----:B------:R-:W-:Y:S01]  /*0770*/  ISETP.GE.AND P3, PT, R25, RZ, PT ;  /* 0x000000ff1900720c */ /* 0x000fe20003f66270 */
[----:B------:R-:W-:Y:S02]  /*0780*/  IMAD R13, R29, R24, RZ ;  /* 0x000000181d0d7224 */ /* 0x000fe400078e02ff */
[----:B------:R-:W-:Y:S02]  /*0790*/  IMAD.MOV.U32 R14, RZ, RZ, RZ ;  /* 0x000000ffff0e7224 */ /* 0x000fe400078e00ff */
[----:B------:R-:W-:Y:S01]  /*07a0*/  @!P2 IMAD.MOV R26, RZ, RZ, -R26 ;  /* 0x000000ffff1aa224 */ /* 0x000fe200078e0a1a */
[----:B------:R-:W-:Y:S01]  /*07b0*/  @!P5 LOP3.LUT R26, RZ, R17, RZ, 0x33, !PT ;  /* 0x00000011ff1ad212 */ /* 0x000fe200078e33ff */
[----:B------:R-:W-:Y:S01]  /*07c0*/  IMAD.HI.U32 R14, R15, R13, R14 ;  /* 0x0000000d0f0e7227 */ /* 0x000fe200078e000e */
[----:B------:R-:W-:Y:S02]  /*07d0*/  IABS R15, R19 ;  /* 0x00000013000f7213 */ /* 0x000fe40000000000 */
[----:B------:R-:W-:-:S02]  /*07e0*/  IABS R13, R25 ;  /* 0x00000019000d7213 */ /* 0x000fc40000000000 */
[----:B------:R-:W-:Y:S02]  /*07f0*/  IABS R27, R26 ;  /* 0x0000001a001b7213 */ /* 0x000fe40000000000 */
[----:B------:R-:W-:Y:S01]  /*0800*/  IADD3 R15, PT, PT, RZ, -R15, RZ ;  /* 0x8000000fff0f7210 */ /* 0x000fe20007ffe0ff */
[----:B------:R-:W-:Y:S01]  /*0810*/  IMAD.HI.U32 R12, R12, R13, RZ ;  /* 0x0000000d0c0c7227 */ /* 0x000fe200078e00ff */
[----:B------:R-:W-:-:S03]  /*0820*/  ISETP.GE.AND P5, PT, R26, RZ, PT ;  /* 0x000000ff1a00720c */ /* 0x000fc60003fa6270 */
[----:B------:R-:W-:-:S04]  /*0830*/  IMAD.HI.U32 R14, R14, R27, RZ ;  /* 0x0000001b0e0e7227 */ /* 0x000fc800078e00ff */
[----:B------:R-:W-:Y:S01]  /*0840*/  IMAD R12, R12, R15, R13 ;  /* 0x0000000f0c0c7224 */ /* 0x000fe200078e020d */
[----:B------:R-:W-:Y:S01]  /*0850*/  IADD3 R15, PT, PT, -R25, RZ, RZ ;  /* 0x000000ff190f7210 */ /* 0x000fe20007ffe1ff */
[----:B------:R-:W-:-:S03]  /*0860*/  IMAD R13, R14, R28, R27 ;  /* 0x0000001c0e0d7224 */ /* 0x000fc600078e021b */
[----:B------:R-:W-:Y:S01]  /*0870*/  ISETP.GT.U32.AND P1, PT, R23, R12, PT ;  /* 0x0000000c1700720c */ /* 0x000fe20003f24070 */
[----:B------:R-:W-:Y:S01]  /*0880*/  IMAD R15, R21, R15, R16 ;  /* 0x0000000f150f7224 */ /* 0x000fe200078e0210 */
[----:B------:R-:W-:-:S11]  /*0890*/  ISETP.GT.U32.AND P2, PT, R24, R13, PT ;  /* 0x0000000d1800720c */ /* 0x000fd60003f44070 */
[----:B------:R-:W-:Y:S01]  /*08a0*/  @!P1 IMAD.IADD R12, R12, 0x1, -R23 ;  /* 0x000000010c0c9824 */ /* 0x000fe200078e0a17 */
[----:B------:R-:W-:Y:S01]  /*08b0*/  ISETP.NE.AND P1, PT, R19, RZ, PT ;  /* 0x000000ff1300720c */ /* 0x000fe20003f25270 */
[----:B------:R-:W-:-:S03]  /*08c0*/  @!P2 IMAD.IADD R13, R13, 0x1, -R24 ;  /* 0x000000010d0da824 */ /* 0x000fc600078e0a18 */
[----:B------:R-:W-:Y:S02]  /*08d0*/  ISETP.GT.U32.AND P2, PT, R23, R12, PT ;  /* 0x0000000c1700720c */ /* 0x000fe40003f44070 */
[----:B------:R-:W-:-:S11]  /*08e0*/  ISETP.GT.U32.AND P4, PT, R24, R13, PT ;  /* 0x0000000d1800720c */ /* 0x000fd60003f84070 */
[----:B------:R-:W-:Y:S02]  /*08f0*/  @!P2 IADD3 R12, PT, PT, R12, -R23, RZ ;  /* 0x800000170c0ca210 */ /* 0x000fe40007ffe0ff */
[----:B------:R-:W-:Y:S01]  /*0900*/  ISETP.NE.AND P2, PT, R18, RZ, PT ;  /* 0x000000ff1200720c */ /* 0x000fe20003f45270 */
[----:B------:R-:W-:Y:S02]  /*0910*/  @!P4 IMAD.IADD R13, R13, 0x1, -R24 ;  /* 0x000000010d0dc824 */ /* 0x000fe400078e0a18 */
[----:B------:R-:W-:Y:S01]  /*0920*/  @!P3 IMAD.MOV R12, RZ, RZ, -R12 ;  /* 0x000000ffff0cb224 */ /* 0x000fe200078e0a0c */
[----:B------:R-:W-:Y:S01]  /*0930*/  @!P1 LOP3.LUT R12, RZ, R19, RZ, 0x33, !PT ;  /* 0x00000013ff0c9212 */ /* 0x000fe200078e33ff */
[----:B------:R-:W-:-:S08]  /*0940*/  @!P5 IMAD.MOV R13, RZ, RZ, -R13 ;  /* 0x000000ffff0dd224 */ /* 0x000fd000078e0a0d */
[----:B------:R-:W-:Y:S01]  /*0950*/  @!P2 LOP3.LUT R13, RZ, R18, RZ, 0x33, !PT ;  /* 0x00000012ff0da212 */ /* 0x000fe200078e33ff */
[----:B--2---:R-:W-:-:S04]  /*0960*/  IMAD.IADD R22, R22, 0x1, R12 ;  /* 0x0000000116167824 */ /* 0x004fc800078e020c */
[----:B---3--:R-:W-:Y:S02]  /*0970*/  IMAD.IADD R2, R2, 0x1, R13 ;  /* 0x0000000102027824 */ /* 0x008fe400078e020d */
[----:B----4-:R-:W-:Y:S02]  /*0980*/  IMAD.IADD R15, R0, 0x1, R15 ;  /* 0x00000001000f7824 */ /* 0x010fe400078e020f */
[----:B------:R-:W-:-:S04]  /*0990*/  IMAD R2, R19, R2, R22 ;  /* 0x0000000213027224 */ /* 0x000fc800078e0216 */
[----:B------:R-:W-:-:S07]  /*09a0*/  IMAD R15, R21, R2, R15 ;  /* 0x00000002150f7224 */ /* 0x000fce00078e020f */
.L_x_9:
[----:B------:R-:W-:Y:S05]  /*09b0*/  BSYNC.RECONVERGENT B2 ;  /* 0x0000000000027941 */ /* 0x000fea0003800200 */
.L_x_8:
[----:B------:R-:W-:-:S13]  /*09c0*/  ISETP.NE.AND P1, PT, R15, R16, PT ;  /* 0x000000100f00720c */ /* 0x000fda0003f25270 */
[----:B------:R-:W-:Y:S05]  /*09d0*/  @!P1 EXIT P0 ;  /* 0x000000000000994d */ /* 0x000fea0000000000 */
[----:B------:R-:W-:-:S13]  /*09e0*/  ISETP.NE.AND P0, PT, R15, R16, PT ;  /* 0x000000100f00720c */ /* 0x000fda0003f05270 */
[----:B------:R-:W-:Y:S05]  /*09f0*/  @P0 BRA `(.L_x_10) ;  /* 0xfffffff800100947 */ /* 0x000fea000383ffff */
.L_x_7:
[----:B------:R-:W-:Y:S05]  /*0a00*/  BSYNC.RECONVERGENT B1 ;  /* 0x0000000000017941 */ /* 0x000fea0003800200 */
.L_x_6:
[----:B------:R-:W-:-:S13]  /*0a10*/  ISETP.NE.AND P0, PT, R16, -0x1, PT ;  /* 0xffffffff1000780c */ /* 0x000fda0003f05270 */
[----:B------:R-:W-:Y:S05]  /*0a20*/  @!P0 EXIT ;  /* 0x000000000000894d */ /* 0x000fea0003800000 */
[----:B------:R-:W-:Y:S01]  /*0a30*/  ISETP.NE.AND P1, PT, R20, -0x1, PT ;  /* 0xffffffff1400780c */ /* 0x000fe20003f25270 */
[----:B------:R-:W-:Y:S01]  /*0a40*/  BSSY.RECONVERGENT B1, `(.L_x_11) ;  /* 0x0000076000017945 */ /* 0x000fe20003800200 */
[----:B------:R-:W-:Y:S01]  /*0a50*/  ISETP.NE.AND P0, PT, R3, -0x1, PT ;  /* 0xffffffff0300780c */ /* 0x000fe20003f05270 */
[----:B------:R-:W-:Y:S01]  /*0a60*/  IMAD.MOV.U32 R0, RZ, RZ, R16 ;  /* 0x000000ffff007224 */ /* 0x000fe200078e0010 */
[----:B------:R-:W-:-:S09]  /*0a70*/  MOV R2, R16 ;  /* 0x0000001000027202 */ /* 0x000fd20000000f00 */
[----:B------:R-:W-:Y:S05]  /*0a80*/  @!P1 BRA `(.L_x_12) ;  /* 0x0000000400c49947 */ /* 0x000fea0003800000 */
[----:B------:R-:W-:Y:S02]  /*0a90*/  VIADD R7, R20, 0xffffffff ;  /* 0xffffffff14077836 */ /* 0x000fe40000000000 */
[----:B------:R-:W-:-:S03]  /*0aa0*/  IMAD.MOV.U32 R0, RZ, RZ, -0x1 ;  /* 0xffffffffff007424 */ /* 0x000fc600078e00ff */
[----:B------:R-:W-:-:S13]  /*0ab0*/  ISETP.GT.U32.AND P1, PT, R7, 0xb, PT ;  /* 0x0000000b0700780c */ /* 0x000fda0003f24070 */
[----:B------:R-:W-:Y:S05]  /*0ac0*/  @P1 BRA `(.L_x_12) ;  /* 0x0000000400b41947 */ /* 0x000fea0003800000 */
[----:B------:R-:W0:Y:S02]  /*0ad0*/  LDC.64 R4, c[0x4][0x100] ;  /* 0x01004000ff047b82 */ /* 0x000e240000000a00 */
[----:B0-----:R-:W-:-:S05]  /*0ae0*/  IMAD.WIDE.U32 R4, R7, 0xc, R4 ;  /* 0x0000000c07047825 */ /* 0x001fca00078e0004 */
[----:B------:R-:W2:Y:S04]  /*0af0*/  LDG.E R9, desc[UR4][R4.64+0x4] ;  /* 0x0000040404097981 */ /* 0x000ea8000c1e1900 */
[----:B------:R-:W3:Y:S04]  /*0b00*/  LDG.E R0, desc[UR4][R4.64+0x8] ;  /* 0x0000080404007981 */ /* 0x000ee8000c1e1900 */
[----:B------:R0:W4:Y:S01]  /*0b10*/  LDG.E R8, desc[UR4][R4.64] ;  /* 0x0000000404087981 */ /* 0x000122000c1e1900 */
[----:B------:R-:W-:Y:S02]  /*0b20*/  IABS R15, R21 ;  /* 0x00000015000f7213 */ /* 0x000fe40000000000 */
[----:B------:R-:W-:-:S02]  /*0b30*/  IABS R14, R17 ;  /* 0x00000011000e7213 */ /* 0x000fc40000000000 */
[----:B------:R-:W1:Y:S01]  /*0b40*/  I2F.RP R12, R15 ;  /* 0x0000000f000c7306 */ /* 0x000e620000209400 */
[----:B------:R-:W-:Y:S02]  /*0b50*/  IABS R13, R19 ;  /* 0x00000013000d7213 */ /* 0x000fe40000000000 */
[----:B------:R-:W-:-:S05]  /*0b60*/  IABS R27, R17 ;  /* 0x00000011001b7213 */ /* 0x000fca0000000000 */
[----:B------:R-:W5:Y:S01]  /*0b70*/  I2F.RP R22, R14 ;  /* 0x0000000e00167306 */ /* 0x000f620000209400 */
[----:B------:R-:W-:-:S07]  /*0b80*/  IMAD.MOV R27, RZ, RZ, -R27 ;  /* 0x000000ffff1b7224 */ /* 0x000fce00078e0a1b */
[----:B-1----:R-:W1:Y:S08]  /*0b90*/  MUFU.RCP R12, R12 ;  /* 0x0000000c000c7308 */ /* 0x002e700000001000 */
[----:B-----5:R-:W0:Y:S08]  /*0ba0*/  MUFU.RCP R22, R22 ;  /* 0x0000001600167308 */ /* 0x020e300000001000 */
[----:B------:R-:W-:Y:S01]  /*0bb0*/  I2F.RP R20, R13 ;  /* 0x0000000d00147306 */ /* 0x000fe20000209400 */
[----:B-1----:R-:W-:-:S02]  /*0bc0*/  IADD3 R6, PT, PT, R12, 0xffffffe, RZ ;  /* 0x0ffffffe0c067810 */ /* 0x002fc40007ffe0ff */
[----:B------:R-:W-:-:S05]  /*0bd0*/  IABS R12, R18 ;  /* 0x00000012000c7213 */ /* 0x000fca0000000000 */
[----:B------:R1:W5:Y:S01]  /*0be0*/  F2I.FTZ.U32.TRUNC.NTZ R7, R6 ;  /* 0x0000000600077305 */ /* 0x000362000021f000 */
[----:B0-----:R-:W-:-:S07]  /*0bf0*/  VIADD R4, R22, 0xffffffe ;  /* 0x0ffffffe16047836 */ /* 0x001fce0000000000 */
[----:B------:R0:W0:Y:S01]  /*0c00*/  F2I.FTZ.U32.TRUNC.NTZ R5, R4 ;  /* 0x0000000400057305 */ /* 0x000022000021f000 */
[----:B-1----:R-:W-:Y:S02]  /*0c10*/  HFMA2 R6, -RZ, RZ, 0, 0 ;  /* 0x00000000ff067431 */ /* 0x002fe400000001ff */
[----:B-----5:R-:W-:-:S05]  /*0c20*/  IMAD.MOV R22, RZ, RZ, -R7 ;  /* 0x000000ffff167224 */ /* 0x020fca00078e0a07 */
[----:B------:R-:W1:Y:S01]  /*0c30*/  I2F.RP R24, R12 ;  /* 0x0000000c00187306 */ /* 0x000e620000209400 */
[----:B0-----:R-:W-:Y:S01]  /*0c40*/  IABS R4, R21 ;  /* 0x0000001500047213 */ /* 0x001fe20000000000 */
[----:B------:R-:W-:-:S04]  /*0c50*/  IMAD R23, R22, R15, RZ ;  /* 0x0000000f16177224 */ /* 0x000fc800078e02ff */
[----:B------:R-:W-:Y:S02]  /*0c60*/  IMAD.MOV R26, RZ, RZ, -R4 ;  /* 0x000000ffff1a7224 */ /* 0x000fe400078e0a04 */
[----:B------:R-:W-:Y:S01]  /*0c70*/  IMAD.MOV R25, RZ, RZ, -R5 ;  /* 0x000000ffff197224 */ /* 0x000fe200078e0a05 */
[----:B------:R0:W5:Y:S01]  /*0c80*/  MUFU.RCP R22, R20 ;  /* 0x0000001400167308 */ /* 0x0001620000001000 */
[----:B------:R-:W-:Y:S01]  /*0c90*/  IMAD.HI.U32 R23, R7, R23, R6 ;  /* 0x0000001707177227 */ /* 0x000fe200078e0006 */
[----:B------:R-:W-:-:S03]  /*0ca0*/  IABS R7, R16 ;  /* 0x0000001000077213 */ /* 0x000fc60000000000 */
[----:B------:R-:W-:Y:S02]  /*0cb0*/  IMAD R25, R25, R14, RZ ;  /* 0x0000000e19197224 */ /* 0x000fe400078e02ff */
[----:B------:R-:W-:Y:S01]  /*0cc0*/  IMAD.MOV.U32 R4, RZ, RZ, RZ ;  /* 0x000000ffff047224 */ /* 0x000fe200078e00ff */
[----:B-1----:R-:W1:Y:S03]  /*0cd0*/  MUFU.RCP R24, R24 ;  /* 0x0000001800187308 */ /* 0x002e660000001000 */
[----:B------:R-:W-:Y:S01]  /*0ce0*/  IMAD.HI.U32 R6, R5, R25, R4 ;  /* 0x0000001905067227 */ /* 0x000fe200078e0004 */
[----:B------:R-:W-:-:S03]  /*0cf0*/  MOV R5, R26 ;  /* 0x0000001a00057202 */ /* 0x000fc60000000f00 */
[----:B------:R-:W-:-:S04]  /*0d00*/  IMAD.HI.U32 R4, R23, R7, RZ ;  /* 0x0000000717047227 */ /* 0x000fc800078e00ff */
[----:B0-----:R-:W-:Y:S02]  /*0d10*/  IMAD R20, R4, R5, R7 ;  /* 0x0000000504147224 */ /* 0x001fe400078e0207 */
[----:B------:R-:W-:Y:S02]  /*0d20*/  IMAD.MOV.U32 R23, RZ, RZ, R27 ;  /* 0x000000ffff177224 */ /* 0x000fe400078e001b */
[----:B------:R-:W-:Y:S01]  /*0d30*/  IMAD.HI.U32 R6, R6, R7, RZ ;  /* 0x0000000706067227 */ /* 0x000fe200078e00ff */
[----:B------:R-:W-:-:S03]  /*0d40*/  ISETP.GT.U32.AND P6, PT, R15, R20, PT ;  /* 0x000000140f00720c */ /* 0x000fc60003fc4070 */
[----:B------:R-:W-:Y:S02]  /*0d50*/  IMAD R23, R6, R23, R7 ;  /* 0x0000001706177224 */ /* 0x000fe400078e0207 */
[----:B-----5:R-:W-:Y:S02]  /*0d60*/  VIADD R22, R22, 0xffffffe ;  /* 0x0ffffffe16167836 */ /* 0x020fe40000000000 */
[----:B-1----:R-:W-:Y:S01]  /*0d70*/  VIADD R7, R24, 0xffffffe ;  /* 0x0ffffffe18077836 */ /* 0x002fe20000000000 */
[----:B------:R-:W-:Y:S01]  /*0d80*/  ISETP.GT.U32.AND P1, PT, R14, R23, PT ;  /* 0x000000170e00720c */ /* 0x000fe20003f24070 */
[----:B------:R-:W0:Y:S04]  /*0d90*/  F2I.FTZ.U32.TRUNC.NTZ R5, R22 ;  /* 0x0000001600057305 */ /* 0x000e28000021f000 */
[----:B------:R-:W-:Y:S01]  /*0da0*/  @!P6 IADD3 R20, PT, PT, R20, -R15, RZ ;  /* 0x8000000f1414e210 */ /* 0x000fe20007ffe0ff */
[----:B------:R-:W-:Y:S01]  /*0db0*/  @!P6 VIADD R4, R4, 0x1 ;  /* 0x000000010404e836 */ /* 0x000fe20000000000 */
[----:B------:R-:W-:-:S02]  /*0dc0*/  ISETP.NE.AND P6, PT, R21, RZ, PT ;  /* 0x000000ff1500720c */ /* 0x000fc40003fc5270 */
[----:B------:R-:W-:Y:S01]  /*0dd0*/  ISETP.GE.U32.AND P2, PT, R20, R15, PT ;  /* 0x0000000f1400720c */ /* 0x000fe20003f46070 */
[----:B------:R-:W1:Y:S01]  /*0de0*/  F2I.FTZ.U32.TRUNC.NTZ R7, R7 ;  /* 0x0000000700077305 */ /* 0x000e62000021f000 */
[C---:B------:R-:W-:Y:S02]  /*0df0*/  LOP3.LUT R15, R16.reuse, R21, RZ, 0x3c, !PT ;  /* 0x00000015100f7212 */ /* 0x040fe400078e3cff */
[----:B------:R-:W-:Y:S01]  /*0e00*/  @!P1 IMAD.IADD R23, R23, 0x1, -R14 ;  /* 0x0000000117179824 */ /* 0x000fe200078e0a0e */
[----:B------:R-:W-:Y:S01]  /*0e10*/  LOP3.LUT R20, R16, R17, RZ, 0x3c, !PT ;  /* 0x0000001110147212 */ /* 0x000fe200078e3cff */
[----:B------:R-:W-:Y:S01]  /*0e20*/  @!P1 VIADD R6, R6, 0x1 ;  /* 0x0000000106069836 */ /* 0x000fe20000000000 */
[----:B------:R-:W-:Y:S02]  /*0e30*/  ISETP.GE.AND P4, PT, R15, RZ, PT ;  /* 0x000000ff0f00720c */ /* 0x000fe40003f86270 */
[----:B------:R-:W-:Y:S01]  /*0e40*/  ISETP.GE.U32.AND P3, PT, R23, R14, PT ;  /* 0x0000000e1700720c */ /* 0x000fe20003f66070 */
[----:B0-----:R-:W-:Y:S01]  /*0e50*/  IMAD.MOV R14, RZ, RZ, -R5 ;  /* 0x000000ffff0e7224 */ /* 0x001fe200078e0a05 */
[----:B------:R-:W-:-:S02]  /*0e60*/  ISETP.GE.AND P5, PT, R20, RZ, PT ;  /* 0x000000ff1400720c */ /* 0x000fc40003fa6270 */
[----:B------:R-:W-:Y:S01]  /*0e70*/  @P2 VIADD R4, R4, 0x1 ;  /* 0x0000000104042836 */ /* 0x000fe20000000000 */
[----:B------:R-:W-:Y:S01]  /*0e80*/  ISETP.NE.AND P1, PT, R17, RZ, PT ;  /* 0x000000ff1100720c */ /* 0x000fe20003f25270 */
[----:B------:R-:W-:Y:S01]  /*0e90*/  IMAD R23, R14, R13, RZ ;  /* 0x0000000d0e177224 */ /* 0x000fe200078e02ff */
[----:B-1----:R-:W-:Y:S02]  /*0ea0*/  IADD3 R25, PT, PT, RZ, -R7, RZ ;  /* 0x80000007ff197210 */ /* 0x002fe40007ffe0ff */
[----:B------:R-:W-:Y:S01]  /*0eb0*/  MOV R14, R4 ;  /* 0x00000004000e7202 */ /* 0x000fe20000000f00 */
[----:B------:R-:W-:-:S03]  /*0ec0*/  IMAD.MOV.U32 R4, RZ, RZ, RZ ;  /* 0x000000ffff047224 */ /* 0x000fc600078e00ff */
[----:B------:R-:W-:Y:S02]  /*0ed0*/  @P3 VIADD R6, R6, 0x1 ;  /* 0x0000000106063836 */ /* 0x000fe40000000000 */
[----:B------:R-:W-:Y:S01]  /*0ee0*/  IMAD.HI.U32 R4, R5, R23, R4 ;  /* 0x0000001705047227 */ /* 0x000fe200078e0004 */
[----:B------:R-:W-:-:S03]  /*0ef0*/  IABS R23, R18 ;  /* 0x0000001200177213 */ /* 0x000fc60000000000 */
[----:B------:R-:W-:Y:S02]  /*0f00*/  IMAD.MOV.U32 R15, RZ, RZ, R6 ;  /* 0x000000ffff0f7224 */ /* 0x000fe400078e0006 */
[----:B------:R-:W-:Y:S01]  /*0f10*/  @!P4 IMAD.MOV R14, RZ, RZ, -R14 ;  /* 0x000000ffff0ec224 */ /* 0x000fe200078e0a0e */
[----:B------:R-:W-:Y:S01]  /*0f20*/  @!P6 LOP3.LUT R14, RZ, R21, RZ, 0x33, !PT ;  /* 0x00000015ff0ee212 */ /* 0x000fe200078e33ff */
[----:B------:R-:W-:Y:S01]  /*0f30*/  IMAD R5, R25, R12, RZ ;  /* 0x0000000c19057224 */ /* 0x000fe200078e02ff */
[----:B------:R-:W-:Y:S01]  /*0f40*/  @!P5 IADD3 R15, PT, PT, -R15, RZ, RZ ;  /* 0x000000ff0f0fd210 */ /* 0x000fe20007ffe1ff */
[----:B------:R-:W-:Y:S01]  /*0f50*/  IMAD.MOV.U32 R6, RZ, RZ, RZ ;  /* 0x000000ffff067224 */ /* 0x000fe200078e00ff */
[----:B------:R-:W-:Y:S01]  /*0f60*/  @!P1 LOP3.LUT R15, RZ, R17, RZ, 0x33, !PT ;  /* 0x00000011ff0f9212 */ /* 0x000fe200078e33ff */
[----:B------:R-:W-:Y:S01]  /*0f70*/  IMAD.MOV R23, RZ, RZ, -R23 ;  /* 0x000000ffff177224 */ /* 0x000fe200078e0a17 */
[----:B------:R-:W-:Y:S01]  /*0f80*/  ISETP.NE.AND P5, PT, R19, RZ, PT ;  /* 0x000000ff1300720c */ /* 0x000fe20003fa5270 */
[----:B------:R-:W-:Y:S01]  /*0f90*/  IMAD.HI.U32 R5, R7, R5, R6 ;  /* 0x0000000507057227 */ /* 0x000fe200078e0006 */
[----:B------:R-:W-:-:S02]  /*0fa0*/  IABS R6, R19 ;  /* 0x0000001300067213 */ /* 0x000fc40000000000 */
[----:B------:R-:W-:Y:S02]  /*0fb0*/  IABS R7, R14 ;  /* 0x0000000e00077213 */ /* 0x000fe40000000000 */
[----:B------:R-:W-:Y:S01]  /*0fc0*/  IABS R22, R15 ;  /* 0x0000000f00167213 */ /* 0x000fe20000000000 */
[----:B------:R-:W-:Y:S01]  /*0fd0*/  IMAD.MOV R20, RZ, RZ, -R6 ;  /* 0x000000ffff147224 */ /* 0x000fe200078e0a06 */
[----:B------:R-:W-:Y:S01]  /*0fe0*/  ISETP.GE.AND P4, PT, R15, RZ, PT ;  /* 0x000000ff0f00720c */ /* 0x000fe20003f86270 */
[----:B------:R-:W-:Y:S01]  /*0ff0*/  IMAD.HI.U32 R4, R4, R7, RZ ;  /* 0x0000000704047227 */ /* 0x000fe200078e00ff */
[----:B------:R-:W-:-:S03]  /*1000*/  MOV R6, R22 ;  /* 0x0000001600067202 */ /* 0x000fc60000000f00 */
[----:B------:R-:W-:Y:S01]  /*1010*/  IMAD R4, R4, R20, R7 ;  /* 0x0000001404047224 */ /* 0x000fe200078e0207 */
[----:B------:R-:W-:Y:S01]  /*1020*/  IADD3 R7, PT, PT, -R14, RZ, RZ ;  /* 0x000000ff0e077210 */ /* 0x000fe20007ffe1ff */
[----:B------:R-:W-:Y:S02]  /*1030*/  IMAD.MOV.U32 R22, RZ, RZ, R23 ;  /* 0x000000ffff167224 */ /* 0x000fe400078e0017 */
[----:B------:R-:W-:Y:S01]  /*1040*/  IMAD.HI.U32 R5, R5, R6, RZ ;  /* 0x0000000605057227 */ /* 0x000fe200078e00ff */
[----:B------:R-:W-:-:S03]  /*1050*/  ISETP.GT.U32.AND P1, PT, R13, R4, PT ;  /* 0x000000040d00720c */ /* 0x000fc60003f24070 */
[----:B------:R-:W-:Y:S02]  /*1060*/  IMAD R5, R5, R22, R6 ;  /* 0x0000001605057224 */ /* 0x000fe400078e0206 */
[----:B------:R-:W-:-:S03]  /*1070*/  IMAD R7, R21, R7, R16 ;  /* 0x0000000715077224 */ /* 0x000fc600078e0210 */
[----:B------:R-:W-:-:S05]  /*1080*/  ISETP.GT.U32.AND P2, PT, R12, R5, PT ;  /* 0x000000050c00720c */ /* 0x000fca0003f44070 */
[----:B------:R-:W-:-:S05]  /*1090*/  @!P1 IMAD.IADD R4, R4, 0x1, -R13 ;  /* 0x0000000104049824 */ /* 0x000fca00078e0a0d */
[----:B------:R-:W-:-:S03]  /*10a0*/  ISETP.GT.U32.AND P1, PT, R13, R4, PT ;  /* 0x000000040d00720c */ /* 0x000fc60003f24070 */
[----:B------:R-:W-:Y:S01]  /*10b0*/  @!P2 IMAD.IADD R5, R5, 0x1, -R12 ;  /* 0x000000010505a824 */ /* 0x000fe200078e0a0c */
[----:B------:R-:W-:-:S04]  /*10c0*/  ISETP.GE.AND P2, PT, R14, RZ, PT ;  /* 0x000000ff0e00720c */ /* 0x000fc80003f46270 */
[----:B------:R-:W-:-:S05]  /*10d0*/  ISETP.GT.U32.AND P3, PT, R12, R5, PT ;  /* 0x000000050c00720c */ /* 0x000fca0003f64070 */
[----:B------:R-:W-:Y:S02]  /*10e0*/  @!P1 IADD3 R4, PT, PT, R4, -R13, RZ ;  /* 0x8000000d04049210 */ /* 0x000fe40007ffe0ff */
[----:B------:R-:W-:-:S03]  /*10f0*/  ISETP.NE.AND P1, PT, R18, RZ, PT ;  /* 0x000000ff1200720c */ /* 0x000fc60003f25270 */
[----:B------:R-:W-:Y:S01]  /*1100*/  @!P2 IMAD.MOV R4, RZ, RZ, -R4 ;  /* 0x000000ffff04a224 */ /* 0x000fe200078e0a04 */
[----:B------:R-:W-:Y:S02]  /*1110*/  @!P5 LOP3.LUT R4, RZ, R19, RZ, 0x33, !PT ;  /* 0x00000013ff04d212 */ /* 0x000fe400078e33ff */
[----:B------:R-:W-:-:S04]  /*1120*/  @!P3 IMAD.IADD R5, R5, 0x1, -R12 ;  /* 0x000000010505b824 */ /* 0x000fc800078e0a0c */
[----:B------:R-:W-:-:S03]  /*1130*/  @!P4 IMAD.MOV R5, RZ, RZ, -R5 ;  /* 0x000000ffff05c224 */ /* 0x000fc600078e0a05 */
[----:B------:R-:W-:Y:S01]  /*1140*/  @!P1 LOP3.LUT R5, RZ, R18, RZ, 0x33, !PT ;  /* 0x00000012ff059212 */ /* 0x000fe200078e33ff */
[----:B--2---:R-:W-:-:S04]  /*1150*/  IMAD.IADD R9, R9, 0x1, R4 ;  /* 0x0000000109097824 */ /* 0x004fc800078e0204 */
[----:B---3--:R-:W-:Y:S02]  /*1160*/  IMAD.IADD R0, R0, 0x1, R5 ;  /* 0x0000000100007824 */ /* 0x008fe400078e0205 */
[----:B----4-:R-:W-:Y:S02]  /*1170*/  IMAD.IADD R7, R8, 0x1, R7 ;  /* 0x0000000108077824 */ /* 0x010fe400078e0207 */
[----:B------:R-:W-:-:S04]  /*1180*/  IMAD R0, R19, R0, R9 ;  /* 0x0000000013007224 */ /* 0x000fc800078e0209 */
[----:B------:R-:W-:-:S07]  /*1190*/  IMAD R0, R21, R0, R7 ;  /* 0x0000000015007224 */ /* 0x000fce00078e0207 */
.L_x_12:
[----:B------:R-:W-:Y:S05]  /*11a0*/  BSYNC.RECONVERGENT B1 ;  /* 0x0000000000017941 */ /* 0x000fea0003800200 */
.L_x_11:
[----:B------:R-:W-:Y:S04]  /*11b0*/  BSSY.RECONVERGENT B1, `(.L_x_13) ;  /* 0x000007a000017945 */ /* 0x000fe80003800200 */
[----:B------:R-:W-:Y:S05]  /*11c0*/  @!P0 BRA `(.L_x_14) ;  /* 0x0000000400e08947 */ /* 0x000fea0003800000 */
[----:B------:R-:W-:Y:S02]  /*11d0*/  IABS R6, R17 ;  /* 0x0000001100067213 */ /* 0x000fe40000000000 */
[----:B------:R-:W-:Y:S02]  /*11e0*/  IABS R2, R18 ;  /* 0x0000001200027213 */ /* 0x000fe40000000000 */
[----:B------:R-:W0:Y:S01]  /*11f0*/  I2F.RP R7, R6 ;  /* 0x0000000600077306 */ /* 0x000e220000209400 */
[----:B------:R-:W-:Y:S02]  /*1200*/  IABS R14, R16 ;  /* 0x00000010000e7213 */ /* 0x000fe40000000000 */
[----:B------:R-:W-:Y:S02]  /*1210*/  IABS R12, R21 ;  /* 0x00000015000c7213 */ /* 0x000fe40000000000 */
[----:B------:R-:W-:-:S03]  /*1220*/  ISETP.NE.AND P5, PT, R18, RZ, PT ;  /* 0x000000ff1200720c */ /* 0x000fc60003fa5270 */
[----:B------:R-:W1:Y:S08]  /*1230*/  I2F.RP R13, R2 ;  /* 0x00000002000d7306 */ /* 0x000e700000209400 */
[----:B0-----:R-:W0:Y:S08]  /*1240*/  MUFU.RCP R7, R7 ;  /* 0x0000000700077308 */ /* 0x001e300000001000 */
[----:B-1----:R-:W-:Y:S01]  /*1250*/  MUFU.RCP R13, R13 ;  /* 0x0000000d000d7308 */ /* 0x002fe20000001000 */
[----:B0-----:R-:W-:-:S02]  /*1260*/  IADD3 R4, PT, PT, R7, 0xffffffe, RZ ;  /* 0x0ffffffe07047810 */ /* 0x001fc40007ffe0ff */
[----:B------:R-:W-:-:S05]  /*1270*/  IABS R7, R17 ;  /* 0x0000001100077213 */ /* 0x000fca0000000000 */
[----:B------:R0:W1:Y:S01]  /*1280*/  F2I.FTZ.U32.TRUNC.NTZ R5, R4 ;  /* 0x0000000400057305 */ /* 0x000062000021f000 */
[----:B------:R-:W-:Y:S02]  /*1290*/  IMAD.MOV R7, RZ, RZ, -R7 ;  /* 0x000000ffff077224 */ /* 0x000fe400078e0a07 */
[----:B0-----:R-:W-:Y:S02]  /*12a0*/  IMAD.MOV.U32 R4, RZ, RZ, RZ ;  /* 0x000000ffff047224 */ /* 0x001fe400078e00ff */
[----:B-1----:R-:W-:-:S04]  /*12b0*/  IMAD.MOV R9, RZ, RZ, -R5 ;  /* 0x000000ffff097224 */ /* 0x002fc800078e0a05 */
[----:B------:R-:W-:-:S04]  /*12c0*/  IMAD R9, R9, R6, RZ ;  /* 0x0000000609097224 */ /* 0x000fc800078e02ff */
[----:B------:R-:W-:Y:S01]  /*12d0*/  IMAD.HI.U32 R8, R5, R9, R4 ;  /* 0x0000000905087227 */ /* 0x000fe200078e0004 */
[----:B------:R-:W-:-:S03]  /*12e0*/  MOV R5, R14 ;  /* 0x0000000e00057202 */ /* 0x000fc60000000f00 */
[----:B------:R-:W-:Y:S02]  /*12f0*/  IMAD.MOV.U32 R4, RZ, RZ, R12 ;  /* 0x000000ffff047224 */ /* 0x000fe400078e000c */
[----:B------:R-:W-:Y:S02]  /*1300*/  IMAD.HI.U32 R14, R8, R5, RZ ;  /* 0x00000005080e7227 */ /* 0x000fe400078e00ff */
[----:B------:R-:W0:Y:S02]  /*1310*/  I2F.RP R12, R4 ;  /* 0x00000004000c7306 */ /* 0x000e240000209400 */
[----:B------:R-:W-:Y:S02]  /*1320*/  IMAD R9, R14, R7, R5 ;  /* 0x000000070e097224 */ /* 0x000fe400078e0205 */
[----:B------:R-:W-:-:S03]  /*1330*/  VIADD R7, R13, 0xffffffe ;  /* 0x0ffffffe0d077836 */ /* 0x000fc60000000000 */
[----:B------:R-:W-:-:S03]  /*1340*/  ISETP.GT.U32.AND P0, PT, R6, R9, PT ;  /* 0x000000090600720c */ /* 0x000fc60003f04070 */
[----:B------:R-:W1:Y:S08]  /*1350*/  F2I.FTZ.U32.TRUNC.NTZ R7, R7 ;  /* 0x0000000700077305 */ /* 0x000e70000021f000 */
[----:B0-----:R-:W0:Y:S02]  /*1360*/  MUFU.RCP R12, R12 ;  /* 0x0000000c000c7308 */ /* 0x001e240000001000 */
[----:B------:R-:W-:-:S02]  /*1370*/  @!P0 IMAD.IADD R9, R9, 0x1, -R6 ;  /* 0x0000000109098824 */ /* 0x000fc400078e0a06 */
[----:B------:R-:W-:Y:S01]  /*1380*/  @!P0 VIADD R14, R14, 0x1 ;  /* 0x000000010e0e8836 */ /* 0x000fe20000000000 */
[----:B------:R-:W-:Y:S02]  /*1390*/  ISETP.NE.AND P0, PT, R17, RZ, PT ;  /* 0x000000ff1100720c */ /* 0x000fe40003f05270 */
[----:B------:R-:W-:Y:S02]  /*13a0*/  ISETP.GE.U32.AND P1, PT, R9, R6, PT ;  /* 0x000000060900720c */ /* 0x000fe40003f26070 */
[----:B------:R-:W-:Y:S02]  /*13b0*/  LOP3.LUT R6, R16, R17, RZ, 0x3c, !PT ;  /* 0x0000001110067212 */ /* 0x000fe400078e3cff */
[----:B-1----:R-:W-:Y:S02]  /*13c0*/  IADD3 R13, PT, PT, RZ, -R7, RZ ;  /* 0x80000007ff0d7210 */ /* 0x002fe40007ffe0ff */
[----:B------:R-:W-:Y:S01]  /*13d0*/  ISETP.GE.AND P2, PT, R6, RZ, PT ;  /* 0x000000ff0600720c */ /* 0x000fe20003f46270 */
[----:B------:R-:W-:-:S02]  /*13e0*/  IMAD.MOV.U32 R6, RZ, RZ, RZ ;  /* 0x000000ffff067224 */ /* 0x000fc400078e00ff */
[----:B------:R-:W-:Y:S01]  /*13f0*/  IMAD R13, R13, R2, RZ ;  /* 0x000000020d0d7224 */ /* 0x000fe200078e02ff */
[----:B0-----:R-:W-:-:S03]  /*1400*/  IADD3 R8, PT, PT, R12, 0xffffffe, RZ ;  /* 0x0ffffffe0c087810 */ /* 0x001fc60007ffe0ff */
[----:B------:R-:W-:Y:S01]  /*1410*/  @P1 VIADD R14, R14, 0x1 ;  /* 0x000000010e0e1836 */ /* 0x000fe20000000000 */
[----:B------:R0:W1:Y:S01]  /*1420*/  F2I.FTZ.U32.TRUNC.NTZ R9, R8 ;  /* 0x0000000800097305 */ /* 0x000062000021f000 */
[----:B------:R-:W-:-:S04]  /*1430*/  IMAD.HI.U32 R6, R7, R13, R6 ;  /* 0x0000000d07067227 */ /* 0x000fc800078e0006 */
[----:B------:R-:W-:Y:S01]  /*1440*/  IMAD.MOV.U32 R12, RZ, RZ, R14 ;  /* 0x000000ffff0c7224 */ /* 0x000fe200078e000e */
[----:B------:R-:W-:-:S03]  /*1450*/  IABS R14, R18 ;  /* 0x00000012000e7213 */ /* 0x000fc60000000000 */
[----:B------:R-:W-:Y:S01]  /*1460*/  @!P2 IMAD.MOV R12, RZ, RZ, -R12 ;  /* 0x000000ffff0ca224 */ /* 0x000fe200078e0a0c */
[----:B------:R-:W-:Y:S02]  /*1470*/  @!P0 LOP3.LUT R12, RZ, R17, RZ, 0x33, !PT ;  /* 0x00000011ff0c8212 */ /* 0x000fe400078e33ff */
[----:B------:R-:W-:Y:S02]  /*1480*/  IADD3 R17, PT, PT, RZ, -R14, RZ ;  /* 0x8000000eff117210 */ /* 0x000fe40007ffe0ff */
[----:B0-----:R-:W-:Y:S01]  /*1490*/  IABS R8, R12 ;  /* 0x0000000c00087213 */ /* 0x001fe20000000000 */
[----:B-1----:R-:W-:Y:S01]  /*14a0*/  IMAD.MOV R15, RZ, RZ, -R9 ;  /* 0x000000ffff0f7224 */ /* 0x002fe200078e0a09 */
[----:B------:R-:W-:Y:S02]  /*14b0*/  IABS R14, R21 ;  /* 0x00000015000e7213 */ /* 0x000fe40000000000 */
[----:B------:R-:W-:Y:S01]  /*14c0*/  ISETP.GE.AND P1, PT, R12, RZ, PT ;  /* 0x000000ff0c00720c */ /* 0x000fe20003f26270 */
[----:B------:R-:W-:Y:S01]  /*14d0*/  IMAD.MOV.U32 R7, RZ, RZ, R8 ;  /* 0x000000ffff077224 */ /* 0x000fe200078e0008 */
[----:B------:R-:W-:Y:S01]  /*14e0*/  IADD3 R14, PT, PT, RZ, -R14, RZ ;  /* 0x8000000eff0e7210 */ /* 0x000fe20007ffe0ff */
[----:B------:R-:W-:-:S02]  /*14f0*/  IMAD R13, R15, R4, RZ ;  /* 0x000000040f0d7224 */ /* 0x000fc400078e02ff */
[----:B------:R-:W-:Y:S02]  /*1500*/  IMAD.MOV.U32 R8, RZ, RZ, RZ ;  /* 0x000000ffff087224 */ /* 0x000fe400078e00ff */
[----:B------:R-:W-:-:S04]  /*1510*/  IMAD.HI.U32 R6, R6, R7, RZ ;  /* 0x0000000706067227 */ /* 0x000fc800078e00ff */
[----:B------:R-:W-:-:S04]  /*1520*/  IMAD.HI.U32 R8, R9, R13, R8 ;  /* 0x0000000d09087227 */ /* 0x000fc800078e0008 */
[----:B------:R-:W-:Y:S02]  /*1530*/  IMAD.MOV.U32 R9, RZ, RZ, R17 ;  /* 0x000000ffff097224 */ /* 0x000fe400078e0011 */
[----:B------:R-:W-:-:S04]  /*1540*/  IMAD.HI.U32 R8, R8, R5, RZ ;  /* 0x0000000508087227 */ /* 0x000fc800078e00ff */
[----:B------:R-:W-:Y:S02]  /*1550*/  IMAD R6, R6, R9, R7 ;  /* 0x0000000906067224 */ /* 0x000fe400078e0207 */
[----:B------:R-:W-:-:S03]  /*1560*/  IMAD.MOV.U32 R7, RZ, RZ, R14 ;  /* 0x000000ffff077224 */ /* 0x000fc600078e000e */
[----:B------:R-:W-:Y:S01]  /*1570*/  ISETP.GT.U32.AND P0, PT, R2, R6, PT ;  /* 0x000000060200720c */ /* 0x000fe20003f04070 */
[----:B------:R-:W-:Y:S01]  /*1580*/  IMAD R5, R8, R7, R5 ;  /* 0x0000000708057224 */ /* 0x000fe200078e0205 */
[----:B------:R-:W-:-:S04]  /*1590*/  LOP3.LUT R7, R16, R21, RZ, 0x3c, !PT ;  /* 0x0000001510077212 */ /* 0x000fc800078e3cff */
[----:B------:R-:W-:Y:S02]  /*15a0*/  ISETP.GT.U32.AND P2, PT, R4, R5, PT ;  /* 0x000000050400720c */ /* 0x000fe40003f44070 */
[----:B------:R-:W-:Y:S01]  /*15b0*/  ISETP.GE.AND P4, PT, R7, RZ, PT ;  /* 0x000000ff0700720c */ /* 0x000fe20003f86270 */
[----:B------:R-:W-:-:S04]  /*15c0*/  VIADD R7, R3, 0xffffffff ;  /* 0xffffffff03077836 */ /* 0x000fc80000000000 */
[----:B------:R-:W-:-:S05]  /*15d0*/  @!P0 IMAD.IADD R6, R6, 0x1, -R2 ;  /* 0x0000000106068824 */ /* 0x000fca00078e0a02 */
[----:B------:R-:W-:Y:S01]  /*15e0*/  ISETP.GT.U32.AND P0, PT, R2, R6, PT ;  /* 0x000000060200720c */ /* 0x000fe20003f04070 */
[----:B------:R-:W-:Y:S02]  /*15f0*/  @!P2 IMAD.IADD R5, R5, 0x1, -R4 ;  /* 0x000000010505a824 */ /* 0x000fe400078e0a04 */
[----:B------:R-:W-:-:S03]  /*1600*/  @!P2 VIADD R8, R8, 0x1 ;  /* 0x000000010808a836 */ /* 0x000fc60000000000 */
[----:B------:R-:W-:-:S07]  /*1610*/  ISETP.GE.U32.AND P3, PT, R5, R4, PT ;  /* 0x000000040500720c */ /* 0x000fce0003f66070 */
[----:B------:R-:W-:Y:S01]  /*1620*/  @!P0 IADD3 R6, PT, PT, R6, -R2, RZ ;  /* 0x8000000206068210 */ /* 0x000fe20007ffe0ff */
[----:B------:R-:W-:Y:S01]  /*1630*/  IMAD.MOV.U32 R2, RZ, RZ, -0x1 ;  /* 0xffffffffff027424 */ /* 0x000fe200078e00ff */
[----:B------:R-:W-:Y:S02]  /*1640*/  ISETP.GT.U32.AND P0, PT, R7, 0xb, PT ;  /* 0x0000000b0700780c */ /* 0x000fe40003f04070 */
[----:B------:R-:W-:Y:S02]  /*1650*/  @!P1 IADD3 R6, PT, PT, -R6, RZ, RZ ;  /* 0x000000ff06069210 */ /* 0x000fe40007ffe1ff */
[----:B------:R-:W-:Y:S01]  /*1660*/  @P3 VIADD R8, R8, 0x1 ;  /* 0x0000000108083836 */ /* 0x000fe20000000000 */
[----:B------:R-:W-:-:S03]  /*1670*/  @!P5 LOP3.LUT R6, RZ, R18, RZ, 0x33, !PT ;  /* 0x00000012ff06d212 */ /* 0x000fc600078e33ff */
[----:B------:R-:W-:-:S05]  /*1680*/  @!P4 IMAD.MOV R8, RZ, RZ, -R8 ;  /* 0x000000ffff08c224 */ /* 0x000fca00078e0a08 */
[----:B------:R-:W-:Y:S05]  /*1690*/  @P0 BRA `(.L_x_14) ;  /* 0x0000000000ac0947 */ /* 0x000fea0003800000 */
[----:B------:R-:W0:Y:S02]  /*16a0*/  LDC.64 R14, c[0x4][0x100] ;  /* 0x01004000ff0e7b82 */ /* 0x000e240000000a00 */
[----:B0-----:R-:W-:-:S05]  /*16b0*/  IMAD.WIDE.U32 R14, R7, 0xc, R14 ;  /* 0x0000000c070e7825 */ /* 0x001fca00078e000e */
[----:B------:R-:W2:Y:S04]  /*16c0*/  LDG.E R12, desc[UR4][R14.64+0x4] ;  /* 0x000004040e0c7981 */ /* 0x000ea8000c1e1900 */
[----:B------:R-:W3:Y:S04]  /*16d0*/  LDG.E R7, desc[UR4][R14.64+0x8] ;  /* 0x000008040e077981 */ /* 0x000ee8000c1e1900 */
[----:B------:R0:W4:Y:S01]  /*16e0*/  LDG.E R2, desc[UR4][R14.64] ;  /* 0x000000040e027981 */ /* 0x000122000c1e1900 */
[----:B------:R-:W-:Y:S02]  /*16f0*/  IABS R23, R19 ;  /* 0x0000001300177213 */ /* 0x000fe40000000000 */
[----:B------:R-:W-:-:S02]  /*1700*/  ISETP.NE.AND P3, PT, R21, RZ, PT ;  /* 0x000000ff1500720c */ /* 0x000fc40003f65270 */
[----:B------:R-:W1:Y:S01]  /*1710*/  I2F.RP R18, R23 ;  /* 0x0000001700127306 */ /* 0x000e620000209400 */
[----:B------:R-:W-:Y:S02]  /*1720*/  LOP3.LUT R17, RZ, R21, RZ, 0x33, !PT ;  /* 0x00000015ff117212 */ /* 0x000fe400078e33ff */
[----:B------:R-:W-:Y:S02]  /*1730*/  ISETP.GE.AND P2, PT, R16, RZ, PT ;  /* 0x000000ff1000720c */ /* 0x000fe40003f46270 */
[----:B------:R-:W-:Y:S01]  /*1740*/  SEL R13, R17, R8, !P3 ;  /* 0x00000008110d7207 */ /* 0x000fe20005800000 */
[----:B------:R-:W-:Y:S01]  /*1750*/  IMAD.MOV.U32 R8, RZ, RZ, RZ ;  /* 0x000000ffff087224 */ /* 0x000fe200078e00ff */
[----:B------:R-:W-:Y:S02]  /*1760*/  ISETP.NE.AND P4, PT, R19, RZ, PT ;  /* 0x000000ff1300720c */ /* 0x000fe40003f85270 */
[----:B0-----:R-:W-:Y:S02]  /*1770*/  IABS R14, R13 ;  /* 0x0000000d000e7213 */ /* 0x001fe40000000000 */
[----:B------:R-:W-:Y:S01]  /*1780*/  ISETP.GE.AND P1, PT, R13, RZ, PT ;  /* 0x000000ff0d00720c */ /* 0x000fe20003f26270 */
[----:B-1----:R-:W0:Y:S02]  /*1790*/  MUFU.RCP R18, R18 ;  /* 0x0000001200127308 */ /* 0x002e240000001000 */
[----:B0-----:R-:W-:-:S06]  /*17a0*/  VIADD R9, R18, 0xffffffe ;  /* 0x0ffffffe12097836 */ /* 0x001fcc0000000000 */
[----:B------:R-:W0:Y:S02]  /*17b0*/  F2I.FTZ.U32.TRUNC.NTZ R9, R9 ;  /* 0x0000000900097305 */ /* 0x000e24000021f000 */
[----:B0-----:R-:W-:-:S05]  /*17c0*/  IADD3 R20, PT, PT, RZ, -R9, RZ ;  /* 0x80000009ff147210 */ /* 0x001fca0007ffe0ff */
[----:B------:R-:W-:Y:S01]  /*17d0*/  IMAD R15, R20, R23, RZ ;  /* 0x00000017140f7224 */ /* 0x000fe200078e02ff */
[----:B------:R-:W-:-:S03]  /*17e0*/  IABS R20, R19 ;  /* 0x0000001300147213 */ /* 0x000fc60000000000 */
[----:B------:R-:W-:-:S04]  /*17f0*/  IMAD.HI.U32 R8, R9, R15, R8 ;  /* 0x0000000f09087227 */ /* 0x000fc800078e0008 */
[----:B------:R-:W-:Y:S02]  /*1800*/  IMAD.MOV R20, RZ, RZ, -R20 ;  /* 0x000000ffff147224 */ /* 0x000fe400078e0a14 */
[----:B------:R-:W-:-:S03]  /*1810*/  IMAD.MOV.U32 R9, RZ, RZ, R14 ;  /* 0x000000ffff097224 */ /* 0x000fc600078e000e */
[----:B------:R-:W-:Y:S01]  /*1820*/  MOV R14, R20 ;  /* 0x00000014000e7202 */ /* 0x000fe20000000f00 */
[----:B------:R-:W-:-:S04]  /*1830*/  IMAD.HI.U32 R8, R8, R9, RZ ;  /* 0x0000000908087227 */ /* 0x000fc800078e00ff */
[----:B------:R-:W-:-:S05]  /*1840*/  IMAD R8, R8, R14, R9 ;  /* 0x0000000e08087224 */ /* 0x000fca00078e0209 */
[----:B------:R-:W-:-:S13]  /*1850*/  ISETP.GT.U32.AND P0, PT, R23, R8, PT ;  /* 0x000000081700720c */ /* 0x000fda0003f04070 */
[----:B------:R-:W-:-:S05]  /*1860*/  @!P0 IMAD.IADD R8, R8, 0x1, -R23 ;  /* 0x0000000108088824 */ /* 0x000fca00078e0a17 */
[----:B------:R-:W-:-:S13]  /*1870*/  ISETP.GT.U32.AND P0, PT, R23, R8, PT ;  /* 0x000000081700720c */ /* 0x000fda0003f04070 */
[----:B------:R-:W-:Y:S01]  /*1880*/  @!P0 IMAD.IADD R8, R8, 0x1, -R23 ;  /* 0x0000000108088824 */ /* 0x000fe200078e0a17 */
[----:B------:R-:W-:Y:S01]  /*1890*/  ISETP.GT.U32.AND P0, PT, R4, R5, PT ;  /* 0x000000050400720c */ /* 0x000fe20003f04070 */
[----:B------:R-:W-:-:S03]  /*18a0*/  IMAD.IADD R4, R5, 0x1, -R4 ;  /* 0x0000000105047824 */ /* 0x000fc600078e0a04 */
[----:B------:R-:W-:Y:S02]  /*18b0*/  @!P1 IADD3 R8, PT, PT, -R8, RZ, RZ ;  /* 0x000000ff08089210 */ /* 0x000fe40007ffe1ff */
[----:B------:R-:W-:Y:S02]  /*18c0*/  SEL R4, R4, R5, !P0 ;  /* 0x0000000504047207 */ /* 0x000fe40004000000 */
[----:B------:R-:W-:-:S03]  /*18d0*/  @!P4 LOP3.LUT R8, RZ, R19, RZ, 0x33, !PT ;  /* 0x00000013ff08c212 */ /* 0x000fc600078e33ff */
[----:B------:R-:W-:-:S05]  /*18e0*/  @!P2 IMAD.MOV R4, RZ, RZ, -R4 ;  /* 0x000000ffff04a224 */ /* 0x000fca00078e0a04 */
[----:B------:R-:W-:Y:S01]  /*18f0*/  SEL R5, R17, R4, !P3 ;  /* 0x0000000411057207 */ /* 0x000fe20005800000 */
[----:B--2---:R-:W-:Y:S02]  /*1900*/  IMAD.IADD R12, R12, 0x1, R8 ;  /* 0x000000010c0c7824 */ /* 0x004fe400078e0208 */
[----:B---3--:R-:W-:Y:S01]  /*1910*/  IMAD.IADD R7, R6, 0x1, R7 ;  /* 0x0000000106077824 */ /* 0x008fe200078e0207 */
[----:B----4-:R-:W-:-:S03]  /*1920*/  IADD3 R2, PT, PT, R2, R5, RZ ;  /* 0x0000000502027210 */ /* 0x010fc60007ffe0ff */
[----:B------:R-:W-:-:S04]  /*1930*/  IMAD R7, R19, R7, R12 ;  /* 0x0000000713077224 */ /* 0x000fc800078e020c */
[----:B------:R-:W-:-:S07]  /*1940*/  IMAD R2, R21, R7, R2 ;  /* 0x0000000715027224 */ /* 0x000fce00078e0202 */
.L_x_14:
[----:B------:R-:W-:Y:S05]  /*1950*/  BSYNC.RECONVERGENT B1 ;  /* 0x0000000000017941 */ /* 0x000fea0003800200 */
.L_x_13:
[----:B------:R-:W-:-:S13]  /*1960*/  ISETP.NE.AND P0, PT, R0, R2, PT ;  /* 0x000000020000720c */ /* 0x000fda0003f05270 */
[----:B------:R-:W-:Y:S05]  /*1970*/  @!P0 EXIT ;  /* 0x000000000000894d */ /* 0x000fea0003800000 */
[----:B------:R-:W0:Y:S02]  /*1980*/  LDC.64 R16, c[0x4][RZ] ;  /* 0x01000000ff107b82 */ /* 0x000e240000000a00 */
[----:B0-----:R-:W2:Y:S02]  /*1990*/  LDG.E.64 R16, desc[UR4][R16.64] ;  /* 0x0000000410107981 */ /* 0x001ea4000c1e1b00 */
[----:B--2---:R-:W-:-:S04]  /*19a0*/  IMAD.WIDE R6, R2, 0x8, R16 ;  /* 0x0000000802067825 */ /* 0x004fc800078e0210 */
[----:B------:R-:W-:Y:S02]  /*19b0*/  IMAD.WIDE R8, R0, 0x8, R16 ;  /* 0x0000000800087825 */ /* 0x000fe400078e0210 */
[----:B------:R-:W2:Y:S04]  /*19c0*/  LDG.E.64 R6, desc[UR4][R6.64] ;  /* 0x0000000406067981 */ /* 0x000ea8000c1e1b00 */
[----:B------:R-:W2:Y:S02]  /*19d0*/  LDG.E.64 R24, desc[UR4][R8.64] ;  /* 0x0000000408187981 */ /* 0x000ea4000c1e1b00 */
[----:B--2---:R-:W-:-:S14]  /*19e0*/  DSETP.GEU.AND P0, PT, R24, R6, PT ;  /* 0x000000061800722a */ /* 0x004fdc0003f0e000 */
[----:B------:R-:W-:Y:S05]  /*19f0*/  @!P0 BRA `(.L_x_15) ;  /* 0x0000001c00f88947 */ /* 0x000fea0003800000 */
[----:B------:R-:W0:Y:S02]  /*1a00*/  LDC.64 R30, c[0x4][0x40] ;  /* 0x01001000ff1e7b82 */ /* 0x000e240000000a00 */
[----:B0-----:R-:W2:Y:S06]  /*1a10*/  LDG.E.64 R30, desc[UR4][R30.64] ;  /* 0x000000041e1e7981 */ /* 0x001eac000c1e1b00 */
[----:B------:R-:W0:Y:S01]  /*1a20*/  LDC.64 R36, c[0x4][0xe0] ;  /* 0x01003800ff247b82 */ /* 0x000e220000000a00 */
[----:B------:R-:W-:Y:S01]  /*1a30*/  IMAD R21, R0, 0xc, RZ ;  /* 0x0000000c00157824 */ /* 0x000fe200078e02ff */
[----:B0-----:R-:W3:Y:S03]  /*1a40*/  LDG.E.64 R36, desc[UR4][R36.64] ;  /* 0x0000000424247981 */ /* 0x001ee6000c1e1b00 */
[----:B--2---:R-:W-:-:S05]  /*1a50*/  IMAD.WIDE R20, R21, 0x4, R30 ;  /* 0x0000000415147825 */ /* 0x004fca00078e021e */
[----:B------:R-:W2:Y:S04]  /*1a60*/  LDG.E R22, desc[UR4][R20.64] ;  /* 0x0000000414167981 */ /* 0x000ea8000c1e1900 */
[----:B------:R-:W4:Y:S04]  /*1a70*/  LDG.E R12, desc[UR4][R20.64+0x4] ;  /* 0x00000404140c7981 */ /* 0x000f28000c1e1900 */
[----:B------:R-:W5:Y:S04]  /*1a80*/  LDG.E R28, desc[UR4][R20.64+0x8] ;  /* 0x00000804141c7981 */ /* 0x000f68000c1e1900 */
[----:B------:R-:W5:Y:S04]  /*1a90*/  LDG.E R23, desc[UR4][R20.64+0xc] ;  /* 0x00000c0414177981 */ /* 0x000f68000c1e1900 */
[----:B------:R-:W5:Y:S01]  /*1aa0*/  LDG.E R13, desc[UR4][R20.64+0x10] ;  /* 0x00001004140d7981 */ /* 0x000f62000c1e1900 */
[----:B---3--:R-:W-:-:S06]  /*1ab0*/  IMAD.WIDE R4, R0, 0x8, R36 ;  /* 0x0000000800047825 */ /* 0x008fcc00078e0224 */
[----:B------:R-:W3:Y:S01]  /*1ac0*/  LDG.E.64 R4, desc[UR4][R4.64] ;  /* 0x0000000404047981 */ /* 0x000ee2000c1e1b00 */
[----:B--2---:R-:W-:-:S13]  /*1ad0*/  ISETP.NE.AND P5, PT, R22, -0x1, PT ;  /* 0xffffffff1600780c */ /* 0x004fda0003fa5270 */
[----:B------:R-:W-:-:S06]  /*1ae0*/  @P5 IMAD.WIDE R32, R22, 0x8, R36 ;  /* 0x0000000816205825 */ /* 0x000fcc00078e0224 */
[----:B------:R-:W2:Y:S01]  /*1af0*/  @P5 LDG.E.64 R32, desc[UR4][R32.64] ;  /* 0x0000000420205981 */ /* 0x000ea2000c1e1b00 */
[----:B----4-:R-:W-:-:S13]  /*1b00*/  ISETP.NE.AND P4, PT, R12, -0x1, PT ;  /* 0xffffffff0c00780c */ /* 0x010fda0003f85270 */
[----:B------:R-:W-:-:S06]  /*1b10*/  @P4 IMAD.WIDE R18, R12, 0x8, R36 ;  /* 0x000000080c124825 */ /* 0x000fcc00078e0224 */
[----:B------:R-:W4:Y:S01]  /*1b20*/  @P4 LDG.E.64 R18, desc[UR4][R18.64] ;  /* 0x0000000412124981 */ /* 0x000f22000c1e1b00 */
[----:B-----5:R-:W-:-:S13]  /*1b30*/  ISETP.NE.AND P3, PT, R28, -0x1, PT ;  /* 0xffffffff1c00780c */ /* 0x020fda0003f65270 */
[----:B------:R-:W-:-:S06]  /*1b40*/  @P3 IMAD.WIDE R26, R28, 0x8, R36 ;  /* 0x000000081c1a3825 */ /* 0x000fcc00078e0224 */
[----:B------:R-:W5:Y:S01]  /*1b50*/  @P3 LDG.E.64 R26, desc[UR4][R26.64] ;  /* 0x000000041a1a3981 */ /* 0x000f62000c1e1b00 */
[----:B------:R-:W-:Y:S02]  /*1b60*/  @P5 IMAD.MOV.U32 R14, RZ, RZ, -0x1 ;  /* 0xffffffffff0e5424 */ /* 0x000fe400078e00ff */
[----:B------:R-:W-:Y:S01]  /*1b70*/  @P5 IMAD.MOV.U32 R15, RZ, RZ, 0x7fefffff ;  /* 0x7fefffffff0f5424 */ /* 0x000fe200078e00ff */
[----:B------:R-:W-:Y:S02]  /*1b80*/  @P5 ISETP.NE.AND P0, PT, R22, R0, PT ;  /* 0x000000001600520c */ /* 0x000fe40003f05270 */
[----:B------:R-:W-:Y:S01]  /*1b90*/  ISETP.NE.AND P6, PT, R23, -0x1, PT ;  /* 0xffffffff1700780c */ /* 0x000fe20003fc5270 */
[----:B------:R-:W-:Y:S02]  /*1ba0*/  IMAD.MOV.U32 R34, RZ, RZ, R0 ;  /* 0x000000ffff227224 */ /* 0x000fe400078e0000 */
[----:B--2---:R-:W-:-:S06]  /*1bb0*/  @P5 DSETP.GT.AND P2, PT, R32, -R14, PT ;  /* 0x8000000e2000522a */ /* 0x004fcc0003f44000 */
[----:B---3--:R-:W-:-:S06]  /*1bc0*/  @P5 DSETP.LT.AND P2, PT, R32, R4, P2 ;  /* 0x000000042000522a */ /* 0x008fcc0001741000 */
[----:B------:R-:W-:Y:S02]  /*1bd0*/  @P5 FSEL R29, R32, -QNAN , P2 ;  /* 0xffffffff201d5808 */ /* 0x000fe40001000000 */
[----:B------:R-:W-:Y:S02]  /*1be0*/  @P5 FSEL R32, R33, -QNAN , P2 ;  /* 0xffefffff21205808 */ /* 0x000fe40001000000 */
[----:B------:R-:W-:Y:S02]  /*1bf0*/  @P5 FSEL R29, R29, -QNAN , P0 ;  /* 0xffffffff1d1d5808 */ /* 0x000fe40000000000 */
[----:B------:R-:W-:Y:S01]  /*1c00*/  @P5 FSEL R32, R32, -QNAN , P0 ;  /* 0xffefffff20205808 */ /* 0x000fe20000000000 */
[----:B------:R-:W-:Y:S01]  /*1c10*/  IMAD.MOV.U32 R14, RZ, RZ, -0x1 ;  /* 0xffffffffff0e7424 */ /* 0x000fe200078e00ff */
[----:B------:R-:W-:Y:S01]  /*1c20*/  MOV R15, 0xffefffff ;  /* 0xffefffff000f7802 */ /* 0x000fe20000000f00 */
[----:B------:R-:W-:Y:S02]  /*1c30*/  @P5 IMAD.MOV.U32 R14, RZ, RZ, R29 ;  /* 0x000000ffff0e5224 */ /* 0x000fe400078e001d */
[----:B------:R-:W-:-:S06]  /*1c40*/  @P5 IMAD.MOV.U32 R15, RZ, RZ, R32 ;  /* 0x000000ffff0f5224 */ /* 0x000fcc00078e0020 */
[----:B----4-:R-:W-:-:S06]  /*1c50*/  @P4 DSETP.GT.AND P0, PT, R18, R14, PT ;  /* 0x0000000e1200422a */ /* 0x010fcc0003f04000 */
[----:B------:R-:W-:-:S06]  /*1c60*/  @P4 DSETP.LT.AND P0, PT, R18, R4, P0 ;  /* 0x000000041200422a */ /* 0x000fcc0000701000 */
[----:B------:R-:W-:-:S04]  /*1c70*/  @P4 ISETP.NE.AND P0, PT, R12, R0, P0 ;  /* 0x000000000c00420c */ /* 0x000fc80000705270 */
[----:B------:R-:W-:Y:S02]  /*1c80*/  @P4 FSEL R29, R18, R14, P0 ;  /* 0x0000000e121d4208 */ /* 0x000fe40000000000 */
[----:B------:R-:W-:Y:S01]  /*1c90*/  @P4 FSEL R32, R19, R15, P0 ;  /* 0x0000000f13204208 */ /* 0x000fe20000000000 */
[----:B------:R-:W-:-:S03]  /*1ca0*/  @P6 IMAD.WIDE R18, R23, 0x8, R36 ;  /* 0x0000000817126825 */ /* 0x000fc600078e0224 */
[----:B------:R-:W-:Y:S01]  /*1cb0*/  @P4 MOV R15, R32 ;  /* 0x00000020000f4202 */ /* 0x000fe20000000f00 */
[----:B------:R-:W-:Y:S01]  /*1cc0*/  @P4 IMAD.MOV.U32 R14, RZ, RZ, R29 ;  /* 0x000000ffff0e4224 */ /* 0x000fe200078e001d */
[-C--:B------:R-:W-:Y:S01]  /*1cd0*/  @P5 SEL R34, R22, R0.reuse, P2 ;  /* 0x0000000016225207 */ /* 0x080fe20001000000 */
[----:B------:R-:W2:Y:S04]  /*1ce0*/  @P6 LDG.E.64 R18, desc[UR4][R18.64] ;  /* 0x0000000412126981 */ /* 0x000ea8000c1e1b00 */
[C---:B-----5:R-:W-:Y:S01]  /*1cf0*/  @P3 DSETP.GT.AND P1, PT, R26.reuse, R14, PT ;  /* 0x0000000e1a00322a */ /* 0x060fe20003f24000 */
[----:B------:R-:W-:Y:S01]  /*1d00*/  ISETP.NE.AND P5, PT, R13, -0x1, PT ;  /* 0xffffffff0d00780c */ /* 0x000fe20003fa5270 */
[----:B------:R-:W3:Y:S04]  /*1d10*/  LDG.E R32, desc[UR4][R20.64+0x14] ;  /* 0x0000140414207981 */ /* 0x000ee8000c1e1900 */
[----:B------:R-:W-:Y:S01]  /*1d20*/  @P3 DSETP.LT.AND P1, PT, R26, R4, P1 ;  /* 0x000000041a00322a */ /* 0x000fe20000f21000 */
[----:B------:R-:W4:Y:S05]  /*1d30*/  LDG.E R29, desc[UR4][R20.64+0x2c] ;  /* 0x00002c04141d7981 */ /* 0x000f2a000c1e1900 */
[----:B------:R-:W-:-:S04]  /*1d40*/  @P3 ISETP.NE.AND P1, PT, R28, R0, P1 ;  /* 0x000000001c00320c */ /* 0x000fc80000f25270 */
[----:B------:R-:W-:Y:S02]  /*1d50*/  @P3 FSEL R27, R27, R15, P1 ;  /* 0x0000000f1b1b3208 */ /* 0x000fe40000800000 */
[----:B------:R-:W-:-:S03]  /*1d60*/  @P3 FSEL R22, R26, R14, P1 ;  /* 0x0000000e1a163208 */ /* 0x000fc60000800000 */
[----:B------:R-:W-:Y:S02]  /*1d70*/  @P3 IMAD.MOV.U32 R15, RZ, RZ, R27 ;  /* 0x000000ffff0f3224 */ /* 0x000fe400078e001b */
[----:B------:R-:W-:-:S06]  /*1d80*/  @P5 IMAD.WIDE R26, R13, 0x8, R36 ;  /* 0x000000080d1a5825 */ /* 0x000fcc00078e0224 */
[----:B------:R-:W5:Y:S01]  /*1d90*/  @P5 LDG.E.64 R26, desc[UR4][R26.64] ;  /* 0x000000041a1a5981 */ /* 0x000f62000c1e1b00 */
[----:B------:R-:W-:-:S03]  /*1da0*/  @P3 IMAD.MOV.U32 R14, RZ, RZ, R22 ;  /* 0x000000ffff0e3224 */ /* 0x000fc600078e0016 */
[----:B------:R-:W4:Y:S01]  /*1db0*/  LDG.E R22, desc[UR4][R20.64+0x18] ;  /* 0x0000180414167981 */ /* 0x000f22000c1e1900 */
[----:B------:R-:W-:-:S04]  /*1dc0*/  @P4 SEL R34, R12, R34, P0 ;  /* 0x000000220c224207 */ /* 0x000fc80000000000 */
[----:B------:R-:W-:Y:S02]  /*1dd0*/  @P3 SEL R34, R28, R34, P1 ;  /* 0x000000221c223207 */ /* 0x000fe40000800000 */
[----:B------:R-:W4:Y:S01]  /*1de0*/  LDG.E R28, desc[UR4][R20.64+0x20] ;  /* 0x00002004141c7981 */ /* 0x000f22000c1e1900 */
[----:B--2---:R-:W-:-:S06]  /*1df0*/  @P6 DSETP.GT.AND P2, PT, R18, R14, PT ;  /* 0x0000000e1200622a */ /* 0x004fcc0003f44000 */
[----:B------:R-:W-:Y:S01]  /*1e00*/  @P6 DSETP.LT.AND P2, PT, R18, R4, P2 ;  /* 0x000000041200622a */ /* 0x000fe20001741000 */
[----:B---3--:R-:W-:-:S05]  /*1e10*/  ISETP.NE.AND P4, PT, R32, -0x1, PT ;  /* 0xffffffff2000780c */ /* 0x008fca0003f85270 */
[----:B------:R-:W-:-:S04]  /*1e20*/  @P6 ISETP.NE.AND P2, PT, R23, R0, P2 ;  /* 0x000000001700620c */ /* 0x000fc80001745270 */
[----:B------:R-:W-:Y:S02]  /*1e30*/  @P6 FSEL R19, R19, R15, P2 ;  /* 0x0000000f13136208 */ /* 0x000fe40001000000 */
[----:B------:R-:W-:-:S03]  /*1e40*/  @P6 FSEL R12, R18, R14, P2 ;  /* 0x0000000e120c6208 */ /* 0x000fc60001000000 */
[----:B------:R-:W-:Y:S01]  /*1e50*/  @P6 IMAD.MOV.U32 R15, RZ, RZ, R19 ;  /* 0x000000ffff0f6224 */ /* 0x000fe200078e0013 */
[----:B------:R-:W-:Y:S01]  /*1e60*/  @P6 MOV R14, R12 ;  /* 0x0000000c000e6202 */ /* 0x000fe20000000f00 */
[----:B------:R-:W-:Y:S01]  /*1e70*/  @P4 IMAD.WIDE R18, R32, 0x8, R36 ;  /* 0x0000000820124825 */ /* 0x000fe200078e0224 */
[----:B------:R-:W2:Y:S05]  /*1e80*/  LDG.E R12, desc[UR4][R20.64+0x1c] ;  /* 0x00001c04140c7981 */ /* 0x000eaa000c1e1900 */
[----:B------:R-:W3:Y:S01]  /*1e90*/  @P4 LDG.E.64 R18, desc[UR4][R18.64] ;  /* 0x0000000412124981 */ /* 0x000ee2000c1e1b00 */
[----:B-----5:R-:W-:-:S06]  /*1ea0*/  @P5 DSETP.GT.AND P0, PT, R26, R14, PT ;  /* 0x0000000e1a00522a */ /* 0x020fcc0003f04000 */
[----:B------:R-:W-:Y:S01]  /*1eb0*/  @P5 DSETP.LT.AND P0, PT, R26, R4, P0 ;  /* 0x000000041a00522a */ /* 0x000fe20000701000 */
[----:B----4-:R-:W-:-:S05]  /*1ec0*/  ISETP.NE.AND P3, PT, R22, -0x1, PT ;  /* 0xffffffff1600780c */ /* 0x010fca0003f65270 */
[----:B------:R-:W-:-:S04]  /*1ed0*/  @P5 ISETP.NE.AND P0, PT, R13, R0, P0 ;  /* 0x000000000d00520c */ /* 0x000fc80000705270 */
[----:B------:R-:W-:Y:S02]  /*1ee0*/  @P5 FSEL R26, R26, R14, P0 ;  /* 0x0000000e1a1a5208 */ /* 0x000fe40000000000 */
[----:B------:R-:W-:-:S03]  /*1ef0*/  @P5 FSEL R27, R27, R15, P0 ;  /* 0x0000000f1b1b5208 */ /* 0x000fc60000000000 */
[----:B------:R-:W-:Y:S02]  /*1f00*/  @P5 IMAD.MOV.U32 R14, RZ, RZ, R26 ;  /* 0x000000ffff0e5224 */ /* 0x000fe400078e001a */
[----:B------:R-:W-:Y:S02]  /*1f10*/  @P5 IMAD.MOV.U32 R15, RZ, RZ, R27 ;  /* 0x000000ffff0f5224 */ /* 0x000fe400078e001b */
[----:B------:R-:W-:-:S06]  /*1f20*/  @P3 IMAD.WIDE R26, R22, 0x8, R36 ;  /* 0x00000008161a3825 */ /* 0x000fcc00078e0224 */
[----:B------:R-:W4:Y:S01]  /*1f30*/  @P3 LDG.E.64 R26, desc[UR4][R26.64] ;  /* 0x000000041a1a3981 */ /* 0x000f22000c1e1b00 */
[----:B------:R-:W-:-:S03]  /*1f40*/  @P6 SEL R34, R23, R34, P2 ;  /* 0x0000002217226207 */ /* 0x000fc60001000000 */
[----:B------:R-:W5:Y:S01]  /*1f50*/  LDG.E R23, desc[UR4][R20.64+0x24] ;  /* 0x0000240414177981 */ /* 0x000f62000c1e1900 */
[----:B------:R-:W-:Y:S02]  /*1f60*/  @P5 SEL R34, R13, R34, P0 ;  /* 0x000000220d225207 */ /* 0x000fe40000000000 */
[----:B------:R-:W-:Y:S01]  /*1f70*/  ISETP.NE.AND P0, PT, R28, -0x1, PT ;  /* 0xffffffff1c00780c */ /* 0x000fe20003f05270 */
[----:B---3--:R-:W-:-:S06]  /*1f80*/  @P4 DSETP.GT.AND P1, PT, R18, R14, PT ;  /* 0x0000000e1200422a */ /* 0x008fcc0003f24000 */
[----:B------:R-:W-:Y:S01]  /*1f90*/  @P4 DSETP.LT.AND P1, PT, R18, R4, P1 ;  /* 0x000000041200422a */ /* 0x000fe20000f21000 */
[----:B--2---:R-:W-:-:S05]  /*1fa0*/  ISETP.NE.AND P2, PT, R12, -0x1, PT ;  /* 0xffffffff0c00780c */ /* 0x004fca0003f45270 */
[----:B------:R-:W-:-:S04]  /*1fb0*/  @P4 ISETP.NE.AND P1, PT, R32, R0, P1 ;  /* 0x000000002000420c */ /* 0x000fc80000f25270 */
[----:B------:R-:W-:Y:S02]  /*1fc0*/  @P4 FSEL R19, R19, R15, P1 ;  /* 0x0000000f13134208 */ /* 0x000fe40000800000 */
[----:B------:R-:W-:-:S03]  /*1fd0*/  @P4 FSEL R18, R18, R14, P1 ;  /* 0x0000000e12124208 */ /* 0x000fc60000800000 */
[----:B------:R-:W-:Y:S01]  /*1fe0*/  @P4 IMAD.MOV.U32 R15, RZ, RZ, R19 ;  /* 0x000000ffff0f4224 */ /* 0x000fe200078e0013 */
[----:B------:R-:W-:Y:S01]  /*1ff0*/  @P4 MOV R14, R18 ;  /* 0x00000012000e4202 */ /* 0x000fe20000000f00 */
[----:B------:R-:W-:-:S06]  /*2000*/  @P2 IMAD.WIDE R18, R12, 0x8, R36 ;  /* 0x000000080c122825 */ /* 0x000fcc00078e0224 */
[----:B------:R-:W2:Y:S01]  /*2010*/  @P2 LDG.E.64 R18, desc[UR4][R18.64] ;  /* 0x0000000412122981 */ /* 0x000ea2000c1e1b00 */
[----:B----4-:R-:W-:-:S06]  /*2020*/  @P3 DSETP.GT.AND P6, PT, R26, R14, PT ;  /* 0x0000000e1a00322a */ /* 0x010fcc0003fc4000 */
[----:B------:R-:W-:-:S06]  /*2030*/  @P3 DSETP.LT.AND P6, PT, R26, R4, P6 ;  /* 0x000000041a00322a */ /* 0x000fcc00037c1000 */
[----:B------:R-:W-:-:S04]  /*2040*/  @P3 ISETP.NE.AND P6, PT, R22, R0, P6 ;  /* 0x000000001600320c */ /* 0x000fc800037c5270 */
[----:B------:R-:W-:Y:S02]  /*2050*/  @P3 FSEL R13, R26, R14, P6 ;  /* 0x0000000e1a0d3208 */ /* 0x000fe40003000000 */
[----:B------:R-:W-:-:S03]  /*2060*/  @P3 FSEL R26, R27, R15, P6 ;  /* 0x0000000f1b1a3208 */ /* 0x000fc60003000000 */
[----:B------:R-:W-:Y:S02]  /*2070*/  @P3 IMAD.MOV.U32 R14, RZ, RZ, R13 ;  /* 0x000000ffff0e3224 */ /* 0x000fe400078e000d */
[----:B------:R0:W3:Y:S01]  /*2080*/  LDG.E R13, desc[UR4][R20.64+0x28] ;  /* 0x00002804140d7981 */ /* 0x0000e2000c1e1900 */
[----:B------:R-:W-:Y:S02]  /*2090*/  @P3 IMAD.MOV.U32 R15, RZ, RZ, R26 ;  /* 0x000000ffff0f3224 */ /* 0x000fe400078e001a */
[----:B------:R-:W-:-:S06]  /*20a0*/  @P0 IMAD.WIDE R26, R28, 0x8, R36 ;  /* 0x000000081c1a0825 */ /* 0x000fcc00078e0224 */
[----:B------:R-:W4:Y:S01]  /*20b0*/  @P0 LDG.E.64 R26, desc[UR4][R26.64] ;  /* 0x000000041a1a0981 */ /* 0x000f22000c1e1b00 */
[----:B------:R-:W-:Y:S02]  /*20c0*/  @P4 SEL R34, R32, R34, P1 ;  /* 0x0000002220224207 */ /* 0x000fe40000800000 */
[----:B-----5:R-:W-:-:S13]  /*20d0*/  ISETP.NE.AND P1, PT, R23, -0x1, PT ;  /* 0xffffffff1700780c */ /* 0x020fda0003f25270 */
[----:B0-----:R-:W-:-:S06]  /*20e0*/  @P1 IMAD.WIDE R20, R23, 0x8, R36 ;  /* 0x0000000817141825 */ /* 0x001fcc00078e0224 */
[----:B------:R-:W5:Y:S01]  /*20f0*/  @P1 LDG.E.64 R20, desc[UR4][R20.64] ;  /* 0x0000000414141981 */ /* 0x000f62000c1e1b00 */
[----:B------:R-:W-:Y:S02]  /*2100*/  @P3 SEL R34, R22, R34, P6 ;  /* 0x0000002216223207 */ /* 0x000fe40003000000 */
[----:B------:R-:W-:Y:S01]  /*2110*/  ISETP.NE.AND P6, PT, R29, -0x1, PT ;  /* 0xffffffff1d00780c */ /* 0x000fe20003fc5270 */
[----:B--2---:R-:W-:-:S06]  /*2120*/  @P2 DSETP.GT.AND P5, PT, R18, R14, PT ;  /* 0x0000000e1200222a */ /* 0x004fcc0003fa4000 */
[----:B------:R-:W-:-:S06]  /*2130*/  @P2 DSETP.LT.AND P5, PT, R18, R4, P5 ;  /* 0x000000041200222a */ /* 0x000fcc0002fa1000 */
[----:B------:R-:W-:-:S04]  /*2140*/  @P2 ISETP.NE.AND P5, PT, R12, R0, P5 ;  /* 0x000000000c00220c */ /* 0x000fc80002fa5270 */
[----:B------:R-:W-:Y:S02]  /*2150*/  @P2 FSEL R19, R19, R15, P5 ;  /* 0x0000000f13132208 */ /* 0x000fe40002800000 */
[----:B------:R-:W-:-:S03]  /*2160*/  @P2 FSEL R18, R18, R14, P5 ;  /* 0x0000000e12122208 */ /* 0x000fc60002800000 */
[----:B------:R-:W-:Y:S01]  /*2170*/  @P2 IMAD.MOV.U32 R15, RZ, RZ, R19 ;  /* 0x000000ffff0f2224 */ /* 0x000fe200078e0013 */
[----:B---3--:R-:W-:Y:S02]  /*2180*/  ISETP.NE.AND P4, PT, R13, -0x1, PT ;  /* 0xffffffff0d00780c */ /* 0x008fe40003f85270 */
[----:B------:R-:W-:-:S06]  /*2190*/  @P2 MOV R14, R18 ;  /* 0x00000012000e2202 */ /* 0x000fcc0000000f00 */
[----:B----4-:R-:W-:-:S05]  /*21a0*/  @P0 DSETP.GT.AND P3, PT, R26, R14, PT ;  /* 0x0000000e1a00022a */ /* 0x010fca0003f64000 */
[----:B------:R-:W-:Y:S01]  /*21b0*/  @P4 IMAD.WIDE R18, R13, 0x8, R36 ;  /* 0x000000080d124825 */ /* 0x000fe200078e0224 */
[----:B------:R-:W-:-:S05]  /*21c0*/  @P0 DSETP.LT.AND P3, PT, R26, R4, P3 ;  /* 0x000000041a00022a */ /* 0x000fca0001f61000 */
[----:B------:R-:W2:Y:S01]  /*21d0*/  @P4 LDG.E.64 R18, desc[UR4][R18.64] ;  /* 0x0000000412124981 */ /* 0x000ea2000c1e1b00 */
[----:B------:R-:W-:-:S04]  /*21e0*/  @P0 ISETP.NE.AND P3, PT, R28, R0, P3 ;  /* 0x000000001c00020c */ /* 0x000fc80001f65270 */
[----:B------:R-:W-:Y:S01]  /*21f0*/  @P0 FSEL R33, R27, R15, P3 ;  /* 0x0000000f1b210208 */ /* 0x000fe20001800000 */
[----:B------:R-:W-:Y:S01]  /*2200*/  IMAD R27, R2, 0xc, RZ ;  /* 0x0000000c021b7824 */ /* 0x000fe200078e02ff */
[----:B------:R-:W-:-:S03]  /*2210*/  @P0 FSEL R22, R26, R14, P3 ;  /* 0x0000000e1a160208 */ /* 0x000fc60001800000 */
[----:B------:R-:W-:-:S04]  /*2220*/  IMAD.WIDE R30, R27, 0x4, R30 ;  /* 0x000000041b1e7825 */ /* 0x000fc800078e021e */
[----:B------:R-:W-:Y:S01]  /*2230*/  @P0 IMAD.MOV.U32 R14, RZ, RZ, R22 ;  /* 0x000000ffff0e0224 */ /* 0x000fe200078e0016 */
[----:B------:R-:W-:Y:S01]  /*2240*/  @P2 SEL R34, R12, R34, P5 ;  /* 0x000000220c222207 */ /* 0x000fe20002800000 */
[----:B------:R-:W3:Y:S01]  /*2250*/  LDG.E R22, desc[UR4][R30.64] ;  /* 0x000000041e167981 */ /* 0x000ee2000c1e1900 */
[----:B------:R-:W-:Y:S01]  /*2260*/  @P6 IMAD.WIDE R26, R29, 0x8, R36 ;  /* 0x000000081d1a6825 */ /* 0x000fe200078e0224 */
[----:B------:R-:W-:Y:S02]  /*2270*/  MOV R35, R2 ;  /* 0x0000000200237202 */ /* 0x000fe40000000f00 */
[----:B------:R-:W4:Y:S04]  /*2280*/  LDG.E R32, desc[UR4][R30.64+0xc] ;  /* 0x00000c041e207981 */ /* 0x000f28000c1e1900 */
[----:B------:R-:W4:Y:S01]  /*2290*/  @P6 LDG.E.64 R26, desc[UR4][R26.64] ;  /* 0x000000041a1a6981 */ /* 0x000f22000c1e1b00 */
[----:B------:R-:W-:-:S06]  /*22a0*/  @P0 IMAD.MOV.U32 R15, RZ, RZ, R33 ;  /* 0x000000ffff0f0224 */ /* 0x000fcc00078e0021 */
[----:B-----5:R-:W-:-:S06]  /*22b0*/  @P1 DSETP.GT.AND P2, PT, R20, R14, PT ;  /* 0x0000000e1400122a */ /* 0x020fcc0003f44000 */
[----:B------:R-:W-:-:S06]  /*22c0*/  @P1 DSETP.LT.AND P2, PT, R20, R4, P2 ;  /* 0x000000041400122a */ /* 0x000fcc0001741000 */
[----:B------:R-:W-:-:S04]  /*22d0*/  @P1 ISETP.NE.AND P2, PT, R23, R0, P2 ;  /* 0x000000001700120c */ /* 0x000fc80001745270 */
[----:B------:R-:W-:Y:S02]  /*22e0*/  @P1 FSEL R21, R21, R15, P2 ;  /* 0x0000000f15151208 */ /* 0x000fe40001000000 */
[----:B------:R-:W-:-:S03]  /*22f0*/  @P1 FSEL R12, R20, R14, P2 ;  /* 0x0000000e140c1208 */ /* 0x000fc60001000000 */
[----:B------:R-:W-:Y:S01]  /*2300*/  @P1 IMAD.MOV.U32 R15, RZ, RZ, R21 ;  /* 0x000000ffff0f1224 */ /* 0x000fe200078e0015 */
[----:B------:R-:W-:Y:S02]  /*2310*/  @P1 MOV R14, R12 ;  /* 0x0000000c000e1202 */ /* 0x000fe40000000f00 */
[----:B------:R-:W-:Y:S02]  /*2320*/  @P0 SEL R34, R28, R34, P3 ;  /* 0x000000221c220207 */ /* 0x000fe40001800000 */
[----:B------:R-:W-:Y:S02]  /*2330*/  ISETP.NE.AND P0, PT, R29, R0, P6 ;  /* 0x000000001d00720c */ /* 0x000fe40003705270 */
[----:B------:R-:W-:Y:S01]  /*2340*/  @P1 SEL R34, R23, R34, P2 ;  /* 0x0000002217221207 */ /* 0x000fe20001000000 */
[----:B--2---:R-:W-:-:S06]  /*2350*/  @P4 DSETP.GT.AND P5, PT, R18, R14, PT ;  /* 0x0000000e1200422a */ /* 0x004fcc0003fa4000 */
[----:B------:R-:W-:-:S06]  /*2360*/  @P4 DSETP.LT.AND P5, PT, R18, R4, P5 ;  /* 0x000000041200422a */ /* 0x000fcc0002fa1000 */
[----:B------:R-:W-:-:S04]  /*2370*/  @P4 ISETP.NE.AND P5, PT, R13, R0, P5 ;  /* 0x000000000d00420c */ /* 0x000fc80002fa5270 */
[----:B------:R-:W-:Y:S02]  /*2380*/  @P4 FSEL R12, R18, R14, P5 ;  /* 0x0000000e120c4208 */ /* 0x000fe40002800000 */
[----:B------:R-:W-:Y:S02]  /*2390*/  @P4 FSEL R19, R19, R15, P5 ;  /* 0x0000000f13134208 */ /* 0x000fe40002800000 */
[----:B---3--:R-:W-:Y:S01]  /*23a0*/  ISETP.NE.AND P3, PT, R22, -0x1, PT ;  /* 0xffffffff1600780c */ /* 0x008fe20003f65270 */
[----:B------:R-:W-:Y:S02]  /*23b0*/  @P4 IMAD.MOV.U32 R14, RZ, RZ, R12 ;  /* 0x000000ffff0e4224 */ /* 0x000fe400078e000c */
[----:B------:R-:W-:Y:S01]  /*23c0*/  @P4 IMAD.MOV.U32 R15, RZ, RZ, R19 ;  /* 0x000000ffff0f4224 */ /* 0x000fe200078e0013 */
[----:B------:R-:W-:-:S05]  /*23d0*/  @P4 SEL R34, R13, R34, P5 ;  /* 0x000000220d224207 */ /* 0x000fca0002800000 */
[C---:B----4-:R-:W-:Y:S02]  /*23e0*/  @P6 DSETP.GT.AND P1, PT, R26.reuse, R14, PT ;  /* 0x0000000e1a00622a */ /* 0x050fe40003f24000 */
[----:B------:R-:W-:Y:S01]  /*23f0*/  @P6 DSETP.GEU.AND P2, PT, R26, R4, PT ;  /* 0x000000041a00622a */ /* 0x000fe20003f4e000 */
[----:B------:R-:W2:Y:S03]  /*2400*/  LDG.E R27, desc[UR4][R30.64+0x4] ;  /* 0x000004041e1b7981 */ /* 0x000ea6000c1e1900 */
[----:B------:R-:W-:Y:S01]  /*2410*/  @P6 SEL R15, R29, R34, P1 ;  /* 0x000000221d0f6207 */ /* 0x000fe20000800000 */
[----:B------:R-:W-:-:S03]  /*2420*/  @P3 IMAD.WIDE R28, R22, 0x8, R36 ;  /* 0x00000008161c3825 */ /* 0x000fc600078e0224 */
[----:B------:R-:W-:Y:S01]  /*2430*/  @P0 SEL R34, R15, R34, !P2 ;  /* 0x000000220f220207 */ /* 0x000fe20005000000 */
[----:B------:R-:W-:Y:S02]  /*2440*/  IMAD.WIDE R14, R2, 0x8, R36 ;  /* 0x00000008020e7825 */ /* 0x000fe400078e0224 */
[----:B------:R-:W3:Y:S01]  /*2450*/  @P3 LDG.E.64 R28, desc[UR4][R28.64] ;  /* 0x000000041c1c3981 */ /* 0x000ee2000c1e1b00 */
[----:B------:R-:W-:Y:S01]  /*2460*/  MOV R12, R16 ;  /* 0x00000010000c7202 */ /* 0x000fe20000000f00 */
[----:B------:R-:W-:Y:S02]  /*2470*/  IMAD.MOV.U32 R13, RZ, RZ, R17 ;  /* 0x000000ffff0d7224 */ /* 0x000fe400078e0011 */
[----:B------:R-:W4:Y:S02]  /*2480*/  LDG.E.64 R14, desc[UR4][R14.64] ;  /* 0x000000040e0e7981 */ /* 0x000f24000c1e1b00 */
[----:B------:R-:W-:-:S05]  /*2490*/  IMAD.WIDE R16, R34, 0x8, R12 ;  /* 0x0000000822107825 */ /* 0x000fca00078e020c */
[----:B------:R-:W5:Y:S01]  /*24a0*/  LDG.E.64 R18, desc[UR4][R16.64] ;  /* 0x0000000410127981 */ /* 0x000f62000c1e1b00 */
[----:B------:R-:W-:Y:S02]  /*24b0*/  @P3 IMAD.MOV.U32 R20, RZ, RZ, -0x1 ;  /* 0xffffffffff143424 */ /* 0x000fe400078e00ff */
[----:B------:R-:W-:Y:S01]  /*24c0*/  @P3 IMAD.MOV.U32 R21, RZ, RZ, 0x7fefffff ;  /* 0x7fefffffff153424 */ /* 0x000fe200078e00ff */
[----:B------:R-:W-:Y:S02]  /*24d0*/  @P3 ISETP.NE.AND P2, PT, R22, R2, PT ;  /* 0x000000021600320c */ /* 0x000fe40003f45270 */
[----:B--2---:R-:W-:-:S03]  /*24e0*/  ISETP.NE.AND P1, PT, R27, -0x1, PT ;  /* 0xffffffff1b00780c */ /* 0x004fc60003f25270 */
[----:B---3--:R-:W-:-:S06]  /*24f0*/  @P3 DSETP.GEU.AND P0, PT, R28, R20, PT ;  /* 0x000000141c00322a */ /* 0x008fcc0003f0e000 */
[----:B----4-:R-:W-:-:S06]  /*2500*/  @P3 DSETP.GT.AND P0, PT, R28, R14, !P0 ;  /* 0x0000000e1c00322a */ /* 0x010fcc0004704000 */
[----:B-----5:R-:W-:Y:S02]  /*2510*/  @P3 FSEL R23, R28, R18, P0 ;  /* 0x000000121c173208 */ /* 0x020fe40000000000 */
[----:B------:R-:W-:Y:S01]  /*2520*/  @P3 FSEL R21, R29, R19, P0 ;  /* 0x000000131d153208 */ /* 0x000fe20000000000 */
[----:B------:R-:W-:-:S03]  /*2530*/  @P1 IMAD.WIDE R28, R27, 0x8, R36 ;  /* 0x000000081b1c1825 */ /* 0x000fc600078e0224 */
[----:B------:R-:W-:-:S03]  /*2540*/  @P3 FSEL R26, R21, R19, P2 ;  /* 0x00000013151a3208 */ /* 0x000fc60001000000 */
[----:B------:R-:W2:Y:S01]  /*2550*/  @P1 LDG.E.64 R28, desc[UR4][R28.64] ;  /* 0x000000041c1c1981 */ /* 0x000ea2000c1e1b00 */
[----:B------:R-:W-:Y:S02]  /*2560*/  IMAD.MOV.U32 R21, RZ, RZ, R19 ;  /* 0x000000ffff157224 */ /* 0x000fe400078e0013 */
[----:B------:R-:W-:Y:S02]  /*2570*/  @P3 IMAD.MOV.U32 R21, RZ, RZ, R26 ;  /* 0x000000ffff153224 */ /* 0x000fe400078e001a */
[----:B------:R-:W3:Y:S01]  /*2580*/  LDG.E R26, desc[UR4][R30.64+0x8] ;  /* 0x000008041e1a7981 */ /* 0x000ee2000c1e1900 */
[-C--:B------:R-:W-:Y:S02]  /*2590*/  @P3 FSEL R23, R23, R18.reuse, P2 ;  /* 0x0000001217173208 */ /* 0x080fe40001000000 */
[----:B------:R-:W-:Y:S02]  /*25a0*/  MOV R20, R18 ;  /* 0x0000001200147202 */ /* 0x000fe40000000f00 */
[----:B------:R-:W-:Y:S01]  /*25b0*/  @P3 SEL R35, R22, R2, P0 ;  /* 0x0000000216233207 */ /* 0x000fe20000000000 */
[----:B------:R-:W-:-:S02]  /*25c0*/  @P3 IMAD.MOV.U32 R20, RZ, RZ, R23 ;  /* 0x000000ffff143224 */ /* 0x000fc400078e0017 */
[----:B------:R-:W-:Y:S02]  /*25d0*/  @P1 IMAD.MOV.U32 R22, RZ, RZ, -0x1 ;  /* 0xffffffffff161424 */ /* 0x000fe400078e00ff */
[----:B------:R-:W-:-:S06]  /*25e0*/  @P1 IMAD.MOV.U32 R23, RZ, RZ, 0x7fefffff ;  /* 0x7fefffffff171424 */ /* 0x000fcc00078e00ff */
[----:B--2---:R-:W-:-:S06]  /*25f0*/  @P1 DSETP.GEU.AND P0, PT, R28, R22, PT ;  /* 0x000000161c00122a */ /* 0x004fcc0003f0e000 */
[----:B------:R-:W-:Y:S01]  /*2600*/  @P1 DSETP.GT.AND P0, PT, R28, R14, !P0 ;  /* 0x0000000e1c00122a */ /* 0x000fe20004704000 */
[----:B---3--:R-:W-:-:S05]  /*2610*/  ISETP.NE.AND P2, PT, R26, -0x1, PT ;  /* 0xffffffff1a00780c */ /* 0x008fca0003f45270 */
[----:B------:R-:W-:-:S04]  /*2620*/  @P1 ISETP.NE.AND P0, PT, R27, R2, P0 ;  /* 0x000000021b00120c */ /* 0x000fc80000705270 */
[----:B------:R-:W-:Y:S02]  /*2630*/  @P1 FSEL R29, R29, R21, P0 ;  /* 0x000000151d1d1208 */ /* 0x000fe40000000000 */
[----:B------:R-:W-:Y:S02]  /*2640*/  @P1 FSEL R22, R28, R20, P0 ;  /* 0x000000141c161208 */ /* 0x000fe40000000000 */
[----:B------:R-:W-:Y:S01]  /*2650*/  @P1 MOV R21, R29 ;  /* 0x0000001d00151202 */ /* 0x000fe20000000f00 */
[----:B------:R-:W-:-:S06]  /*2660*/  @P2 IMAD.WIDE R28, R26, 0x8, R36 ;  /* 0x000000081a1c2825 */ /* 0x000fcc00078e0224 */
[----:B------:R-:W2:Y:S01]  /*2670*/  @P2 LDG.E.64 R28, desc[UR4][R28.64] ;  /* 0x000000041c1c2981 */ /* 0x000ea2000c1e1b00 */
[----:B------:R-:W-:Y:S02]  /*2680*/  @P1 IMAD.MOV.U32 R20, RZ, RZ, R22 ;  /* 0x000000ffff141224 */ /* 0x000fe400078e0016 */
[----:B------:R-:W-:Y:S02]  /*2690*/  @P2 IMAD.MOV.U32 R22, RZ, RZ, -0x1 ;  /* 0xffffffffff162424 */ /* 0x000fe400078e00ff */
[----:B------:R-:W-:Y:S01]  /*26a0*/  @P2 IMAD.MOV.U32 R23, RZ, RZ, 0x7fefffff ;  /* 0x7fefffffff172424 */ /* 0x000fe200078e00ff */
[----:B------:R-:W-:Y:S02]  /*26b0*/  @P1 SEL R35, R27, R35, P0 ;  /* 0x000000231b231207 */ /* 0x000fe40000000000 */
[----:B------:R-:W-:Y:S01]  /*26c0*/  ISETP.NE.AND P1, PT, R32, -0x1, PT ;  /* 0xffffffff2000780c */ /* 0x000fe20003f25270 */
[----:B------:R-:W3:Y:S02]  /*26d0*/  LDG.E R27, desc[UR4][R30.64+0x10] ;  /* 0x000010041e1b7981 */ /* 0x000ee4000c1e1900 */
[----:B--2---:R-:W-:-:S06]  /*26e0*/  @P2 DSETP.GEU.AND P0, PT, R28, R22, PT ;  /* 0x000000161c00222a */ /* 0x004fcc0003f0e000 */
[----:B------:R-:W-:-:S06]  /*26f0*/  @P2 DSETP.GT.AND P0, PT, R28, R14, !P0 ;  /* 0x0000000e1c00222a */ /* 0x000fcc0004704000 */
[----:B------:R-:W-:-:S04]  /*2700*/  @P2 ISETP.NE.AND P0, PT, R26, R2, P0 ;  /* 0x000000021a00220c */ /* 0x000fc80000705270 */
[----:B------:R-:W-:Y:S02]  /*2710*/  @P2 FSEL R22, R28, R20, P0 ;  /* 0x000000141c162208 */ /* 0x000fe40000000000 */
[----:B------:R-:W-:Y:S01]  /*2720*/  @P2 FSEL R23, R29, R21, P0 ;  /* 0x000000151d172208 */ /* 0x000fe20000000000 */
[----:B------:R-:W-:-:S06]  /*2730*/  @P1 IMAD.WIDE R28, R32, 0x8, R36 ;  /* 0x00000008201c1825 */ /* 0x000fcc00078e0224 */
[----:B------:R-:W2:Y:S01]  /*2740*/  @P1 LDG.E.64 R28, desc[UR4][R28.64] ;  /* 0x000000041c1c1981 */ /* 0x000ea2000c1e1b00 */
[----:B------:R-:W-:Y:S01]  /*2750*/  @P2 IMAD.MOV.U32 R20, RZ, RZ, R22 ;  /* 0x000000ffff142224 */ /* 0x000fe200078e0016 */
[----:B------:R-:W-:Y:S01]  /*2760*/  @P2 MOV R21, R23 ;  /* 0x0000001700152202 */ /* 0x000fe20000000f00 */
[----:B------:R-:W-:Y:S02]  /*2770*/  @P1 IMAD.MOV.U32 R22, RZ, RZ, -0x1 ;  /* 0xffffffffff161424 */ /* 0x000fe400078e00ff */
[----:B------:R-:W-:Y:S01]  /*2780*/  @P1 IMAD.MOV.U32 R23, RZ, RZ, 0x7fefffff ;  /* 0x7fefffffff171424 */ /* 0x000fe200078e00ff */
[----:B------:R-:W-:Y:S02]  /*2790*/  @P2 SEL R35, R26, R35, P0 ;  /* 0x000000231a232207 */ /* 0x000fe40000000000 */
[----:B---3--:R-:W-:Y:S01]  /*27a0*/  ISETP.NE.AND P2, PT, R27, -0x1, PT ;  /* 0xffffffff1b00780c */ /* 0x008fe20003f45270 */
        /* <DEDUP_REMOVED lines=51> */
[----:B------:R-:W-:Y:S02]  /*2ae0*/  @P2 MOV R21, R23 ;  /* 0x0000001700152202 */ /* 0x000fe40000000f00 */
[----:B------:R-:W-:Y:S02]  /*2af0*/  @P2 SEL R35, R32, R35, P0 ;  /* 0x0000002320232207 */ /* 0x000fe40000000000 */
[----:B---3--:R-:W-:Y:S01]  /*2b00*/  ISETP.NE.AND P2, PT, R26, -0x1, PT ;  /* 0xffffffff1a00780c */ /* 0x008fe20003f45270 */
[----:B------:R-:W-:Y:S02]  /*2b10*/  @P1 IMAD.MOV.U32 R22, RZ, RZ, -0x1 ;  /* 0xffffffffff161424 */ /* 0x000fe400078e00ff */
[----:B------:R-:W-:-:S10]  /*2b20*/  @P1 IMAD.MOV.U32 R23, RZ, RZ, 0x7fefffff ;  /* 0x7fefffffff171424 */ /* 0x000fd400078e00ff */
[----:B------:R-:W-:-:S06]  /*2b30*/  @P2 IMAD.WIDE R32, R26, 0x8, R36 ;  /* 0x000000081a202825 */ /* 0x000fcc00078e0224 */
[----:B------:R-:W3:Y:S01]  /*2b40*/  @P2 LDG.E.64 R32, desc[UR4][R32.64] ;  /* 0x0000000420202981 */ /* 0x000ee2000c1e1b00 */
[----:B--2---:R-:W-:-:S06]  /*2b50*/  @P1 DSETP.GEU.AND P0, PT, R28, R22, PT ;  /* 0x000000161c00122a */ /* 0x004fcc0003f0e000 */
[----:B------:R-:W-:-:S06]  /*2b60*/  @P1 DSETP.GT.AND P0, PT, R28, R14, !P0 ;  /* 0x0000000e1c00122a */ /* 0x000fcc0004704000 */
[----:B------:R-:W-:-:S04]  /*2b70*/  @P1 ISETP.NE.AND P0, PT, R27, R2, P0 ;  /* 0x000000021b00120c */ /* 0x000fc80000705270 */
[----:B------:R-:W-:Y:S02]  /*2b80*/  @P1 FSEL R23, R29, R21, P0 ;  /* 0x000000151d171208 */ /* 0x000fe40000000000 */
[----:B------:R-:W2:Y:S01]  /*2b90*/  LDG.E R29, desc[UR4][R30.64+0x24] ;  /* 0x000024041e1d7981 */ /* 0x000ea2000c1e1900 */
[----:B------:R-:W-:Y:S02]  /*2ba0*/  @P1 FSEL R22, R28, R20, P0 ;  /* 0x000000141c161208 */ /* 0x000fe40000000000 */
[----:B------:R-:W-:Y:S01]  /*2bb0*/  @P1 MOV R21, R23 ;  /* 0x0000001700151202 */ /* 0x000fe20000000f00 */
[----:B------:R-:W-:Y:S01]  /*2bc0*/  @P2 IMAD.MOV.U32 R23, RZ, RZ, 0x7fefffff ;  /* 0x7fefffffff172424 */ /* 0x000fe200078e00ff */
[----:B------:R-:W-:Y:S01]  /*2bd0*/  @P1 SEL R35, R27, R35, P0 ;  /* 0x000000231b231207 */ /* 0x000fe20000000000 */
[----:B------:R-:W-:Y:S01]  /*2be0*/  @P1 IMAD.MOV.U32 R20, RZ, RZ, R22 ;  /* 0x000000ffff141224 */ /* 0x000fe200078e0016 */
[----:B------:R-:W4:Y:S01]  /*2bf0*/  LDG.E R28, desc[UR4][R30.64+0x28] ;  /* 0x000028041e1c7981 */ /* 0x000f22000c1e1900 */
[----:B------:R-:W-:-:S06]  /*2c00*/  @P2 IMAD.MOV.U32 R22, RZ, RZ, -0x1 ;  /* 0xffffffffff162424 */ /* 0x000fcc00078e00ff */
[C---:B---3--:R-:W-:Y:S01]  /*2c10*/  @P2 DSETP.GEU.AND P0, PT, R32.reuse, R22, PT ;  /* 0x000000162000222a */ /* 0x048fe20003f0e000 */
[----:B------:R-:W3:Y:S05]  /*2c20*/  LDG.E R30, desc[UR4][R30.64+0x2c] ;  /* 0x00002c041e1e7981 */ /* 0x000eea000c1e1900 */
[----:B------:R-:W-:-:S06]  /*2c30*/  @P2 DSETP.GT.AND P0, PT, R32, R14, !P0 ;  /* 0x0000000e2000222a */ /* 0x000fcc0004704000 */
[----:B------:R-:W-:-:S04]  /*2c40*/  @P2 ISETP.NE.AND P0, PT, R26, R2, P0 ;  /* 0x000000021a00220c */ /* 0x000fc80000705270 */
[----:B------:R-:W-:Y:S02]  /*2c50*/  @P2 FSEL R22, R32, R20, P0 ;  /* 0x0000001420162208 */ /* 0x000fe40000000000 */
[----:B------:R-:W-:-:S03]  /*2c60*/  @P2 FSEL R23, R33, R21, P0 ;  /* 0x0000001521172208 */ /* 0x000fc60000000000 */
[----:B------:R-:W-:Y:S01]  /*2c70*/  @P2 IMAD.MOV.U32 R20, RZ, RZ, R22 ;  /* 0x000000ffff142224 */ /* 0x000fe200078e0016 */
[----:B------:R-:W-:Y:S02]  /*2c80*/  @P2 MOV R21, R23 ;  /* 0x0000001700152202 */ /* 0x000fe40000000f00 */
[----:B--2---:R-:W-:-:S13]  /*2c90*/  ISETP.NE.AND P3, PT, R29, -0x1, PT ;  /* 0xffffffff1d00780c */ /* 0x004fda0003f65270 */
[----:B------:R-:W-:-:S06]  /*2ca0*/  @P3 IMAD.WIDE R22, R29, 0x8, R36 ;  /* 0x000000081d163825 */ /* 0x000fcc00078e0224 */
[----:B------:R-:W2:Y:S01]  /*2cb0*/  @P3 LDG.E.64 R22, desc[UR4][R22.64] ;  /* 0x0000000416163981 */ /* 0x000ea2000c1e1b00 */
[----:B------:R-:W-:Y:S01]  /*2cc0*/  @P2 SEL R35, R26, R35, P0 ;  /* 0x000000231a232207 */ /* 0x000fe20000000000 */
[----:B------:R-:W-:Y:S02]  /*2cd0*/  @P3 IMAD.MOV.U32 R26, RZ, RZ, -0x1 ;  /* 0xffffffffff1a3424 */ /* 0x000fe400078e00ff */
[----:B------:R-:W-:Y:S01]  /*2ce0*/  @P3 IMAD.MOV.U32 R27, RZ, RZ, 0x7fefffff ;  /* 0x7fefffffff1b3424 */ /* 0x000fe200078e00ff */
[----:B----4-:R-:W-:-:S05]  /*2cf0*/  ISETP.NE.AND P4, PT, R28, -0x1, PT ;  /* 0xffffffff1c00780c */ /* 0x010fca0003f85270 */
[----:B--2---:R-:W-:-:S06]  /*2d00*/  @P3 DSETP.GEU.AND P0, PT, R22, R26, PT ;  /* 0x0000001a1600322a */ /* 0x004fcc0003f0e000 */
[----:B------:R-:W-:-:S06]  /*2d10*/  @P3 DSETP.GT.AND P0, PT, R22, R14, !P0 ;  /* 0x0000000e1600322a */ /* 0x000fcc0004704000 */
[----:B------:R-:W-:-:S04]  /*2d20*/  @P3 ISETP.NE.AND P0, PT, R29, R2, P0 ;  /* 0x000000021d00320c */ /* 0x000fc80000705270 */
[----:B------:R-:W-:Y:S02]  /*2d30*/  @P3 FSEL R26, R22, R20, P0 ;  /* 0x00000014161a3208 */ /* 0x000fe40000000000 */
[----:B------:R-:W-:Y:S01]  /*2d40*/  @P3 FSEL R27, R23, R21, P0 ;  /* 0x00000015171b3208 */ /* 0x000fe20000000000 */
[----:B------:R-:W-:-:S06]  /*2d50*/  @P4 IMAD.WIDE R22, R28, 0x8, R36 ;  /* 0x000000081c164825 */ /* 0x000fcc00078e0224 */
[----:B------:R-:W2:Y:S01]  /*2d60*/  @P4 LDG.E.64 R22, desc[UR4][R22.64] ;  /* 0x0000000416164981 */ /* 0x000ea2000c1e1b00 */
[----:B---3--:R-:W-:Y:S01]  /*2d70*/  ISETP.NE.AND P5, PT, R30, -0x1, PT ;  /* 0xffffffff1e00780c */ /* 0x008fe20003fa5270 */
[----:B------:R-:W-:Y:S01]  /*2d80*/  @P3 IMAD.MOV.U32 R20, RZ, RZ, R26 ;  /* 0x000000ffff143224 */ /* 0x000fe200078e001a */
[----:B------:R-:W-:Y:S01]  /*2d90*/  @P3 MOV R21, R27 ;  /* 0x0000001b00153202 */ /* 0x000fe20000000f00 */
[----:B------:R-:W-:Y:S02]  /*2da0*/  @P4 IMAD.MOV.U32 R26, RZ, RZ, -0x1 ;  /* 0xffffffffff1a4424 */ /* 0x000fe400078e00ff */
[----:B------:R-:W-:-:S06]  /*2db0*/  @P4 IMAD.MOV.U32 R27, RZ, RZ, 0x7fefffff ;  /* 0x7fefffffff1b4424 */ /* 0x000fcc00078e00ff */
[----:B--2---:R-:W-:Y:S02]  /*2dc0*/  @P4 DSETP.GEU.AND P1, PT, R22, R26, PT ;  /* 0x0000001a1600422a */ /* 0x004fe40003f2e000 */
[----:B------:R-:W-:-:S06]  /*2dd0*/  @P5 IMAD.WIDE R26, R30, 0x8, R36 ;  /* 0x000000081e1a5825 */ /* 0x000fcc00078e0224 */
[----:B------:R-:W2:Y:S01]  /*2de0*/  @P5 LDG.E.64 R26, desc[UR4][R26.64] ;  /* 0x000000041a1a5981 */ /* 0x000ea2000c1e1b00 */
[----:B------:R-:W-:-:S06]  /*2df0*/  @P4 DSETP.GT.AND P1, PT, R22, R14, !P1 ;  /* 0x0000000e1600422a */ /* 0x000fcc0004f24000 */
[----:B------:R-:W-:-:S04]  /*2e00*/  @P4 ISETP.NE.AND P1, PT, R28, R2, P1 ;  /* 0x000000021c00420c */ /* 0x000fc80000f25270 */
[----:B------:R-:W-:Y:S01]  /*2e10*/  @P4 FSEL R31, R22, R20, P1 ;  /* 0x00000014161f4208 */ /* 0x000fe20000800000 */
[----:B------:R-:W-:Y:S01]  /*2e20*/  @P5 IMAD.MOV.U32 R22, RZ, RZ, -0x1 ;  /* 0xffffffffff165424 */ /* 0x000fe200078e00ff */
[----:B------:R-:W-:Y:S01]  /*2e30*/  @P4 FSEL R32, R23, R21, P1 ;  /* 0x0000001517204208 */ /* 0x000fe20000800000 */
[----:B------:R-:W-:-:S06]  /*2e40*/  @P5 IMAD.MOV.U32 R23, RZ, RZ, 0x7fefffff ;  /* 0x7fefffffff175424 */ /* 0x000fcc00078e00ff */
[C---:B--2---:R-:W-:Y:S01]  /*2e50*/  @P5 DSETP.GEU.AND P2, PT, R26.reuse, R22, PT ;  /* 0x000000161a00522a */ /* 0x044fe20003f4e000 */
[----:B------:R-:W0:Y:S02]  /*2e60*/  LDC.64 R22, c[0x4][0xb0] ;  /* 0x01002c00ff167b82 */ /* 0x000e240000000a00 */
[----:B0-----:R-:W2:Y:S03]  /*2e70*/  LDG.E.64 R22, desc[UR4][R22.64] ;  /* 0x0000000416167981 */ /* 0x001ea6000c1e1b00 */
[----:B------:R-:W-:Y:S01]  /*2e80*/  @P5 DSETP.GT.AND P2, PT, R26, R14, !P2 ;  /* 0x0000000e1a00522a */ /* 0x000fe20005744000 */
[----:B------:R-:W-:Y:S01]  /*2e90*/  @P4 IMAD.MOV.U32 R20, RZ, RZ, R31 ;  /* 0x000000ffff144224 */ /* 0x000fe200078e001f */
[----:B------:R-:W-:-:S04]  /*2ea0*/  @P4 MOV R21, R32 ;  /* 0x0000002000154202 */ /* 0x000fc80000000f00 */
[----:B------:R-:W-:Y:S02]  /*2eb0*/  @P5 ISETP.NE.AND P2, PT, R30, R2, P2 ;  /* 0x000000021e00520c */ /* 0x000fe40001745270 */
[----:B------:R-:W-:Y:S02]  /*2ec0*/  @P3 SEL R35, R29, R35, P0 ;  /* 0x000000231d233207 */ /* 0x000fe40000000000 */
[----:B------:R-:W-:Y:S02]  /*2ed0*/  @P5 FSEL R31, R26, R20, P2 ;  /* 0x000000141a1f5208 */ /* 0x000fe40001000000 */
[----:B------:R-:W-:Y:S02]  /*2ee0*/  @P5 FSEL R26, R27, R21, P2 ;  /* 0x000000151b1a5208 */ /* 0x000fe40001000000 */
[----:B------:R-:W-:Y:S01]  /*2ef0*/  @P4 SEL R35, R28, R35, P1 ;  /* 0x000000231c234207 */ /* 0x000fe20000800000 */
[----:B------:R-:W-:Y:S01]  /*2f00*/  DADD R28, -R4, R24 ;  /* 0x00000000041c7229 */ /* 0x000fe20000000118 */
[----:B------:R-:W-:Y:S01]  /*2f10*/  @P5 MOV R21, R26 ;  /* 0x0000001a00155202 */ /* 0x000fe20000000f00 */
[----:B------:R-:W-:Y:S01]  /*2f20*/  @P5 IMAD.MOV.U32 R20, RZ, RZ, R31 ;  /* 0x000000ffff145224 */ /* 0x000fe200078e001f */
[----:B------:R-:W-:Y:S01]  /*2f30*/  @P5 SEL R35, R30, R35, P2 ;  /* 0x000000231e235207 */ /* 0x000fe20001000000 */
[----:B--2---:R-:W-:-:S04]  /*2f40*/  DADD R26, R14, -R22 ;  /* 0x000000000e1a7229 */ /* 0x004fc80000000816 */
[----:B------:R-:W-:-:S04]  /*2f50*/  DADD R28, R22, R28 ;  /* 0x00000000161c7229 */ /* 0x000fc8000000001c */
[----:B------:R-:W-:-:S04]  /*2f60*/  DADD R26, R26, -R24 ;  /* 0x000000001a1a7229 */ /* 0x000fc80000000818 */
[----:B------:R-:W-:-:S04]  /*2f70*/  DMUL R28, R28, 0.5 ;  /* 0x3fe000001c1c7828 */ /* 0x000fc80000000000 */
[----:B------:R-:W-:-:S06]  /*2f80*/  DMUL R26, R26, 0.5 ;  /* 0x3fe000001a1a7828 */ /* 0x000fcc0000000000 */
[----:B------:R-:W-:Y:S02]  /*2f90*/  IMAD.MOV.U32 R31, RZ, RZ, R28 ;  /* 0x000000ffff1f7224 */ /* 0x000fe400078e001c */
[----:B------:R-:W-:Y:S02]  /*2fa0*/  DSETP.MAX.AND P0, P1, R26, R28, PT ;  /* 0x0000001c1a00722a */ /* 0x000fe4000390f000 */
[----:B------:R-:W-:-:S05]  /*2fb0*/  IMAD.MOV.U32 R30, RZ, RZ, R26 ;  /* 0x000000ffff1e7224 */ /* 0x000fca00078e001a */
[----:B------:R-:W-:Y:S01]  /*2fc0*/  SEL R32, R30, R31, P0 ;  /* 0x0000001f1e207207 */ /* 0x000fe20000000000 */
[----:B------:R-:W-:Y:S01]  /*2fd0*/  IMAD.MOV.U32 R31, RZ, RZ, R27 ;  /* 0x000000ffff1f7224 */ /* 0x000fe200078e001b */
[----:B------:R-:W-:-:S04]  /*2fe0*/  MOV R30, R29 ;  /* 0x0000001d001e7202 */ /* 0x000fc80000000f00 */
[----:B------:R-:W-:Y:S01]  /*2ff0*/  FSEL R33, R31, R30, P0 ;  /* 0x0000001e1f217208 */ /* 0x000fe20000000000 */
[----:B------:R-:W-:Y:S01]  /*3000*/  IMAD.MOV.U32 R31, RZ, RZ, 0x3c9cd2b2 ;  /* 0x3c9cd2b2ff1f7424 */ /* 0x000fe200078e00ff */
[----:B------:R-:W-:Y:S01]  /*3010*/  @P1 LOP3.LUT R33, R30, 0x80000, RZ, 0xfc, !PT ;  /* 0x000800001e211812 */ /* 0x000fe200078efcff */
[----:B------:R-:W-:-:S06]  /*3020*/  IMAD.MOV.U32 R30, RZ, RZ, -0x68277644 ;  /* 0x97d889bcff1e7424 */ /* 0x000fcc00078e00ff */
[----:B------:R-:W-:-:S14]  /*3030*/  DSETP.GE.AND P0, PT, R32, R30, PT ;  /* 0x0000001e2000722a */ /* 0x000fdc0003f06000 */
[----:B------:R-:W-:Y:S05]  /*3040*/  @!P0 BRA `(.L_x_16) ;  /* 0x00000008002c8947 */ /* 0x000fea0003800000 */
[----:B------:R-:W-:-:S14]  /*3050*/  DSETP.GE.AND P0, PT, R24, R6, PT ;  /* 0x000000061800722a */ /* 0x000fdc0003f06000 */
[----:B------:R-:W-:Y:S05]  /*3060*/  @!P0 BRA `(.L_x_17) ;  /* 0x00000008001c8947 */ /* 0x000fea0003800000 */
[----:B------:R-:W-:Y:S01]  /*3070*/  DADD R8, R4, -R24 ;  /* 0x0000000004087229 */ /* 0x000fe20000000818 */
[----:B------:R-:W-:Y:S01]  /*3080*/  BSSY.RECONVERGENT B1, `(.L_x_18) ;  /* 0x000000e000017945 */ /* 0x000fe20003800200 */
[----:B------:R-:W-:Y:S01]  /*3090*/  IMAD.MOV.U32 R4, RZ, RZ, -0x68277644 ;  /* 0x97d889bcff047424 */ /* 0x000fe200078e00ff */
[----:B------:R-:W-:Y:S01]  /*30a0*/  MOV R5, 0x3cacd2b2 ;  /* 0x3cacd2b200057802 */ /* 0x000fe20000000f00 */
[----:B------:R-:W-:-:S04]  /*30b0*/  DSETP.GEU.AND P1, PT, R20, R6, PT ;  /* 0x000000061400722a */ /* 0x000fc80003f2e000 */
[C---:B------:R-:W-:Y:S02]  /*30c0*/  DADD R10, R28.reuse, R8 ;  /* 0x000000001c0a7229 */ /* 0x040fe40000000008 */
[----:B------:R-:W-:Y:S02]  /*30d0*/  DSETP.GT.AND P0, PT, R28, R4, PT ;  /* 0x000000041c00722a */ /* 0x000fe40003f04000 */
[----:B------:R-:W-:-:S04]  /*30e0*/  DSETP.LEU.OR P1, PT, R24, R20, P1 ;  /* 0x000000141800722a */ /* 0x000fc80000f2b400 */
[----:B------:R-:W-:-:S14]  /*30f0*/  DSETP.LEU.OR P0, PT, |R10|, R22, !P0 ;  /* 0x000000160a00722a */ /* 0x000fdc000470b600 */
[----:B------:R-:W-:Y:S05]  /*3100*/  @P0 BRA `(.L_x_19) ;  /* 0x0000000000140947 */ /* 0x000fea0003800000 */
.L_x_20:
[----:B------:R-:W-:-:S08]  /*3110*/  DMUL R28, R28, 0.5 ;  /* 0x3fe000001c1c7828 */ /* 0x000fd00000000000 */
[----:B------:R-:W-:Y:S02]  /*3120*/  DADD R10, R8, R28 ;  /* 0x00000000080a7229 */ /* 0x000fe4000000001c */
[----:B------:R-:W-:-:S06]  /*3130*/  DSETP.GT.AND P0, PT, R28, R4, PT ;  /* 0x000000041c00722a */ /* 0x000fcc0003f04000 */
[----:B------:R-:W-:-:S14]  /*3140*/  DSETP.GT.AND P2, PT, |R10|, R22, PT ;  /* 0x000000160a00722a */ /* 0x000fdc0003f44200 */
[----:B------:R-:W-:Y:S05]  /*3150*/  @P0 BRA P2, `(.L_x_20) ;  /* 0xfffffffc00ec0947 */ /* 0x000fea000103ffff */
.L_x_19:
[----:B------:R-:W-:Y:S05]  /*3160*/  BSYNC.RECONVERGENT B1 ;  /* 0x0000000000017941 */ /* 0x000fea0003800200 */
.L_x_18:
[----:B------:R-:W-:Y:S01]  /*3170*/  BSSY.RECONVERGENT B1, `(.L_x_21) ;  /* 0x000003d000017945 */ /* 0x000fe20003800200 */
[----:B------:R-:W-:Y:S02]  /*3180*/  IMAD.MOV.U32 R32, RZ, RZ, R36 ;  /* 0x000000ffff207224 */ /* 0x000fe400078e0024 */
[----:B------:R-:W-:Y:S01]  /*3190*/  IMAD.MOV.U32 R33, RZ, RZ, R37 ;  /* 0x000000ffff217224 */ /* 0x000fe200078e0025 */
[----:B------:R-:W-:Y:S06]  /*31a0*/  @P1 BRA `(.L_x_22) ;  /* 0x0000000000301947 */ /* 0x000fec0003800000 */
[----:B------:R-:W-:Y:S01]  /*31b0*/  DADD R6, R24, -R28 ;  /* 0x0000000018067229 */ /* 0x000fe2000000081c */
[----:B------:R-:W-:Y:S07]  /*31c0*/  BSSY.RECONVERGENT B2, `(.L_x_23) ;  /* 0x0000009000027945 */ /* 0x000fee0003800200 */
[----:B------:R-:W-:-:S06]  /*31d0*/  DSETP.GEU.AND P0, PT, R6, R20, PT ;  /* 0x000000140600722a */ /* 0x000fcc0003f0e000 */
[----:B------:R-:W-:-:S14]  /*31e0*/  DSETP.LTU.OR P0, PT, R28, R4, P0 ;  /* 0x000000041c00722a */ /* 0x000fdc0000709400 */
[----:B------:R-:W-:Y:S05]  /*31f0*/  @P0 BRA `(.L_x_24) ;  /* 0x0000000000140947 */ /* 0x000fea0003800000 */
.L_x_25:
[----:B------:R-:W-:-:S08]  /*3200*/  DMUL R28, R28, 0.5 ;  /* 0x3fe000001c1c7828 */ /* 0x000fd00000000000 */
[----:B------:R-:W-:Y:S02]  /*3210*/  DADD R6, R24, -R28 ;  /* 0x0000000018067229 */ /* 0x000fe4000000081c */
[----:B------:R-:W-:-:S06]  /*3220*/  DSETP.GE.AND P1, PT, R28, R4, PT ;  /* 0x000000041c00722a */ /* 0x000fcc0003f26000 */
[----:B------:R-:W-:-:S14]  /*3230*/  DSETP.GEU.AND P0, PT, R6, R20, PT ;  /* 0x000000140600722a */ /* 0x000fdc0003f0e000 */
[----:B------:R-:W-:Y:S05]  /*3240*/  @!P0 BRA P1, `(.L_x_25) ;  /* 0xfffffffc00ec8947 */ /* 0x000fea000083ffff */
.L_x_24:
[----:B------:R-:W-:Y:S05]  /*3250*/  BSYNC.RECONVERGENT B2 ;  /* 0x0000000000027941 */ /* 0x000fea0003800200 */
.L_x_23:
[----:B------:R-:W-:Y:S05]  /*3260*/  BRA `(.L_x_26) ;  /* 0x0000000000b47947 */ /* 0x000fea0003800000 */
.L_x_22:
[----:B------:R-:W-:-:S14]  /*3270*/  DSETP.GE.AND P0, PT, R20, R6, PT ;  /* 0x000000061400722a */ /* 0x000fdc0003f06000 */
[----:B------:R-:W-:Y:S05]  /*3280*/  @!P0 BRA `(.L_x_26) ;  /* 0x0000000000ac8947 */ /* 0x000fea0003800000 */
[----:B------:R-:W-:-:S04]  /*3290*/  IMAD.WIDE R8, R35, 0x8, R36 ;  /* 0x0000000823087825 */ /* 0x000fc800078e0224 */
[----:B------:R-:W-:Y:S02]  /*32a0*/  IMAD.WIDE R10, R35, 0x8, R12 ;  /* 0x00000008230a7825 */ /* 0x000fe400078e020c */
[----:B------:R-:W2:Y:S04]  /*32b0*/  LDG.E.64 R8, desc[UR4][R8.64] ;  /* 0x0000000408087981 */ /* 0x000ea8000c1e1b00 */
[----:B------:R-:W2:Y:S02]  /*32c0*/  LDG.E.64 R10, desc[UR4][R10.64] ;  /* 0x000000040a0a7981 */ /* 0x000ea4000c1e1b00 */
[----:B--2---:R-:W-:-:S08]  /*32d0*/  DADD R8, R8, -R10 ;  /* 0x0000000008087229 */ /* 0x004fd0000000080a */
[----:B------:R-:W-:-:S08]  /*32e0*/  DADD R8, R22, -R8 ;  /* 0x0000000016087229 */ /* 0x000fd00000000808 */
[----:B------:R-:W-:-:S08]  /*32f0*/  DMUL R8, R8, 0.5 ;  /* 0x3fe0000008087828 */ /* 0x000fd00000000000 */
[----:B------:R-:W-:-:S14]  /*3300*/  DSETP.GT.AND P0, PT, R8, R30, PT ;  /* 0x0000001e0800722a */ /* 0x000fdc0003f04000 */
[----:B------:R-:W-:Y:S05]  /*3310*/  @!P0 BRA `(.L_x_26) ;  /* 0x0000000000888947 */ /* 0x000fea0003800000 */
[----:B------:R-:W-:-:S05]  /*3320*/  IMAD.WIDE R30, R34, 0x8, R36 ;  /* 0x00000008221e7825 */ /* 0x000fca00078e0224 */
[----:B------:R-:W2:Y:S01]  /*3330*/  LDG.E.64 R10, desc[UR4][R30.64] ;  /* 0x000000041e0a7981 */ /* 0x000ea2000c1e1b00 */
[----:B------:R-:W-:Y:S01]  /*3340*/  DSETP.GE.AND P0, PT, R8, R4, PT ;  /* 0x000000040800722a */ /* 0x000fe20003f06000 */
[----:B------:R-:W-:Y:S01]  /*3350*/  BSSY.RECONVERGENT B2, `(.L_x_27) ;  /* 0x000000f000027945 */ /* 0x000fe20003800200 */
[----:B--2---:R-:W-:-:S08]  /*3360*/  DADD R10, -R18, R10 ;  /* 0x00000000120a7229 */ /* 0x004fd0000000010a */
[----:B------:R-:W-:-:S08]  /*3370*/  DADD R34, R8, R10 ;  /* 0x0000000008227229 */ /* 0x000fd0000000000a */
[----:B------:R-:W-:-:S14]  /*3380*/  DSETP.LEU.OR P0, PT, |R34|, R22, !P0 ;  /* 0x000000162200722a */ /* 0x000fdc000470b600 */
[----:B------:R-:W-:Y:S05]  /*3390*/  @P0 BRA `(.L_x_28) ;  /* 0x0000000000280947 */ /* 0x000fea0003800000 */
[----:B------:R-:W-:Y:S01]  /*33a0*/  IMAD.MOV.U32 R30, RZ, RZ, -0x68277644 ;  /* 0x97d889bcff1e7424 */ /* 0x000fe200078e00ff */
[----:B------:R-:W-:-:S07]  /*33b0*/  MOV R31, 0x3cacd2b2 ;  /* 0x3cacd2b2001f7802 */ /* 0x000fce0000000f00 */
.L_x_29:
[----:B------:R-:W-:-:S08]  /*33c0*/  DADD R4, R18, -R8 ;  /* 0x0000000012047229 */ /* 0x000fd00000000808 */
[----:B------:R-:W-:-:S14]  /*33d0*/  DSETP.GT.AND P0, PT, R4, R6, PT ;  /* 0x000000060400722a */ /* 0x000fdc0003f04000 */
[----:B------:R-:W-:Y:S05]  /*33e0*/  @!P0 BRA `(.L_x_28) ;  /* 0x0000000000148947 */ /* 0x000fea0003800000 */
[----:B------:R-:W-:-:S08]  /*33f0*/  DMUL R8, R8, 0.5 ;  /* 0x3fe0000008087828 */ /* 0x000fd00000000000 */
[----:B------:R-:W-:Y:S02]  /*3400*/  DADD R4, R10, R8 ;  /* 0x000000000a047229 */ /* 0x000fe40000000008 */
[----:B------:R-:W-:-:S06]  /*3410*/  DSETP.GE.AND P0, PT, R8, R30, PT ;  /* 0x0000001e0800722a */ /* 0x000fcc0003f06000 */
[----:B------:R-:W-:-:S14]  /*3420*/  DSETP.GT.AND P1, PT, |R4|, R22, PT ;  /* 0x000000160400722a */ /* 0x000fdc0003f24200 */
[----:B------:R-:W-:Y:S05]  /*3430*/  @P0 BRA P1, `(.L_x_29) ;  /* 0xfffffffc00e00947 */ /* 0x000fea000083ffff */
.L_x_28:
[----:B------:R-:W-:Y:S05]  /*3440*/  BSYNC.RECONVERGENT B2 ;  /* 0x0000000000027941 */ /* 0x000fea0003800200 */
.L_x_27:
[----:B------:R-:W-:-:S08]  /*3450*/  DADD R10, R10, R8 ;  /* 0x000000000a0a7229 */ /* 0x000fd00000000008 */
[----:B------:R-:W-:-:S14]  /*3460*/  DSETP.GTU.AND P0, PT, |R10|, R22, PT ;  /* 0x000000160a00722a */ /* 0x000fdc0003f0c200 */
[----:B------:R-:W-:Y:S05]  /*3470*/  @P0 BRA `(.L_x_26) ;  /* 0x0000000000300947 */ /* 0x000fea0003800000 */
[----:B------:R-:W0:Y:S01]  /*3480*/  LDC.64 R32, c[0x4][0xe0] ;  /* 0x01003800ff207b82 */ /* 0x000e220000000a00 */
[----:B------:R-:W-:-:S07]  /*3490*/  DADD R8, R18, -R8 ;  /* 0x0000000012087229 */ /* 0x000fce0000000808 */
[----:B------:R-:W1:Y:S01]  /*34a0*/  LDC.64 R12, c[0x4][RZ] ;  /* 0x01000000ff0c7b82 */ /* 0x000e620000000a00 */
[----:B------:R2:W-:Y:S04]  /*34b0*/  STG.E.64 desc[UR4][R16.64], R8 ;  /* 0x0000000810007986 */ /* 0x0005e8000c101b04 */
[----:B0-----:R-:W3:Y:S04]  /*34c0*/  LDG.E.64 R32, desc[UR4][R32.64] ;  /* 0x0000000420207981 */ /* 0x001ee8000c1e1b00 */
[----:B-1----:R-:W4:Y:S01]  /*34d0*/  LDG.E.64 R12, desc[UR4][R12.64] ;  /* 0x000000040c0c7981 */ /* 0x002f22000c1e1b00 */
[----:B------:R-:W0:Y:S03]  /*34e0*/  LDC.64 R22, c[0x4][0xb0] ;  /* 0x01002c00ff167b82 */ /* 0x000e260000000a00 */
[----:B0-----:R-:W5:Y:S01]  /*34f0*/  LDG.E.64 R22, desc[UR4][R22.64] ;  /* 0x0000000416167981 */ /* 0x001f62000c1e1b00 */
[----:B---3--:R-:W-:-:S06]  /*3500*/  IMAD.WIDE R14, R2, 0x8, R32 ;  /* 0x00000008020e7825 */ /* 0x008fcc00078e0220 */
[----:B------:R-:W5:Y:S01]  /*3510*/  LDG.E.64 R14, desc[UR4][R14.64] ;  /* 0x000000040e0e7981 */ /* 0x000f62000c1e1b00 */
[----:B----4-:R-:W-:-:S06]  /*3520*/  IMAD.WIDE R24, R0, 0x8, R12 ;  /* 0x0000000800187825 */ /* 0x010fcc00078e020c */
[----:B--2---:R-:W5:Y:S02]  /*3530*/  LDG.E.64 R24, desc[UR4][R24.64] ;  /* 0x0000000418187981 */ /* 0x004f64000c1e1b00 */
.L_x_26:
[----:B------:R-:W-:Y:S05]  /*3540*/  BSYNC.RECONVERGENT B1 ;  /* 0x0000000000017941 */ /* 0x000fea0003800200 */
.L_x_21:
[----:B------:R-:W-:-:S05]  /*3550*/  IMAD.WIDE R2, R2, 0x8, R12 ;  /* 0x0000000802027825 */ /* 0x000fca00078e020c */
[----:B------:R0:W5:Y:S02]  /*3560*/  LDG.E.64 R4, desc[UR4][R2.64] ;  /* 0x0000000402047981 */ /* 0x000164000c1e1b00 */
[----:B-----5:R-:W-:Y:S01]  /*3570*/  DADD R6, R24, R26 ;  /* 0x0000000018067229 */ /* 0x020fe2000000001a */
[----:B------:R-:W-:Y:S01]  /*3580*/  IMAD.MOV.U32 R8, RZ, RZ, -0x68277644 ;  /* 0x97d889bcff087424 */ /* 0x000fe200078e00ff */
[----:B------:R-:W-:Y:S01]  /*3590*/  BSSY.RECONVERGENT B1, `(.L_x_30) ;  /* 0x000000c000017945 */ /* 0x000fe20003800200 */
[----:B------:R-:W-:-:S05]  /*35a0*/  IMAD.MOV.U32 R9, RZ, RZ, 0x3cacd2b2 ;  /* 0x3cacd2b2ff097424 */ /* 0x000fca00078e00ff */
[----:B------:R-:W-:Y:S02]  /*35b0*/  DADD R6, -R6, R14 ;  /* 0x0000000006067229 */ /* 0x000fe4000000010e */
[----:B------:R-:W-:-:S06]  /*35c0*/  DSETP.GT.AND P0, PT, R26, R8, PT ;  /* 0x000000081a00722a */ /* 0x000fcc0003f04000 */
[----:B------:R-:W-:-:S14]  /*35d0*/  DSETP.LEU.OR P0, PT, |R6|, R22, !P0 ;  /* 0x000000160600722a */ /* 0x000fdc000470b600 */
[----:B0-----:R-:W-:Y:S05]  /*35e0*/  @P0 BRA `(.L_x_31) ;  /* 0x0000000000180947 */ /* 0x001fea0003800000 */
.L_x_32:
[----:B------:R-:W-:-:S08]  /*35f0*/  DMUL R26, R26, 0.5 ;  /* 0x3fe000001a1a7828 */ /* 0x000fd00000000000 */
[----:B------:R-:W-:Y:S02]  /*3600*/  DADD R6, R24, R26 ;  /* 0x0000000018067229 */ /* 0x000fe4000000001a */
[----:B------:R-:W-:-:S06]  /*3610*/  DSETP.GT.AND P0, PT, R26, R8, PT ;  /* 0x000000081a00722a */ /* 0x000fcc0003f04000 */
[----:B------:R-:W-:-:S08]  /*3620*/  DADD R6, -R6, R14 ;  /* 0x0000000006067229 */ /* 0x000fd0000000010e */
[----:B------:R-:W-:-:S14]  /*3630*/  DSETP.GT.AND P1, PT, |R6|, R22, PT ;  /* 0x000000160600722a */ /* 0x000fdc0003f24200 */
[----:B------:R-:W-:Y:S05]  /*3640*/  @P0 BRA P1, `(.L_x_32) ;  /* 0xfffffffc00e80947 */ /* 0x000fea000083ffff */
.L_x_31:
[----:B------:R-:W-:Y:S05]  /*3650*/  BSYNC.RECONVERGENT B1 ;  /* 0x0000000000017941 */ /* 0x000fea0003800200 */
.L_x_30:
[----:B------:R-:W-:Y:S01]  /*3660*/  DADD R6, R24, R26 ;  /* 0x0000000018067229 */ /* 0x000fe2000000001a */
[----:B------:R-:W-:Y:S01]  /*3670*/  BSSY.RECONVERGENT B1, `(.L_x_33) ;  /* 0x000000c000017945 */ /* 0x000fe20003800200 */
[----:B------:R-:W-:-:S06]  /*3680*/  DSETP.GE.AND P0, PT, R20, R24, PT ;  /* 0x000000181400722a */ /* 0x000fcc0003f06000 */
[--C-:B------:R-:W-:Y:S02]  /*3690*/  DSETP.GT.AND P1, PT, R6, R20.reuse, PT ;  /* 0x000000140600722a */ /* 0x100fe40003f24000 */
[----:B------:R-:W-:-:S04]  /*36a0*/  DSETP.GTU.OR P0, PT, R4, R20, !P0 ;  /* 0x000000140400722a */ /* 0x000fc8000470c400 */
[----:B------:R-:W-:-:S06]  /*36b0*/  DSETP.LTU.OR P1, PT, R26, R8, !P1 ;  /* 0x000000081a00722a */ /* 0x000fcc0004f29400 */
[----:B------:R-:W-:-:S13]  /*36c0*/  PLOP3.LUT P0, PT, P0, P1, PT, 0xf8, 0x8f ;  /* 0x00000000008f781c */ /* 0x000fda0000703f70 */
[----:B------:R-:W-:Y:S05]  /*36d0*/  @P0 BRA `(.L_x_34) ;  /* 0x0000000000140947 */ /* 0x000fea0003800000 */
.L_x_35:
[----:B------:R-:W-:-:S08]  /*36e0*/  DMUL R26, R26, 0.5 ;  /* 0x3fe000001a1a7828 */ /* 0x000fd00000000000 */
[----:B------:R-:W-:Y:S02]  /*36f0*/  DADD R6, R24, R26 ;  /* 0x0000000018067229 */ /* 0x000fe4000000001a */
[----:B------:R-:W-:-:S06]  /*3700*/  DSETP.GE.AND P1, PT, R26, R8, PT ;  /* 0x000000081a00722a */ /* 0x000fcc0003f26000 */
[----:B------:R-:W-:-:S14]  /*3710*/  DSETP.GT.AND P0, PT, R6, R20, PT ;  /* 0x000000140600722a */ /* 0x000fdc0003f04000 */
[----:B------:R-:W-:Y:S05]  /*3720*/  @P0 BRA P1, `(.L_x_35) ;  /* 0xfffffffc00ec0947 */ /* 0x000fea000083ffff */
.L_x_34:
[----:B------:R-:W-:Y:S05]  /*3730*/  BSYNC.RECONVERGENT B1 ;  /* 0x0000000000017941 */ /* 0x000fea0003800200 */
.L_x_33:
[C---:B------:R-:W-:Y:S01]  /*3740*/  DADD R26, R24.reuse, R26 ;  /* 0x00000000181a7229 */ /* 0x040fe2000000001a */
[----:B------:R-:W-:Y:S01]  /*3750*/  BSSY.RECONVERGENT B1, `(.L_x_36) ;  /* 0x000000e000017945 */ /* 0x000fe20003800200 */
[----:B------:R-:W-:-:S06]  /*3760*/  DSETP.GE.AND P0, PT, R24, R4, PT ;  /* 0x000000041800722a */ /* 0x000fcc0003f06000 */
[----:B------:R-:W-:-:S08]  /*3770*/  DADD R14, -R26, R14 ;  /* 0x000000001a0e7229 */ /* 0x000fd0000000010e */
[----:B------:R-:W-:-:S14]  /*3780*/  DSETP.GTU.OR P0, PT, |R14|, R22, !P0 ;  /* 0x000000160e00722a */ /* 0x000fdc000470c600 */
[----:B------:R-:W-:Y:S05]  /*3790*/  @P0 BRA `(.L_x_37) ;  /* 0x0000000000240947 */ /* 0x000fea0003800000 */
[----:B------:R-:W0:Y:S01]  /*37a0*/  LDC.64 R12, c[0x4][RZ] ;  /* 0x01000000ff0c7b82 */ /* 0x000e220000000a00 */
[----:B------:R1:W-:Y:S04]  /*37b0*/  STG.E.64 desc[UR4][R2.64], R26 ;  /* 0x0000001a02007986 */ /* 0x0003e8000c101b04 */
[----:B0-----:R-:W2:Y:S03]  /*37c0*/  LDG.E.64 R12, desc[UR4][R12.64] ;  /* 0x000000040c0c7981 */ /* 0x001ea6000c1e1b00 */
[----:B------:R-:W0:Y:S08]  /*37d0*/  LDC.64 R32, c[0x4][0xe0] ;  /* 0x01003800ff207b82 */ /* 0x000e300000000a00 */
[----:B------:R-:W3:Y:S01]  /*37e0*/  LDC.64 R22, c[0x4][0xb0] ;  /* 0x01002c00ff167b82 */ /* 0x000ee20000000a00 */
[----:B0-----:R-:W5:Y:S04]  /*37f0*/  LDG.E.64 R32, desc[UR4][R32.64] ;  /* 0x0000000420207981 */ /* 0x001f68000c1e1b00 */
[----:B---3--:R-:W5:Y:S01]  /*3800*/  LDG.E.64 R22, desc[UR4][R22.64] ;  /* 0x0000000416167981 */ /* 0x008f62000c1e1b00 */
[----:B--2---:R-:W-:-:S06]  /*3810*/  IMAD.WIDE R24, R0, 0x8, R12 ;  /* 0x0000000800187825 */ /* 0x004fcc00078e020c */
[----:B-1----:R-:W5:Y:S02]  /*3820*/  LDG.E.64 R24, desc[UR4][R24.64] ;  /* 0x0000000418187981 */ /* 0x002f64000c1e1b00 */
.L_x_37:
[----:B------:R-:W-:Y:S05]  /*3830*/  BSYNC.RECONVERGENT B1 ;  /* 0x0000000000017941 */ /* 0x000fea0003800200 */
.L_x_36:
[----:B-----5:R-:W-:-:S06]  /*3840*/  IMAD.WIDE R32, R0, 0x8, R32 ;  /* 0x0000000800207825 */ /* 0x020fcc00078e0220 */
[----:B------:R-:W2:Y:S02]  /*3850*/  LDG.E.64 R32, desc[UR4][R32.64] ;  /* 0x0000000420207981 */ /* 0x000ea4000c1e1b00 */
[----:B--2---:R-:W-:-:S08]  /*3860*/  DADD R2, R32, -R24 ;  /* 0x0000000020027229 */ /* 0x004fd00000000818 */
[----:B------:R-:W-:-:S08]  /*3870*/  DADD R2, R2, R28 ;  /* 0x0000000002027229 */ /* 0x000fd0000000001c */
[----:B------:R-:W-:-:S14]  /*3880*/  DSETP.GTU.AND P0, PT, |R2|, R22, PT ;  /* 0x000000160200722a */ /* 0x000fdc0003f0c200 */
[----:B------:R-:W-:Y:S05]  /*3890*/  @P0 EXIT ;  /* 0x000000000000094d */ /* 0x000fea0003800000 */
[----:B------:R-:W-:Y:S01]  /*38a0*/  DADD R24, -R28, R24 ;  /* 0x000000001c187229 */ /* 0x000fe20000000118 */
[----:B------:R-:W-:-:S06]  /*38b0*/  IMAD.WIDE R12, R0, 0x8, R12 ;  /* 0x00000008000c7825 */ /* 0x000fcc00078e020c */
[----:B------:R-:W-:Y:S01]  /*38c0*/  STG.E.64 desc[UR4][R12.64], R24 ;  /* 0x000000180c007986 */ /* 0x000fe2000c101b04 */
[----:B------:R-:W-:Y:S05]  /*38d0*/  EXIT ;  /* 0x000000000000794d */ /* 0x000fea0003800000 */
.L_x_17:
[----:B------:R-:W-:Y:S01]  /*38e0*/  STG.E desc[UR4][R10.64], R3 ;  /* 0x000000030a007986 */ /* 0x000fe2000c101904 */
[----:B------:R-:W-:Y:S05]  /*38f0*/  EXIT ;  /* 0x000000000000794d */ /* 0x000fea0003800000 */
.L_x_16:
[----:B------:R-:W-:-:S14]  /*3900*/  DSETP.GE.AND P0, PT, R24, R6, PT ;  /* 0x000000061800722a */ /* 0x000fdc0003f06000 */
[----:B------:R-:W-:Y:S05]  /*3910*/  @!P0 BRA `(.L_x_38) ;  /* 0x0000000000288947 */ /* 0x000fea0003800000 */
[----:B------:R-:W-:-:S08]  /*3920*/  DADD R14, R14, R24 ;  /* 0x000000000e0e7229 */ /* 0x000fd00000000018 */
[----:B------:R-:W-:-:S08]  /*3930*/  DADD R14, -R22, R14 ;  /* 0x00000000160e7229 */ /* 0x000fd0000000010e */
[----:B------:R-:W-:-:S08]  /*3940*/  DMUL R14, R14, 0.5 ;  /* 0x3fe000000e0e7828 */ /* 0x000fd00000000000 */
[----:B------:R-:W-:-:S08]  /*3950*/  DADD R2, R4, -R14 ;  /* 0x0000000004027229 */ /* 0x000fd0000000080e */
[----:B------:R-:W-:-:S14]  /*3960*/  DSETP.GTU.AND P0, PT, |R2|, R22, PT ;  /* 0x000000160200722a */ /* 0x000fdc0003f0c200 */
[----:B------:R0:W-:Y:S01]  /*3970*/  @!P0 STG.E.64 desc[UR4][R8.64], R14 ;  /* 0x0000000e08008986 */ /* 0x0001e2000c101b04 */
[----:B------:R-:W-:Y:S05]  /*3980*/  @!P0 EXIT ;  /* 0x000000000000894d */ /* 0x000fea0003800000 */
[----:B------:R-:W-:-:S07]  /*3990*/  DADD R4, R4, -R22 ;  /* 0x0000000004047229 */ /* 0x000fce0000000816 */
[----:B------:R-:W-:Y:S01]  /*39a0*/  STG.E.64 desc[UR4][R8.64], R4 ;  /* 0x0000000408007986 */ /* 0x000fe2000c101b04 */
[----:B------:R-:W-:Y:S05]  /*39b0*/  EXIT ;  /* 0x000000000000794d */ /* 0x000fea0003800000 */
.L_x_38:
[----:B------:R-:W-:Y:S01]  /*39c0*/  STG.E desc[UR4][R10.64], R3 ;  /* 0x000000030a007986 */ /* 0x000fe2000c101904 */
[----:B------:R-:W-:Y:S05]  /*39d0*/  EXIT ;  /* 0x000000000000794d */ /* 0x000fea0003800000 */
.L_x_15:
[----:B------:R-:W-:Y:S01]  /*39e0*/  STG.E desc[UR4][R10.64], R3 ;  /* 0x000000030a007986 */ /* 0x000fe2000c101904 */
[----:B------:R-:W-:Y:S05]  /*39f0*/  EXIT ;  /* 0x000000000000794d */ /* 0x000fea0003800000 */
.L_x_5:
[----:B------:R-:W-:Y:S05]  /*3a00*/  BSYNC.RECONVERGENT B0 ;  /* 0x0000000000007941 */ /* 0x000fea0003800200 */
.L_x_4:
[----:B------:R-:W0:Y:S02]  /*3a10*/  LDC.64 R2, c[0x4][0x98] ;  /* 0x01002600ff027b82 */ /* 0x000e240000000a00 */
[----:B0-----:R-:W2:Y:S02]  /*3a20*/  LDG.E R2, desc[UR4][R2.64] ;  /* 0x0000000402027981 */ /* 0x001ea4000c1e1900 */
[----:B--2---:R-:W-:-:S04]  /*3a30*/  ISETP.GE.AND P0, PT, R11, R2, PT ;  /* 0x000000020b00720c */ /* 0x004fc80003f06270 */
[----:B------:R-:W-:-:S13]  /*3a40*/  ISETP.EQ.OR P0, PT, RZ, UR7, P0 ;  /* 0x00000007ff007c0c */ /* 0x000fda0008702670 */
[----:B------:R-:W-:Y:S05]  /*3a50*/  @P0 EXIT ;  /* 0x000000000000094d */ /* 0x000fea0003800000 */
        /* <DEDUP_REMOVED lines=9> */
[----:B------:R-:W-:Y:S05]  /*3af0*/  @P0 EXIT ;  /* 0x000000000000094d */ /* 0x000fea0003800000 */
        /* <DEDUP_REMOVED lines=12> */
[----:B------:R-:W-:-:S02]  /*3bc0*/  IMAD.MOV.U32 R21, RZ, RZ, R15 ;  /* 0x000000ffff157224 */ /* 0x000fc400078e000f */
[----:B-12-4-:R-:W-:-:S07]  /*3bd0*/  IMAD R15, R19, R17, RZ ;  /* 0x00000011130f7224 */ /* 0x016fce00078e02ff */
.L_x_43:
[----:B-----5:R-:W-:-:S04]  /*3be0*/  IMAD.WIDE R10, R21, 0x4, R4 ;  /* 0x00000004150a7825 */ /* 0x020fc800078e0204 */
[----:B------:R-:W-:Y:S01]  /*3bf0*/  IMAD.WIDE R2, R21, 0x4, R6 ;  /* 0x0000000415027825 */ /* 0x000fe200078e0206 */
[----:B------:R-:W2:Y:S04]  /*3c00*/  LDG.E R37, desc[UR4][R10.64] ;  /* 0x000000040a257981 */ /* 0x000ea8000c1e1900 */
[----:B------:R-:W3:Y:S01]  /*3c10*/  LDG.E R18, desc[UR4][R2.64] ;  /* 0x0000000402127981 */ /* 0x000ee2000c1e1900 */
[----:B------:R-:W-:Y:S02]  /*3c20*/  MOV R14, R21 ;  /* 0x00000015000e7202 */ /* 0x000fe40000000f00 */
[----:B--2---:R-:W-:-:S04]  /*3c30*/  ISETP.NE.AND P0, PT, R37, -0x1, PT ;  /* 0xffffffff2500780c */ /* 0x004fc80003f05270 */
[----:B---3--:R-:W-:-:S13]  /*3c40*/  ISETP.NE.OR P1, PT, R37, R18, !P0 ;  /* 0x000000122500720c */ /* 0x008fda0004725670 */
[----:B------:R-:W-:Y:S05]  /*3c50*/  @P1 BRA `(.L_x_40) ;  /* 0x0000000400cc1947 */ /* 0x000fea0003800000 */
[----:B------:R-:W-:Y:S01]  /*3c60*/  VIADD R13, R37, 0xffffffff ;  /* 0xffffffff250d7836 */ /* 0x000fe20000000000 */
[----:B------:R-:W-:Y:S01]  /*3c70*/  BSSY.RECONVERGENT B1, `(.L_x_41) ;  /* 0x000006f000017945 */ /* 0x000fe20003800200 */
        /* <DEDUP_REMOVED lines=15> */
[----:B-----5:R-:W5:Y:S08]  /*3d70*/  MUFU.RCP R26, R26 ;  /* 0x0000001a001a7308 */ /* 0x020f700000001000 */
[----:B0-----:R-:W-:Y:S01]  /*3d80*/  I2F.RP R12, R22 ;  /* 0x00000016000c7306 */ /* 0x001fe20000209400 */
[----:B-1----:R-:W-:Y:S01]  /*3d90*/  VIADD R10, R23, 0xffffffe ;  /* 0x0ffffffe170a7836 */ /* 0x002fe20000000000 */
[----:B------:R-:W-:-:S06]  /*3da0*/  IABS R23, R16 ;  /* 0x0000001000177213 */ /* 0x000fcc0000000000 */
[----:B------:R0:W1:Y:S01]  /*3db0*/  F2I.FTZ.U32.TRUNC.NTZ R11, R10 ;  /* 0x0000000a000b7305 */ /* 0x000062000021f000 */
[----:B-----5:R-:W-:-:S07]  /*3dc0*/  IADD3 R13, PT, PT, R26, 0xffffffe, RZ ;  /* 0x0ffffffe1a0d7810 */ /* 0x020fce0007ffe0ff */
[----:B------:R-:W5:Y:S01]  /*3dd0*/  F2I.FTZ.U32.TRUNC.NTZ R13, R13 ;  /* 0x0000000d000d7305 */ /* 0x000f62000021f000 */
[----:B0-----:R-:W-:Y:S02]  /*3de0*/  IMAD.MOV.U32 R10, RZ, RZ, RZ ;  /* 0x000000ffff0a7224 */ /* 0x001fe400078e00ff */
[----:B-1----:R-:W-:-:S05]  /*3df0*/  IMAD.MOV R28, RZ, RZ, -R11 ;  /* 0x000000ffff1c7224 */ /* 0x002fca00078e0a0b */
[----:B------:R-:W0:Y:S01]  /*3e00*/  I2F.RP R26, R23 ;  /* 0x00000017001a7306 */ /* 0x000e220000209400 */
[----:B------:R-:W-:Y:S01]  /*3e10*/  IMAD R27, R28, R25, RZ ;  /* 0x000000191c1b7224 */ /* 0x000fe200078e02ff */
[----:B------:R-:W-:-:S03]  /*3e20*/  IABS R28, R14 ;  /* 0x0000000e001c7213 */ /* 0x000fc60000000000 */
[----:B------:R-:W-:-:S03]  /*3e30*/  IMAD.HI.U32 R10, R11, R27, R10 ;  /* 0x0000001b0b0a7227 */ /* 0x000fc600078e000a */
[----:B------:R1:W1:Y:S01]  /*3e40*/  MUFU.RCP R11, R12 ;  /* 0x0000000c000b7308 */ /* 0x0002620000001000 */
[----:B-----5:R-:W-:-:S04]  /*3e50*/  IMAD.MOV R29, RZ, RZ, -R13 ;  /* 0x000000ffff1d7224 */ /* 0x020fc800078e0a0d */
[----:B------:R-:W-:Y:S01]  /*3e60*/  IMAD R27, R29, R24, RZ ;  /* 0x000000181d1b7224 */ /* 0x000fe200078e02ff */
[----:B------:R-:W-:Y:S02]  /*3e70*/  IABS R29, R19 ;  /* 0x00000013001d7213 */ /* 0x000fe40000000000 */
[----:B0-----:R-:W0:Y:S01]  /*3e80*/  MUFU.RCP R26, R26 ;  /* 0x0000001a001a7308 */ /* 0x001e220000001000 */
[----:B-1----:R-:W-:Y:S02]  /*3e90*/  HFMA2 R12, -RZ, RZ, 0, 0 ;  /* 0x00000000ff0c7431 */ /* 0x002fe400000001ff */
[----:B------:R-:W-:Y:S02]  /*3ea0*/  IMAD.MOV R29, RZ, RZ, -R29 ;  /* 0x000000ffff1d7224 */ /* 0x000fe400078e0a1d */
[----:B------:R-:W-:Y:S02]  /*3eb0*/  VIADD R11, R11, 0xffffffe ;  /* 0x0ffffffe0b0b7836 */ /* 0x000fe40000000000 */
[----:B------:R-:W-:-:S04]  /*3ec0*/  IMAD.HI.U32 R13, R13, R27, R12 ;  /* 0x0000001b0d0d7227 */ /* 0x000fc800078e000c */
[----:B------:R-:W-:Y:S01]  /*3ed0*/  IMAD.MOV.U32 R27, RZ, RZ, R28 ;  /* 0x000000ffff1b7224 */ /* 0x000fe200078e001c */
[----:B------:R-:W-:Y:S01]  /*3ee0*/  MOV R28, R29 ;  /* 0x0000001d001c7202 */ /* 0x000fe20000000f00 */
[----:B------:R-:W-:Y:S01]  /*3ef0*/  IMAD.MOV.U32 R29, RZ, RZ, R30 ;  /* 0x000000ffff1d7224 */ /* 0x000fe200078e001e */
[----:B------:R-:W1:Y:S01]  /*3f00*/  F2I.FTZ.U32.TRUNC.NTZ R11, R11 ;  /* 0x0000000b000b7305 */ /* 0x000e62000021f000 */
[----:B------:R-:W-:-:S04]  /*3f10*/  IMAD.HI.U32 R10, R10, R27, RZ ;  /* 0x0000001b0a0a7227 */ /* 0x000fc800078e00ff */
[----:B------:R-:W-:-:S04]  /*3f20*/  IMAD.HI.U32 R12, R13, R27, RZ ;  /* 0x0000001b0d0c7227 */ /* 0x000fc800078e00ff */
[--C-:B------:R-:W-:Y:S02]  /*3f30*/  IMAD R28, R10, R28, R27.reuse ;  /* 0x0000001c0a1c7224 */ /* 0x100fe400078e021b */
[----:B------:R-:W-:Y:S02]  /*3f40*/  IMAD R27, R12, R29, R27 ;  /* 0x0000001d0c1b7224 */ /* 0x000fe400078e021b */
[----:B0-----:R-:W-:Y:S01]  /*3f50*/  VIADD R13, R26, 0xffffffe ;  /* 0x0ffffffe1a0d7836 */ /* 0x001fe20000000000 */
[----:B------:R-:W-:Y:S02]  /*3f60*/  ISETP.GT.U32.AND P1, PT, R25, R28, PT ;  /* 0x0000001c1900720c */ /* 0x000fe40003f24070 */
[----:B------:R-:W-:Y:S02]  /*3f70*/  ISETP.GT.U32.AND P5, PT, R24, R27, PT ;  /* 0x0000001b1800720c */ /* 0x000fe40003fa4070 */
[----:B------:R-:W-:Y:S01]  /*3f80*/  LOP3.LUT R26, R14, R15, RZ, 0x3c, !PT ;  /* 0x0000000f0e1a7212 */ /* 0x000fe200078e3cff */
[----:B------:R-:W0:Y:S03]  /*3f90*/  F2I.FTZ.U32.TRUNC.NTZ R13, R13 ;  /* 0x0000000d000d7305 */ /* 0x000e26000021f000 */
[----:B------:R-:W-:-:S05]  /*3fa0*/  ISETP.GE.AND P2, PT, R26, RZ, PT ;  /* 0x000000ff1a00720c */ /* 0x000fca0003f46270 */
[-C--:B------:R-:W-:Y:S01]  /*3fb0*/  @!P1 IADD3 R28, PT, PT, R28, -R25.reuse, RZ ;  /* 0x800000191c1c9210 */ /* 0x080fe20007ffe0ff */
[----:B------:R-:W-:Y:S01]  /*3fc0*/  @!P1 VIADD R10, R10, 0x1 ;  /* 0x000000010a0a9836 */ /* 0x000fe20000000000 */
[----:B------:R-:W-:Y:S01]  /*3fd0*/  ISETP.NE.AND P1, PT, R19, RZ, PT ;  /* 0x000000ff1300720c */ /* 0x000fe20003f25270 */
[----:B------:R-:W-:Y:S01]  /*3fe0*/  @!P5 IMAD.IADD R27, R27, 0x1, -R24 ;  /* 0x000000011b1bd824 */ /* 0x000fe200078e0a18 */
[----:B------:R-:W-:Y:S01]  /*3ff0*/  ISETP.GE.U32.AND P6, PT, R28, R25, PT ;  /* 0x000000191c00720c */ /* 0x000fe20003fc6070 */
[----:B------:R-:W-:Y:S01]  /*4000*/  @!P5 VIADD R12, R12, 0x1 ;  /* 0x000000010c0cd836 */ /* 0x000fe20000000000 */
[----:B------:R-:W-:Y:S02]  /*4010*/  LOP3.LUT R25, R14, R19, RZ, 0x3c, !PT ;  /* 0x000000130e197212 */ /* 0x000fe400078e3cff */
[----:B------:R-:W-:Y:S01]  /*4020*/  ISETP.GE.U32.AND P4, PT, R27, R24, PT ;  /* 0x000000181b00720c */ /* 0x000fe20003f86070 */
[----:B-1----:R-:W-:Y:S01]  /*4030*/  IMAD.MOV R27, RZ, RZ, -R11 ;  /* 0x000000ffff1b7224 */ /* 0x002fe200078e0a0b */
[----:B------:R-:W-:-:S02]  /*4040*/  ISETP.GE.AND P3, PT, R25, RZ, PT ;  /* 0x000000ff1900720c */ /* 0x000fc40003f66270 */
[----:B------:R-:W-:Y:S01]  /*4050*/  ISETP.NE.AND P5, PT, R15, RZ, PT ;  /* 0x000000ff0f00720c */ /* 0x000fe20003fa5270 */
[----:B------:R-:W-:Y:S01]  /*4060*/  IMAD R27, R27, R22, RZ ;  /* 0x000000161b1b7224 */ /* 0x000fe200078e02ff */
[----:B0-----:R-:W-:-:S03]  /*4070*/  IADD3 R26, PT, PT, RZ, -R13, RZ ;  /* 0x8000000dff1a7210 */ /* 0x001fc60007ffe0ff */
[----:B------:R-:W-:-:S04]  /*4080*/  @P6 VIADD R10, R10, 0x1 ;  /* 0x000000010a0a6836 */ /* 0x000fc80000000000 */
[----:B------:R-:W-:Y:S01]  /*4090*/  @P4 VIADD R12, R12, 0x1 ;  /* 0x000000010c0c4836 */ /* 0x000fe20000000000 */
[----:B------:R-:W-:Y:S01]  /*40a0*/  MOV R24, R10 ;  /* 0x0000000a00187202 */ /* 0x000fe20000000f00 */
[----:B------:R-:W-:Y:S02]  /*40b0*/  IMAD.MOV.U32 R10, RZ, RZ, RZ ;  /* 0x000000ffff0a7224 */ /* 0x000fe400078e00ff */
[----:B------:R-:W-:Y:S02]  /*40c0*/  IMAD.MOV.U32 R25, RZ, RZ, R12 ;  /* 0x000000ffff197224 */ /* 0x000fe400078e000c */
[----:B------:R-:W-:-:S03]  /*40d0*/  IMAD.HI.U32 R10, R11, R27, R10 ;  /* 0x0000001b0b0a7227 */ /* 0x000fc600078e000a */
[----:B------:R-:W-:Y:S01]  /*40e0*/  @!P2 IADD3 R25, PT, PT, -R25, RZ, RZ ;  /* 0x000000ff1919a210 */ /* 0x000fe20007ffe1ff */
[----:B------:R-:W-:Y:S01]  /*40f0*/  @!P3 IMAD.MOV R24, RZ, RZ, -R24 ;  /* 0x000000ffff18b224 */ /* 0x000fe200078e0a18 */
[----:B------:R-:W-:Y:S01]  /*4100*/  @!P1 LOP3.LUT R24, RZ, R19, RZ, 0x33, !PT ;  /* 0x00000013ff189212 */ /* 0x000fe200078e33ff */
[----:B------:R-:W-:Y:S01]  /*4110*/  IMAD R11, R26, R23, RZ ;  /* 0x000000171a0b7224 */ /* 0x000fe200078e02ff */
[----:B------:R-:W-:Y:S01]  /*4120*/  @!P5 LOP3.LUT R25, RZ, R15, RZ, 0x33, !PT ;  /* 0x0000000fff19d212 */ /* 0x000fe200078e33ff */
[----:B------:R-:W-:Y:S01]  /*4130*/  IMAD.MOV.U32 R12, RZ, RZ, RZ ;  /* 0x000000ffff0c7224 */ /* 0x000fe200078e00ff */
[----:B------:R-:W-:Y:S02]  /*4140*/  IABS R26, R16 ;  /* 0x00000010001a7213 */ /* 0x000fe40000000000 */
[----:B------:R-:W-:Y:S01]  /*4150*/  IABS R27, R25 ;  /* 0x00000019001b7213 */ /* 0x000fe20000000000 */
[----:B------:R-:W-:Y:S01]  /*4160*/  IMAD.HI.U32 R12, R13, R11, R12 ;  /* 0x0000000b0d0c7227 */ /* 0x000fe200078e000c */
[----:B------:R-:W-:-:S02]  /*4170*/  IABS R13, R17 ;  /* 0x00000011000d7213 */ /* 0x000fc40000000000 */
[----:B------:R-:W-:Y:S01]  /*4180*/  IABS R11, R24 ;  /* 0x00000018000b7213 */ /* 0x000fe20000000000 */
[----:B------:R-:W-:Y:S01]  /*4190*/  IMAD.MOV R26, RZ, RZ, -R26 ;  /* 0x000000ffff1a7224 */ /* 0x000fe200078e0a1a */
[----:B------:R-:W-:Y:S01]  /*41a0*/  ISETP.GE.AND P3, PT, R24, RZ, PT ;  /* 0x000000ff1800720c */ /* 0x000fe20003f66270 */
[----:B------:R-:W-:Y:S01]  /*41b0*/  IMAD.MOV R13, RZ, RZ, -R13 ;  /* 0x000000ffff0d7224 */ /* 0x000fe200078e0a0d */
[----:B------:R-:W-:Y:S01]  /*41c0*/  ISETP.GE.AND P5, PT, R25, RZ, PT ;  /* 0x000000ff1900720c */ /* 0x000fe20003fa6270 */
[----:B------:R-:W-:-:S04]  /*41d0*/  IMAD.HI.U32 R10, R10, R11, RZ ;  /* 0x0000000b0a0a7227 */ /* 0x000fc800078e00ff */
[----:B------:R-:W-:-:S04]  /*41e0*/  IMAD.HI.U32 R12, R12, R27, RZ ;  /* 0x0000001b0c0c7227 */ /* 0x000fc800078e00ff */
[----:B------:R-:W-:Y:S02]  /*41f0*/  IMAD R11, R10, R13, R11 ;  /* 0x0000000d0a0b7224 */ /* 0x000fe400078e020b */
[----:B------:R-:W-:Y:S02]  /*4200*/  IMAD R12, R12, R26, R27 ;  /* 0x0000001a0c0c7224 */ /* 0x000fe400078e021b */
[----:B------:R-:W-:Y:S01]  /*4210*/  IMAD.MOV R24, RZ, RZ, -R24 ;  /* 0x000000ffff187224 */ /* 0x000fe200078e0a18 */
[----:B------:R-:W-:Y:S02]  /*4220*/  ISETP.GT.U32.AND P1, PT, R22, R11, PT ;  /* 0x0000000b1600720c */ /* 0x000fe40003f24070 */
[----:B------:R-:W-:-:S11]  /*4230*/  ISETP.GT.U32.AND P2, PT, R23, R12, PT ;  /* 0x0000000c1700720c */ /* 0x000fd60003f44070 */
[----:B------:R-:W-:Y:S02]  /*4240*/  @!P1 IADD3 R11, PT, PT, R11, -R22, RZ ;  /* 0x800000160b0b9210 */ /* 0x000fe40007ffe0ff */
[----:B------:R-:W-:Y:S01]  /*4250*/  @!P2 IMAD.IADD R12, R12, 0x1, -R23 ;  /* 0x000000010c0ca824 */ /* 0x000fe200078e0a17 */
[----:B------:R-:W-:Y:S02]  /*4260*/  ISETP.NE.AND P1, PT, R17, RZ, PT ;  /* 0x000000ff1100720c */ /* 0x000fe40003f25270 */
[----:B------:R-:W-:Y:S02]  /*4270*/  ISETP.GT.U32.AND P2, PT, R22, R11, PT ;  /* 0x0000000b1600720c */ /* 0x000fe40003f44070 */
[----:B------:R-:W-:-:S11]  /*4280*/  ISETP.GT.U32.AND P4, PT, R23, R12, PT ;  /* 0x0000000c1700720c */ /* 0x000fd60003f84070 */
[----:B------:R-:W-:Y:S01]  /*4290*/  @!P2 IMAD.IADD R11, R11, 0x1, -R22 ;  /* 0x000000010b0ba824 */ /* 0x000fe200078e0a16 */
[----:B------:R-:W-:Y:S01]  /*42a0*/  ISETP.NE.AND P2, PT, R16, RZ, PT ;  /* 0x000000ff1000720c */ /* 0x000fe20003f45270 */
[----:B------:R-:W-:-:S03]  /*42b0*/  @!P4 IMAD.IADD R12, R12, 0x1, -R23 ;  /* 0x000000010c0cc824 */ /* 0x000fc600078e0a17 */
[----:B------:R-:W-:Y:S01]  /*42c0*/  @!P3 IADD3 R11, PT, PT, -R11, RZ, RZ ;  /* 0x000000ff0b0bb210 */ /* 0x000fe20007ffe1ff */
[----:B------:R-:W-:Y:S01]  /*42d0*/  @!P5 IMAD.MOV R12, RZ, RZ, -R12 ;  /* 0x000000ffff0cd224 */ /* 0x000fe200078e0a0c */
[----:B------:R-:W-:-:S07]  /*42e0*/  @!P1 LOP3.LUT R11, RZ, R17, RZ, 0x33, !PT ;  /* 0x00000011ff0b9212 */ /* 0x000fce00078e33ff */
[----:B------:R-:W-:Y:S01]  /*42f0*/  @!P2 LOP3.LUT R12, RZ, R16, RZ, 0x33, !PT ;  /* 0x00000010ff0ca212 */ /* 0x000fe200078e33ff */
[----:B--2---:R-:W-:Y:S02]  /*4300*/  IMAD.IADD R21, R21, 0x1, R11 ;  /* 0x0000000115157824 */ /* 0x004fe400078e020b */
[----:B------:R-:W-:Y:S01]  /*4310*/  IMAD R11, R19, R24, R14 ;  /* 0x00000018130b7224 */ /* 0x000fe200078e020e */
[----:B---3--:R-:W-:-:S03]  /*4320*/  IADD3 R20, PT, PT, R20, R12, RZ ;  /* 0x0000000c14147210 */ /* 0x008fc60007ffe0ff */
[----:B----4-:R-:W-:Y:S02]  /*4330*/  IMAD.IADD R0, R0, 0x1, R11 ;  /* 0x0000000100007824 */ /* 0x010fe400078e020b */
[----:B------:R-:W-:-:S04]  /*4340*/  IMAD R20, R17, R20, R21 ;  /* 0x0000001411147224 */ /* 0x000fc800078e0215 */
[----:B------:R-:W-:-:S07]  /*4350*/  IMAD R21, R19, R20, R0 ;  /* 0x0000001413157224 */ /* 0x000fce00078e0200 */
.L_x_42:
[----:B------:R-:W-:Y:S05]  /*4360*/  BSYNC.RECONVERGENT B1 ;  /* 0x0000000000017941 */ /* 0x000fea0003800200 */
.L_x_41:
[----:B------:R-:W-:-:S13]  /*4370*/  ISETP.NE.AND P1, PT, R21, R14, PT ;  /* 0x0000000e1500720c */ /* 0x000fda0003f25270 */
[----:B------:R-:W-:Y:S05]  /*4380*/  @P1 BRA `(.L_x_43) ;  /* 0xfffffff800141947 */ /* 0x000fea000383ffff */
.L_x_40:
[----:B------:R-:W-:Y:S05]  /*4390*/  BSYNC.RECONVERGENT B0 ;  /* 0x0000000000007941 */ /* 0x000fea0003800200 */
.L_x_39:
[----:B------:R-:W-:-:S13]  /*43a0*/  ISETP.NE.AND P1, PT, R14, -0x1, PT ;  /* 0xffffffff0e00780c */ /* 0x000fda0003f25270 */
[----:B------:R-:W-:Y:S05]  /*43b0*/  @!P1 EXIT ;  /* 0x000000000000994d */ /* 0x000fea0003800000 */
[----:B------:R-:W-:Y:S01]  /*43c0*/  ISETP.NE.AND P1, PT, R18, -0x1, PT ;  /* 0xffffffff1200780c */ /* 0x000fe20003f25270 */
[----:B------:R-:W-:Y:S01]  /*43d0*/  BSSY.RECONVERGENT B0, `(.L_x_44) ;  /* 0x0000076000007945 */ /* 0x000fe20003800200 */
[--C-:B------:R-:W-:Y:S02]  /*43e0*/  IMAD.MOV.U32 R0, RZ, RZ, R14.reuse ;  /* 0x000000ffff007224 */ /* 0x100fe400078e000e */
[----:B------:R-:W-:-:S09]  /*43f0*/  IMAD.MOV.U32 R35, RZ, RZ, R14 ;  /* 0x000000ffff237224 */ /* 0x000fd200078e000e */
[----:B------:R-:W-:Y:S05]  /*4400*/  @!P1 BRA `(.L_x_45) ;  /* 0x0000000400c89947 */ /* 0x000fea0003800000 */
[----:B------:R-:W-:Y:S01]  /*4410*/  IADD3 R7, PT, PT, R18, -0x1, RZ ;  /* 0xffffffff12077810 */ /* 0x000fe20007ffe0ff */
        /* <DEDUP_REMOVED lines=18> */
[----:B-1----:R-:W-:Y:S01]  /*4540*/  VIADD R6, R11, 0xffffffe ;  /* 0x0ffffffe0b067836 */ /* 0x002fe20000000000 */
[----:B------:R-:W-:-:S06]  /*4550*/  IABS R11, R16 ;  /* 0x00000010000b7213 */ /* 0x000fcc0000000000 */
[----:B------:R1:W5:Y:S01]  /*4560*/  F2I.FTZ.U32.TRUNC.NTZ R7, R6 ;  /* 0x0000000600077305 */ /* 0x000362000021f000 */
[----:B0-----:R-:W-:-:S07]  /*4570*/  VIADD R4, R21, 0xffffffe ;  /* 0x0ffffffe15047836 */ /* 0x001fce0000000000 */
[----:B------:R0:W0:Y:S01]  /*4580*/  F2I.FTZ.U32.TRUNC.NTZ R5, R4 ;  /* 0x0000000400057305 */ /* 0x000022000021f000 */
[----:B-1----:R-:W-:Y:S01]  /*4590*/  IMAD.MOV.U32 R6, RZ, RZ, RZ ;  /* 0x000000ffff067224 */ /* 0x002fe200078e00ff */
[----:B-----5:R-:W-:-:S06]  /*45a0*/  IADD3 R21, PT, PT, RZ, -R7, RZ ;  /* 0x80000007ff157210 */ /* 0x020fcc0007ffe0ff */
[----:B------:R-:W1:Y:S01]  /*45b0*/  I2F.RP R24, R11 ;  /* 0x0000000b00187306 */ /* 0x000e620000209400 */
[----:B0-----:R-:W-:Y:S01]  /*45c0*/  IABS R4, R19 ;  /* 0x0000001300047213 */ /* 0x001fe20000000000 */
[----:B------:R-:W-:Y:S02]  /*45d0*/  IMAD R21, R21, R18, RZ ;  /* 0x0000001215157224 */ /* 0x000fe400078e02ff */
[----:B------:R-:W-:-:S04]  /*45e0*/  IMAD.MOV R22, RZ, RZ, -R5 ;  /* 0x000000ffff167224 */ /* 0x000fc800078e0a05 */
[----:B------:R-:W0:Y:S01]  /*45f0*/  MUFU.RCP R20, R20 ;  /* 0x0000001400147308 */ /* 0x000e220000001000 */
[----:B------:R-:W-:Y:S01]  /*4600*/  IMAD.HI.U32 R21, R7, R21, R6 ;  /* 0x0000001507157227 */ /* 0x000fe200078e0006 */
[----:B------:R-:W-:-:S03]  /*4610*/  IABS R7, R14 ;  /* 0x0000000e00077213 */ /* 0x000fc60000000000 */
[----:B------:R-:W-:Y:S01]  /*4620*/  IMAD.MOV.U32 R6, RZ, RZ, R22 ;  /* 0x000000ffff067224 */ /* 0x000fe200078e0016 */
[----:B------:R-:W-:Y:S01]  /*4630*/  IADD3 R22, PT, PT, RZ, -R4, RZ ;  /* 0x80000004ff167210 */ /* 0x000fe20007ffe0ff */
[----:B------:R-:W-:Y:S01]  /*4640*/  IMAD.MOV.U32 R4, RZ, RZ, RZ ;  /* 0x000000ffff047224 */ /* 0x000fe200078e00ff */
[----:B-1----:R-:W1:Y:S01]  /*4650*/  MUFU.RCP R24, R24 ;  /* 0x0000001800187308 */ /* 0x002e620000001000 */
[----:B------:R-:W-:-:S04]  /*4660*/  IMAD R23, R6, R13, RZ ;  /* 0x0000000d06177224 */ /* 0x000fc800078e02ff */
[----:B------:R-:W-:-:S04]  /*4670*/  IMAD.HI.U32 R6, R5, R23, R4 ;  /* 0x0000001705067227 */ /* 0x000fc800078e0004 */
[----:B------:R-:W-:Y:S01]  /*4680*/  IMAD.MOV.U32 R5, RZ, RZ, R22 ;  /* 0x000000ffff057224 */ /* 0x000fe200078e0016 */
[----:B------:R-:W-:Y:S01]  /*4690*/  MOV R22, R25 ;  /* 0x0000001900167202 */ /* 0x000fe20000000f00 */
[----:B------:R-:W-:-:S04]  /*46a0*/  IMAD.HI.U32 R4, R21, R7, RZ ;  /* 0x0000000715047227 */ /* 0x000fc800078e00ff */
[----:B------:R-:W-:Y:S02]  /*46b0*/  IMAD R21, R4, R5, R7 ;  /* 0x0000000504157224 */ /* 0x000fe400078e0207 */
[----:B------:R-:W-:-:S03]  /*46c0*/  IMAD.HI.U32 R6, R6, R7, RZ ;  /* 0x0000000706067227 */ /* 0x000fc600078e00ff */
[----:B------:R-:W-:Y:S01]  /*46d0*/  ISETP.GT.U32.AND P6, PT, R18, R21, PT ;  /* 0x000000151200720c */ /* 0x000fe20003fc4070 */
[----:B------:R-:W-:Y:S02]  /*46e0*/  IMAD R22, R6, R22, R7 ;  /* 0x0000001606167224 */ /* 0x000fe400078e0207 */
[----:B0-----:R-:W-:Y:S02]  /*46f0*/  VIADD R20, R20, 0xffffffe ;  /* 0x0ffffffe14147836 */ /* 0x001fe40000000000 */
[----:B-1----:R-:W-:Y:S01]  /*4700*/  VIADD R7, R24, 0xffffffe ;  /* 0x0ffffffe18077836 */ /* 0x002fe20000000000 */
[----:B------:R-:W-:Y:S01]  /*4710*/  ISETP.GT.U32.AND P1, PT, R13, R22, PT ;  /* 0x000000160d00720c */ /* 0x000fe20003f24070 */
[----:B------:R-:W0:Y:S06]  /*4720*/  F2I.FTZ.U32.TRUNC.NTZ R5, R20 ;  /* 0x0000001400057305 */ /* 0x000e2c000021f000 */
[----:B------:R-:W-:-:S02]  /*4730*/  @!P6 IMAD.IADD R21, R21, 0x1, -R18 ;  /* 0x000000011515e824 */ /* 0x000fc400078e0a12 */
[----:B------:R-:W-:Y:S01]  /*4740*/  @!P6 VIADD R4, R4, 0x1 ;  /* 0x000000010404e836 */ /* 0x000fe20000000000 */
[----:B------:R-:W1:Y:S01]  /*4750*/  F2I.FTZ.U32.TRUNC.NTZ R7, R7 ;  /* 0x0000000700077305 */ /* 0x000e62000021f000 */
[----:B------:R-:W-:Y:S02]  /*4760*/  ISETP.NE.AND P6, PT, R19, RZ, PT ;  /* 0x000000ff1300720c */ /* 0x000fe40003fc5270 */
[----:B------:R-:W-:Y:S02]  /*4770*/  ISETP.GE.U32.AND P2, PT, R21, R18, PT ;  /* 0x000000121500720c */ /* 0x000fe40003f46070 */
[----:B------:R-:W-:Y:S02]  /*4780*/  @!P1 IADD3 R22, PT, PT, R22, -R13, RZ ;  /* 0x8000000d16169210 */ /* 0x000fe40007ffe0ff */
[----:B------:R-:W-:Y:S02]  /*4790*/  LOP3.LUT R18, R14, R19, RZ, 0x3c, !PT ;  /* 0x000000130e127212 */ /* 0x000fe400078e3cff */
[----:B------:R-:W-:-:S02]  /*47a0*/  ISETP.GE.U32.AND P3, PT, R22, R13, PT ;  /* 0x0000000d1600720c */ /* 0x000fc40003f66070 */
[----:B------:R-:W-:Y:S02]  /*47b0*/  LOP3.LUT R21, R14, R15, RZ, 0x3c, !PT ;  /* 0x0000000f0e157212 */ /* 0x000fe400078e3cff */
[----:B------:R-:W-:Y:S02]  /*47c0*/  ISETP.GE.AND P4, PT, R18, RZ, PT ;  /* 0x000000ff1200720c */ /* 0x000fe40003f86270 */
[----:B------:R-:W-:Y:S01]  /*47d0*/  @!P1 IADD3 R6, PT, PT, R6, 0x1, RZ ;  /* 0x0000000106069810 */ /* 0x000fe20007ffe0ff */
[----:B------:R-:W-:Y:S01]  /*47e0*/  @P2 VIADD R4, R4, 0x1 ;  /* 0x0000000104042836 */ /* 0x000fe20000000000 */
[----:B------:R-:W-:Y:S01]  /*47f0*/  ISETP.GE.AND P5, PT, R21, RZ, PT ;  /* 0x000000ff1500720c */ /* 0x000fe20003fa6270 */
[----:B0-----:R-:W-:Y:S01]  /*4800*/  IMAD.MOV R21, RZ, RZ, -R5 ;  /* 0x000000ffff157224 */ /* 0x001fe200078e0a05 */
[----:B------:R-:W-:Y:S01]  /*4810*/  ISETP.NE.AND P1, PT, R15, RZ, PT ;  /* 0x000000ff0f00720c */ /* 0x000fe20003f25270 */
[----:B------:R-:W-:Y:S02]  /*4820*/  IMAD.MOV.U32 R13, RZ, RZ, R4 ;  /* 0x000000ffff0d7224 */ /* 0x000fe400078e0004 */
[----:B------:R-:W-:-:S02]  /*4830*/  HFMA2 R4, -RZ, RZ, 0, 0 ;  /* 0x00000000ff047431 */ /* 0x000fc400000001ff */
[----:B------:R-:W-:Y:S01]  /*4840*/  @P3 VIADD R6, R6, 0x1 ;  /* 0x0000000106063836 */ /* 0x000fe20000000000 */
[----:B------:R-:W-:Y:S01]  /*4850*/  IABS R22, R16 ;  /* 0x0000001000167213 */ /* 0x000fe20000000000 */
[----:B------:R-:W-:Y:S02]  /*4860*/  IMAD R21, R21, R12, RZ ;  /* 0x0000000c15157224 */ /* 0x000fe400078e02ff */
[----:B-1----:R-:W-:Y:S02]  /*4870*/  IMAD.MOV R20, RZ, RZ, -R7 ;  /* 0x000000ffff147224 */ /* 0x002fe400078e0a07 */
[----:B------:R-:W-:Y:S01]  /*4880*/  IMAD.MOV.U32 R18, RZ, RZ, R6 ;  /* 0x000000ffff127224 */ /* 0x000fe200078e0006 */
[----:B------:R-:W-:Y:S01]  /*4890*/  MOV R6, RZ ;  /* 0x000000ff00067202 */ /* 0x000fe20000000f00 */
[----:B------:R-:W-:Y:S01]  /*48a0*/  @!P4 IMAD.MOV R13, RZ, RZ, -R13 ;  /* 0x000000ffff0dc224 */ /* 0x000fe200078e0a0d */
[----:B------:R-:W-:Y:S01]  /*48b0*/  @!P6 LOP3.LUT R13, RZ, R19, RZ, 0x33, !PT ;  /* 0x00000013ff0de212 */ /* 0x000fe200078e33ff */
[----:B------:R-:W-:-:S04]  /*48c0*/  IMAD.HI.U32 R4, R5, R21, R4 ;  /* 0x0000001505047227 */ /* 0x000fc800078e0004 */
[----:B------:R-:W-:Y:S02]  /*48d0*/  IMAD R5, R20, R11, RZ ;  /* 0x0000000b14057224 */ /* 0x000fe400078e02ff */
[----:B------:R-:W-:Y:S01]  /*48e0*/  @!P5 IMAD.MOV R18, RZ, RZ, -R18 ;  /* 0x000000ffff12d224 */ /* 0x000fe200078e0a12 */
[----:B------:R-:W-:Y:S01]  /*48f0*/  @!P1 LOP3.LUT R18, RZ, R15, RZ, 0x33, !PT ;  /* 0x0000000fff129212 */ /* 0x000fe200078e33ff */
[----:B------:R-:W-:Y:S01]  /*4900*/  IMAD.HI.U32 R6, R7, R5, R6 ;  /* 0x0000000507067227 */ /* 0x000fe200078e0006 */
[----:B------:R-:W-:Y:S02]  /*4910*/  IABS R7, R17 ;  /* 0x0000001100077213 */ /* 0x000fe40000000000 */
[----:B------:R-:W-:Y:S01]  /*4920*/  IABS R5, R13 ;  /* 0x0000000d00057213 */ /* 0x000fe20000000000 */
[----:B------:R-:W-:Y:S01]  /*4930*/  IMAD.MOV R22, RZ, RZ, -R22 ;  /* 0x000000ffff167224 */ /* 0x000fe200078e0a16 */
[----:B------:R-:W-:Y:S01]  /*4940*/  IABS R21, R18 ;  /* 0x0000001200157213 */ /* 0x000fe20000000000 */
[----:B------:R-:W-:Y:S01]  /*4950*/  IMAD.MOV R20, RZ, RZ, -R7 ;  /* 0x000000ffff147224 */ /* 0x000fe200078e0a07 */
[----:B------:R-:W-:Y:S01]  /*4960*/  ISETP.GE.AND P4, PT, R18, RZ, PT ;  /* 0x000000ff1200720c */ /* 0x000fe20003f86270 */
[----:B------:R-:W-:Y:S01]  /*4970*/  IMAD.HI.U32 R4, R4, R5, RZ ;  /* 0x0000000504047227 */ /* 0x000fe200078e00ff */
[----:B------:R-:W-:-:S03]  /*4980*/  ISETP.NE.AND P5, PT, R17, RZ, PT ;  /* 0x000000ff1100720c */ /* 0x000fc60003fa5270 */
[----:B------:R-:W-:Y:S01]  /*4990*/  IMAD.MOV.U32 R7, RZ, RZ, R21 ;  /* 0x000000ffff077224 */ /* 0x000fe200078e0015 */
[----:B------:R-:W-:Y:S01]  /*49a0*/  MOV R21, R22 ;  /* 0x0000001600157202 */ /* 0x000fe20000000f00 */
[----:B------:R-:W-:Y:S02]  /*49b0*/  IMAD R5, R4, R20, R5 ;  /* 0x0000001404057224 */ /* 0x000fe400078e0205 */
[----:B------:R-:W-:-:S03]  /*49c0*/  IMAD.HI.U32 R6, R6, R7, RZ ;  /* 0x0000000706067227 */ /* 0x000fc600078e00ff */
[----:B------:R-:W-:Y:S01]  /*49d0*/  ISETP.GT.U32.AND P1, PT, R12, R5, PT ;  /* 0x000000050c00720c */ /* 0x000fe20003f24070 */
[----:B------:R-:W-:Y:S02]  /*49e0*/  IMAD R6, R6, R21, R7 ;  /* 0x0000001506067224 */ /* 0x000fe400078e0207 */
[----:B------:R-:W-:-:S03]  /*49f0*/  IMAD.MOV R4, RZ, RZ, -R13 ;  /* 0x000000ffff047224 */ /* 0x000fc600078e0a0d */
[----:B------:R-:W-:Y:S01]  /*4a00*/  ISETP.GT.U32.AND P2, PT, R11, R6, PT ;  /* 0x000000060b00720c */ /* 0x000fe20003f44070 */
[----:B------:R-:W-:-:S06]  /*4a10*/  IMAD R4, R19, R4, R14 ;  /* 0x0000000413047224 */ /* 0x000fcc00078e020e */
[----:B------:R-:W-:-:S05]  /*4a20*/  @!P1 IMAD.IADD R5, R5, 0x1, -R12 ;  /* 0x0000000105059824 */ /* 0x000fca00078e0a0c */
[----:B------:R-:W-:Y:S01]  /*4a30*/  ISETP.GT.U32.AND P1, PT, R12, R5, PT ;  /* 0x000000050c00720c */ /* 0x000fe20003f24070 */
[----:B------:R-:W-:Y:S01]  /*4a40*/  @!P2 IMAD.IADD R6, R6, 0x1, -R11 ;  /* 0x000000010606a824 */ /* 0x000fe200078e0a0b */
[----:B------:R-:W-:-:S04]  /*4a50*/  ISETP.GE.AND P2, PT, R13, RZ, PT ;  /* 0x000000ff0d00720c */ /* 0x000fc80003f46270 */
[----:B------:R-:W-:-:S07]  /*4a60*/  ISETP.GT.U32.AND P3, PT, R11, R6, PT ;  /* 0x000000060b00720c */ /* 0x000fce0003f64070 */
[----:B------:R-:W-:Y:S01]  /*4a70*/  @!P1 IMAD.IADD R5, R5, 0x1, -R12 ;  /* 0x0000000105059824 */ /* 0x000fe200078e0a0c */
[----:B------:R-:W-:-:S03]  /*4a80*/  ISETP.NE.AND P1, PT, R16, RZ, PT ;  /* 0x000000ff1000720c */ /* 0x000fc60003f25270 */
[----:B------:R-:W-:Y:S01]  /*4a90*/  @!P2 IMAD.MOV R5, RZ, RZ, -R5 ;  /* 0x000000ffff05a224 */ /* 0x000fe200078e0a05 */
[----:B------:R-:W-:Y:S02]  /*4aa0*/  @!P5 LOP3.LUT R5, RZ, R17, RZ, 0x33, !PT ;  /* 0x00000011ff05d212 */ /* 0x000fe400078e33ff */
[----:B------:R-:W-:-:S05]  /*4ab0*/  @!P3 IADD3 R6, PT, PT, R6, -R11, RZ ;  /* 0x8000000b0606b210 */ /* 0x000fca0007ffe0ff */
[----:B------:R-:W-:Y:S02]  /*4ac0*/  @!P4 IMAD.MOV R6, RZ, RZ, -R6 ;  /* 0x000000ffff06c224 */ /* 0x000fe400078e0a06 */
[----:B------:R-:W-:Y:S02]  /*4ad0*/  @!P1 LOP3.LUT R6, RZ, R16, RZ, 0x33, !PT ;  /* 0x00000010ff069212 */ /* 0x000fe400078e33ff */
[----:B--2---:R-:W-:-:S03]  /*4ae0*/  IADD3 R10, PT, PT, R10, R5, RZ ;  /* 0x000000050a0a7210 */ /* 0x004fc60007ffe0ff */
[----:B---3--:R-:W-:Y:S02]  /*4af0*/  IMAD.IADD R8, R8, 0x1, R6 ;  /* 0x0000000108087824 */ /* 0x008fe400078e0206 */
[----:B----4-:R-:W-:Y:S02]  /*4b00*/  IMAD.IADD R4, R9, 0x1, R4 ;  /* 0x0000000109047824 */ /* 0x010fe400078e0204 */
[----:B------:R-:W-:-:S04]  /*4b10*/  IMAD R8, R17, R8, R10 ;  /* 0x0000000811087224 */ /* 0x000fc800078e020a */
[----:B------:R-:W-:-:S07]  /*4b20*/  IMAD R35, R19, R8, R4 ;  /* 0x0000000813237224 */ /* 0x000fce00078e0204 */
.L_x_45:
[----:B------:R-:W-:Y:S05]  /*4b30*/  BSYNC.RECONVERGENT B0 ;  /* 0x0000000000007941 */ /* 0x000fea0003800200 */
.L_x_44:
        /* <DEDUP_REMOVED lines=11> */
[----:B0-----:R-:W-:Y:S01]  /*4bf0*/  VIADD R4, R7, 0xffffffe ;  /* 0x0ffffffe07047836 */ /* 0x001fe20000000000 */
[----:B------:R-:W-:-:S06]  /*4c00*/  IABS R7, R15 ;  /* 0x0000000f00077213 */ /* 0x000fcc0000000000 */
[----:B------:R0:W1:Y:S01]  /*4c10*/  F2I.FTZ.U32.TRUNC.NTZ R5, R4 ;  /* 0x0000000400057305 */ /* 0x000062000021f000 */
[----:B------:R-:W-:Y:S01]  /*4c20*/  IADD3 R7, PT, PT, RZ, -R7, RZ ;  /* 0x80000007ff077210 */ /* 0x000fe20007ffe0ff */
[----:B0-----:R-:W-:Y:S01]  /*4c30*/  IMAD.MOV.U32 R4, RZ, RZ, RZ ;  /* 0x000000ffff047224 */ /* 0x001fe200078e00ff */
[----:B-1----:R-:W-:-:S05]  /*4c40*/  IADD3 R9, PT, PT, RZ, -R5, RZ ;  /* 0x80000005ff097210 */ /* 0x002fca0007ffe0ff */
[----:B------:R-:W-:-:S04]  /*4c50*/  IMAD R9, R9, R6, RZ ;  /* 0x0000000609097224 */ /* 0x000fc800078e02ff */
[----:B------:R-:W-:-:S04]  /*4c60*/  IMAD.HI.U32 R8, R5, R9, R4 ;  /* 0x0000000905087227 */ /* 0x000fc800078e0004 */
[----:B------:R-:W-:Y:S02]  /*4c70*/  IMAD.MOV.U32 R5, RZ, RZ, R12 ;  /* 0x000000ffff057224 */ /* 0x000fe400078e000c */
        /* <DEDUP_REMOVED lines=8> */
[----:B------:R-:W-:Y:S01]  /*4d00*/  @!P0 IMAD.IADD R9, R9, 0x1, -R6 ;  /* 0x0000000109098824 */ /* 0x000fe200078e0a06 */
[----:B------:R-:W-:-:S02]  /*4d10*/  @!P0 IADD3 R12, PT, PT, R12, 0x1, RZ ;  /* 0x000000010c0c8810 */ /* 0x000fc40007ffe0ff */
[----:B------:R-:W-:Y:S02]  /*4d20*/  ISETP.NE.AND P0, PT, R15, RZ, PT ;  /* 0x000000ff0f00720c */ /* 0x000fe40003f05270 */
[----:B------:R-:W-:Y:S01]  /*4d30*/  ISETP.GE.U32.AND P1, PT, R9, R6, PT ;  /* 0x000000060900720c */ /* 0x000fe20003f26070 */
[----:B-1----:R-:W-:Y:S01]  /*4d40*/  IMAD.MOV R11, RZ, RZ, -R7 ;  /* 0x000000ffff0b7224 */ /* 0x002fe200078e0a07 */
[----:B------:R-:W-:-:S03]  /*4d50*/  LOP3.LUT R6, R14, R15, RZ, 0x3c, !PT ;  /* 0x0000000f0e067212 */ /* 0x000fc600078e3cff */
[----:B------:R-:W-:Y:S01]  /*4d60*/  IMAD R11, R11, R0, RZ ;  /* 0x000000000b0b7224 */ /* 0x000fe200078e02ff */
[----:B------:R-:W-:Y:S01]  /*4d70*/  ISETP.GE.AND P2, PT, R6, RZ, PT ;  /* 0x000000ff0600720c */ /* 0x000fe20003f46270 */
[----:B------:R-:W-:Y:S02]  /*4d80*/  IMAD.MOV.U32 R6, RZ, RZ, RZ ;  /* 0x000000ffff067224 */ /* 0x000fe400078e00ff */
[----:B0-----:R-:W-:Y:S02]  /*4d90*/  VIADD R8, R10, 0xffffffe ;  /* 0x0ffffffe0a087836 */ /* 0x001fe40000000000 */
[----:B------:R-:W-:Y:S02]  /*4da0*/  IMAD.HI.U32 R6, R7, R11, R6 ;  /* 0x0000000b07067227 */ /* 0x000fe400078e0006 */
[----:B------:R-:W0:Y:S02]  /*4db0*/  F2I.FTZ.U32.TRUNC.NTZ R9, R8 ;  /* 0x0000000800097305 */ /* 0x000e24000021f000 */
[----:B------:R-:W-:-:S04]  /*4dc0*/  @P1 VIADD R12, R12, 0x1 ;  /* 0x000000010c0c1836 */ /* 0x000fc80000000000 */
[----:B------:R-:W-:Y:S01]  /*4dd0*/  IMAD.MOV.U32 R10, RZ, RZ, R12 ;  /* 0x000000ffff0a7224 */ /* 0x000fe200078e000c */
[----:B------:R-:W-:-:S04]  /*4de0*/  IABS R12, R16 ;  /* 0x00000010000c7213 */ /* 0x000fc80000000000 */
[----:B------:R-:W-:Y:S02]  /*4df0*/  @!P2 IADD3 R10, PT, PT, -R10, RZ, RZ ;  /* 0x000000ff0a0aa210 */ /* 0x000fe40007ffe1ff */
[----:B------:R-:W-:Y:S01]  /*4e00*/  @!P0 LOP3.LUT R10, RZ, R15, RZ, 0x33, !PT ;  /* 0x0000000fff0a8212 */ /* 0x000fe200078e33ff */
[----:B------:R-:W-:Y:S01]  /*4e10*/  IMAD.MOV R15, RZ, RZ, -R12 ;  /* 0x000000ffff0f7224 */ /* 0x000fe200078e0a0c */
[----:B------:R-:W-:Y:S01]  /*4e20*/  IABS R12, R19 ;  /* 0x00000013000c7213 */ /* 0x000fe20000000000 */
[----:B0-----:R-:W-:Y:S01]  /*4e30*/  IMAD.MOV R13, RZ, RZ, -R9 ;  /* 0x000000ffff0d7224 */ /* 0x001fe200078e0a09 */
[----:B------:R-:W-:Y:S02]  /*4e40*/  IABS R8, R10 ;  /* 0x0000000a00087213 */ /* 0x000fe40000000000 */
[----:B------:R-:W-:Y:S01]  /*4e50*/  ISETP.GE.AND P1, PT, R10, RZ, PT ;  /* 0x000000ff0a00720c */ /* 0x000fe20003f26270 */
[----:B------:R-:W-:Y:S01]  /*4e60*/  IMAD R11, R13, R4, RZ ;  /* 0x000000040d0b7224 */ /* 0x000fe200078e02ff */
[----:B------:R-:W-:Y:S01]  /*4e70*/  MOV R7, R8 ;  /* 0x0000000800077202 */ /* 0x000fe20000000f00 */
[----:B------:R-:W-:-:S02]  /*4e80*/  IMAD.MOV.U32 R8, RZ, RZ, RZ ;  /* 0x000000ffff087224 */ /* 0x000fc400078e00ff */
[----:B------:R-:W-:Y:S02]  /*4e90*/  IMAD.MOV R12, RZ, RZ, -R12 ;  /* 0x000000ffff0c7224 */ /* 0x000fe400078e0a0c */
[----:B------:R-:W-:-:S04]  /*4ea0*/  IMAD.HI.U32 R8, R9, R11, R8 ;  /* 0x0000000b09087227 */ /* 0x000fc800078e0008 */
[----:B------:R-:W-:Y:S02]  /*4eb0*/  IMAD.MOV.U32 R9, RZ, RZ, R15 ;  /* 0x000000ffff097224 */ /* 0x000fe400078e000f */
[----:B------:R-:W-:-:S04]  /*4ec0*/  IMAD.HI.U32 R6, R6, R7, RZ ;  /* 0x0000000706067227 */ /* 0x000fc800078e00ff */
[----:B------:R-:W-:Y:S01]  /*4ed0*/  IMAD R6, R6, R9, R7 ;  /* 0x0000000906067224 */ /* 0x000fe200078e0207 */
[----:B------:R-:W-:Y:S01]  /*4ee0*/  MOV R7, R12 ;  /* 0x0000000c00077202 */ /* 0x000fe20000000f00 */
[----:B------:R-:W-:-:S03]  /*4ef0*/  IMAD.HI.U32 R8, R8, R5, RZ ;  /* 0x0000000508087227 */ /* 0x000fc600078e00ff */
        /* <DEDUP_REMOVED lines=8> */
[----:B------:R-:W-:Y:S01]  /*4f80*/  @!P2 IMAD.IADD R5, R5, 0x1, -R4 ;  /* 0x000000010505a824 */ /* 0x000fe200078e0a04 */
[----:B------:R-:W-:-:S04]  /*4f90*/  @!P2 IADD3 R8, PT, PT, R8, 0x1, RZ ;  /* 0x000000010808a810 */ /* 0x000fc80007ffe0ff */
[----:B------:R-:W-:-:S07]  /*4fa0*/  ISETP.GE.U32.AND P3, PT, R5, R4, PT ;  /* 0x000000040500720c */ /* 0x000fce0003f66070 */
[----:B------:R-:W-:Y:S01]  /*4fb0*/  @!P0 IMAD.IADD R6, R6, 0x1, -R0 ;  /* 0x0000000106068824 */ /* 0x000fe200078e0a00 */
[----:B------:R-:W-:Y:S02]  /*4fc0*/  ISETP.GT.U32.AND P0, PT, R7, 0xb, PT ;  /* 0x0000000b0700780c */ /* 0x000fe40003f04070 */
[----:B------:R-:W-:Y:S01]  /*4fd0*/  MOV R0, 0xffffffff ;  /* 0xffffffff00007802 */ /* 0x000fe20000000f00 */
[----:B------:R-:W-:Y:S01]  /*4fe0*/  @!P1 IMAD.MOV R6, RZ, RZ, -R6 ;  /* 0x000000ffff069224 */ /* 0x000fe200078e0a06 */
[----:B------:R-:W-:Y:S01]  /*4ff0*/  @!P5 LOP3.LUT R6, RZ, R16, RZ, 0x33, !PT ;  /* 0x00000010ff06d212 */ /* 0x000fe200078e33ff */
[----:B------:R-:W-:-:S04]  /*5000*/  @P3 VIADD R8, R8, 0x1 ;  /* 0x0000000108083836 */ /* 0x000fc80000000000 */
[----:B------:R-:W-:-:S04]  /*5010*/  @!P4 IMAD.MOV R8, RZ, RZ, -R8 ;  /* 0x000000ffff08c224 */ /* 0x000fc800078e0a08 */
[----:B------:R-:W-:Y:S05]  /*5020*/  @P0 BRA `(.L_x_47) ;  /* 0x0000000000ac0947 */ /* 0x000fea0003800000 */
[----:B------:R-:W0:Y:S02]  /*5030*/  LDC.64 R12, c[0x4][0x100] ;  /* 0x01004000ff0c7b82 */ /* 0x000e240000000a00 */
[----:B0-----:R-:W-:-:S05]  /*5040*/  IMAD.WIDE.U32 R12, R7, 0xc, R12 ;  /* 0x0000000c070c7825 */ /* 0x001fca00078e000c */
[----:B------:R-:W2:Y:S04]  /*5050*/  LDG.E R7, desc[UR4][R12.64+0x8] ;  /* 0x000008040c077981 */ /* 0x000ea8000c1e1900 */
[----:B------:R-:W3:Y:S04]  /*5060*/  LDG.E R10, desc[UR4][R12.64+0x4] ;  /* 0x000004040c0a7981 */ /* 0x000ee8000c1e1900 */
[----:B------:R0:W4:Y:S01]  /*5070*/  LDG.E R0, desc[UR4][R12.64] ;  /* 0x000000040c007981 */ /* 0x000122000c1e1900 */
[----:B------:R-:W-:-:S04]  /*5080*/  IABS R21, R17 ;  /* 0x0000001100157213 */ /* 0x000fc80000000000 */
[----:B------:R-:W1:Y:S08]  /*5090*/  I2F.RP R16, R21 ;  /* 0x0000001500107306 */ /* 0x000e700000209400 */
[----:B-1----:R-:W1:Y:S01]  /*50a0*/  MUFU.RCP R16, R16 ;  /* 0x0000001000107308 */ /* 0x002e620000001000 */
[----:B------:R-:W-:Y:S02]  /*50b0*/  ISETP.NE.AND P3, PT, R19, RZ, PT ;  /* 0x000000ff1300720c */ /* 0x000fe40003f65270 */
[----:B------:R-:W-:Y:S01]  /*50c0*/  LOP3.LUT R15, RZ, R19, RZ, 0x33, !PT ;  /* 0x00000013ff0f7212 */ /* 0x000fe200078e33ff */
[----:B-1----:R-:W-:-:S06]  /*50d0*/  VIADD R9, R16, 0xffffffe ;  /* 0x0ffffffe10097836 */ /* 0x002fcc0000000000 */
[----:B------:R-:W1:Y:S01]  /*50e0*/  F2I.FTZ.U32.TRUNC.NTZ R9, R9 ;  /* 0x0000000900097305 */ /* 0x000e62000021f000 */
[----:B------:R-:W-:Y:S01]  /*50f0*/  SEL R11, R15, R8, !P3 ;  /* 0x000000080f0b7207 */ /* 0x000fe20005800000 */
[----:B------:R-:W-:-:S03]  /*5100*/  HFMA2 R8, -RZ, RZ, 0, 0 ;  /* 0x00000000ff087431 */ /* 0x000fc600000001ff */
[----:B0-----:R-:W-:Y:S01]  /*5110*/  IABS R12, R11 ;  /* 0x0000000b000c7213 */ /* 0x001fe20000000000 */
[----:B-1----:R-:W-:-:S04]  /*5120*/  IMAD.MOV R18, RZ, RZ, -R9 ;  /* 0x000000ffff127224 */ /* 0x002fc800078e0a09 */
[----:B------:R-:W-:Y:S01]  /*5130*/  IMAD R13, R18, R21, RZ ;  /* 0x00000015120d7224 */ /* 0x000fe200078e02ff */
[----:B------:R-:W-:-:S03]  /*5140*/  IABS R18, R17 ;  /* 0x0000001100127213 */ /* 0x000fc60000000000 */
[----:B------:R-:W-:-:S04]  /*5150*/  IMAD.HI.U32 R8, R9, R13, R8 ;  /* 0x0000000d09087227 */ /* 0x000fc800078e0008 */
[----:B------:R-:W-:Y:S02]  /*5160*/  IMAD.MOV R18, RZ, RZ, -R18 ;  /* 0x000000ffff127224 */ /* 0x000fe400078e0a12 */
[----:B------:R-:W-:Y:S02]  /*5170*/  IMAD.MOV.U32 R9, RZ, RZ, R12 ;  /* 0x000000ffff097224 */ /* 0x000fe400078e000c */
[----:B------:R-:W-:Y:S02]  /*5180*/  IMAD.MOV.U32 R12, RZ, RZ, R18 ;  /* 0x000000ffff0c7224 */ /* 0x000fe400078e0012 */
[----:B------:R-:W-:-:S04]  /*5190*/  IMAD.HI.U32 R8, R8, R9, RZ ;  /* 0x0000000908087227 */ /* 0x000fc800078e00ff */
[----:B------:R-:W-:-:S05]  /*51a0*/  IMAD R8, R8, R12, R9 ;  /* 0x0000000c08087224 */ /* 0x000fca00078e0209 */
[----:B------:R-:W-:-:S13]  /*51b0*/  ISETP.GT.U32.AND P0, PT, R21, R8, PT ;  /* 0x000000081500720c */ /* 0x000fda0003f04070 */
[----:B------:R-:W-:-:S04]  /*51c0*/  @!P0 IADD3 R8, PT, PT, R8, -R21, RZ ;  /* 0x8000001508088210 */ /* 0x000fc80007ffe0ff */
[----:B------:R-:W-:Y:S02]  /*51d0*/  ISETP.GT.U32.AND P0, PT, R21, R8, PT ;  /* 0x000000081500720c */ /* 0x000fe40003f04070 */
[----:B------:R-:W-:Y:S02]  /*51e0*/  ISETP.GE.AND P1, PT, R11, RZ, PT ;  /* 0x000000ff0b00720c */ /* 0x000fe40003f26270 */
[----:B------:R-:W-:Y:S02]  /*51f0*/  ISETP.GE.AND P2, PT, R14, RZ, PT ;  /* 0x000000ff0e00720c */ /* 0x000fe40003f46270 */
[----:B------:R-:W-:-:S07]  /*5200*/  ISETP.NE.AND P4, PT, R17, RZ, PT ;  /* 0x000000ff1100720c */ /* 0x000fce0003f85270 */
[----:B------:R-:W-:Y:S01]  /*5210*/  @!P0 IMAD.IADD R8, R8, 0x1, -R21 ;  /* 0x0000000108088824 */ /* 0x000fe200078e0a15 */
[----:B------:R-:W-:Y:S01]  /*5220*/  ISETP.GT.U32.AND P0, PT, R4, R5, PT ;  /* 0x000000050400720c */ /* 0x000fe20003f04070 */
[----:B------:R-:W-:-:S05]  /*5230*/  IMAD.IADD R4, R5, 0x1, -R4 ;  /* 0x0000000105047824 */ /* 0x000fca00078e0a04 */
[----:B------:R-:W-:Y:S02]  /*5240*/  SEL R4, R4, R5, !P0 ;  /* 0x0000000504047207 */ /* 0x000fe40004000000 */
[----:B------:R-:W-:Y:S02]  /*5250*/  @!P1 IADD3 R8, PT, PT, -R8, RZ, RZ ;  /* 0x000000ff08089210 */ /* 0x000fe40007ffe1ff */
[----:B------:R-:W-:Y:S01]  /*5260*/  @!P4 LOP3.LUT R8, RZ, R17, RZ, 0x33, !PT ;  /* 0x00000011ff08c212 */ /* 0x000fe200078e33ff */
[----:B------:R-:W-:-:S05]  /*5270*/  @!P2 IMAD.MOV R4, RZ, RZ, -R4 ;  /* 0x000000ffff04a224 */ /* 0x000fca00078e0a04 */
[----:B------:R-:W-:Y:S02]  /*5280*/  SEL R5, R15, R4, !P3 ;  /* 0x000000040f057207 */ /* 0x000fe40005800000 */
[----:B--2---:R-:W-:Y:S01]  /*5290*/  IADD3 R7, PT, PT, R6, R7, RZ ;  /* 0x0000000706077210 */ /* 0x004fe20007ffe0ff */
[----:B---3--:R-:W-:Y:S02]  /*52a0*/  IMAD.IADD R10, R10, 0x1, R8 ;  /* 0x000000010a0a7824 */ /* 0x008fe400078e0208 */
[----:B----4-:R-:W-:Y:S02]  /*52b0*/  IMAD.IADD R0, R0, 0x1, R5 ;  /* 0x0000000100007824 */ /* 0x010fe400078e0205 */
[----:B------:R-:W-:-:S04]  /*52c0*/  IMAD R7, R17, R7, R10 ;  /* 0x0000000711077224 */ /* 0x000fc800078e020a */
[----:B------:R-:W-:-:S07]  /*52d0*/  IMAD R0, R19, R7, R0 ;  /* 0x0000000713007224 */ /* 0x000fce00078e0200 */
.L_x_47:
[----:B------:R-:W-:Y:S05]  /*52e0*/  BSYNC.RECONVERGENT B0 ;  /* 0x0000000000007941 */ /* 0x000fea0003800200 */
.L_x_46:
[----:B------:R-:W-:-:S13]  /*52f0*/  ISETP.NE.AND P0, PT, R35, R0, PT ;  /* 0x000000002300720c */ /* 0x000fda0003f05270 */
[----:B------:R-:W-:Y:S05]  /*5300*/  @!P0 EXIT ;  /* 0x000000000000894d */ /* 0x000fea0003800000 */
[----:B------:R-:W0:Y:S08]  /*5310*/  LDC.64 R4, c[0x4][RZ] ;  /* 0x01000000ff047b82 */ /* 0x000e300000000a00 */
[----:B------:R-:W1:Y:S01]  /*5320*/  LDC.64 R6, c[0x4][0xe0] ;  /* 0x01003800ff067b82 */ /* 0x000e620000000a00 */
[----:B0-----:R-:W2:Y:S04]  /*5330*/  LDG.E.64 R8, desc[UR4][R4.64] ;  /* 0x0000000404087981 */ /* 0x001ea8000c1e1b00 */
[----:B-1----:R-:W3:Y:S01]  /*5340*/  LDG.E.64 R20, desc[UR4][R6.64] ;  /* 0x0000000406147981 */ /* 0x002ee2000c1e1b00 */
[----:B--2---:R-:W-:-:S04]  /*5350*/  IMAD.WIDE R10, R35, 0x8, R8 ;  /* 0x00000008230a7825 */ /* 0x004fc800078e0208 */
[----:B------:R-:W-:Y:S01]  /*5360*/  IMAD.WIDE R12, R0, 0x8, R8 ;  /* 0x00000008000c7825 */ /* 0x000fe200078e0208 */
[----:B------:R-:W2:Y:S04]  /*5370*/  LDG.E.64 R14, desc[UR4][R10.64] ;  /* 0x000000040a0e7981 */ /* 0x000ea8000c1e1b00 */
[----:B------:R-:W2:Y:S01]  /*5380*/  LDG.E.64 R16, desc[UR4][R12.64] ;  /* 0x000000040c107981 */ /* 0x000ea2000c1e1b00 */
[----:B------:R-:W0:Y:S01]  /*5390*/  LDC.64 R18, c[0x4][0xb0] ;  /* 0x01002c00ff127b82 */ /* 0x000e220000000a00 */
[----:B---3--:R-:W-:-:S04]  /*53a0*/  IMAD.WIDE R22, R35, 0x8, R20 ;  /* 0x0000000823167825 */ /* 0x008fc800078e0214 */
[----:B------:R-:W-:Y:S02]  /*53b0*/  IMAD.WIDE R24, R0, 0x8, R20 ;  /* 0x0000000800187825 */ /* 0x000fe400078e0214 */
[----:B------:R-:W5:Y:S04]  /*53c0*/  LDG.E.64 R22, desc[UR4][R22.64] ;  /* 0x0000000416167981 */ /* 0x000f68000c1e1b00 */
[----:B------:R1:W5:Y:S04]  /*53d0*/  LDG.E.64 R20, desc[UR4][R24.64] ;  /* 0x0000000418147981 */ /* 0x000368000c1e1b00 */
[----:B0-----:R1:W5:Y:S01]  /*53e0*/  LDG.E.64 R30, desc[UR4][R18.64] ;  /* 0x00000004121e7981 */ /* 0x001362000c1e1b00 */
[----:B--2---:R-:W-:-:S14]  /*53f0*/  DSETP.GT.AND P0, PT, R14, R16, PT ;  /* 0x000000100e00722a */ /* 0x004fdc0003f04000 */
[----:B------:R1:W-:Y:S01]  /*5400*/  @P0 STG.E desc[UR4][R2.64], R37 ;  /* 0x0000002502000986 */ /* 0x0003e2000c101904 */
[----:B------:R-:W-:Y:S05]  /*5410*/  @P0 EXIT ;  /* 0x000000000000094d */ /* 0x000fea0003800000 */
[----:B-----5:R-:W-:Y:S01]  /*5420*/  DADD R26, R20, -R14 ;  /* 0x00000000141a7229 */ /* 0x020fe2000000080e */
[----:B------:R-:W-:Y:S01]  /*5430*/  UMOV UR8, 0x97d889bc ;  /* 0x97d889bc00087882 */ /* 0x000fe20000000000 */
[----:B-1----:R-:W-:Y:S01]  /*5440*/  DADD R24, -R14, R22 ;  /* 0x000000000e187229 */ /* 0x002fe20000000116 */
[----:B------:R-:W-:-:S05]  /*5450*/  UMOV UR9, 0x3c9cd2b2 ;  /* 0x3c9cd2b200097882 */ /* 0x000fca0000000000 */
[C---:B------:R-:W-:Y:S02]  /*5460*/  DADD R26, R30.reuse, -R26 ;  /* 0x000000001e1a7229 */ /* 0x040fe4000000081a */
[----:B------:R-:W-:-:S06]  /*5470*/  DADD R28, R30, -R24 ;  /* 0x000000001e1c7229 */ /* 0x000fcc0000000818 */
[----:B------:R-:W-:Y:S02]  /*5480*/  DMUL R26, R26, 0.5 ;  /* 0x3fe000001a1a7828 */ /* 0x000fe40000000000 */
[----:B------:R-:W-:-:S08]  /*5490*/  DMUL R28, R28, 0.5 ;  /* 0x3fe000001c1c7828 */ /* 0x000fd00000000000 */
[----:B------:R-:W-:Y:S01]  /*54a0*/  DSETP.MAX.AND P0, P1, R26, R28, PT ;  /* 0x0000001c1a00722a */ /* 0x000fe2000390f000 */
[----:B------:R-:W-:Y:S01]  /*54b0*/  IMAD.MOV.U32 R32, RZ, RZ, R27 ;  /* 0x000000ffff207224 */ /* 0x000fe200078e001b */
[----:B------:R-:W-:-:S04]  /*54c0*/  MOV R34, R29 ;  /* 0x0000001d00227202 */ /* 0x000fc80000000f00 */
[----:B------:R-:W-:Y:S01]  /*54d0*/  FSEL R33, R32, R34, P0 ;  /* 0x0000002220217208 */ /* 0x000fe20000000000 */
[----:B------:R-:W-:-:S07]  /*54e0*/  IMAD.MOV.U32 R32, RZ, RZ, R26 ;  /* 0x000000ffff207224 */ /* 0x000fce00078e001a */
[----:B------:R-:W-:Y:S01]  /*54f0*/  @P1 LOP3.LUT R33, R34, 0x80000, RZ, 0xfc, !PT ;  /* 0x0008000022211812 */ /* 0x000fe200078efcff */
[----:B------:R-:W-:-:S05]  /*5500*/  IMAD.MOV.U32 R34, RZ, RZ, R28 ;  /* 0x000000ffff227224 */ /* 0x000fca00078e001c */
[----:B------:R-:W-:-:S06]  /*5510*/  SEL R32, R32, R34, P0 ;  /* 0x0000002220207207 */ /* 0x000fcc0000000000 */
[----:B------:R-:W-:-:S14]  /*5520*/  DSETP.GE.AND P0, PT, R32, UR8, PT ;  /* 0x0000000820007e2a */ /* 0x000fdc000bf06000 */
[----:B------:R-:W-:Y:S05]  /*5530*/  @!P0 BRA `(.L_x_48) ;  /* 0x0000000400208947 */ /* 0x000fea0003800000 */
[----:B------:R-:W-:-:S14]  /*5540*/  DSETP.GTU.AND P0, PT, R14, R16, PT ;  /* 0x000000100e00722a */ /* 0x000fdc0003f0c000 */
[----:B------:R-:W-:Y:S05]  /*5550*/  @P0 BRA `(.L_x_49) ;  /* 0x0000000400100947 */ /* 0x000fea0003800000 */
[----:B------:R-:W-:Y:S01]  /*5560*/  MOV R2, 0x4646d497 ;  /* 0x4646d49700027802 */ /* 0x000fe20000000f00 */
[----:B------:R-:W-:Y:S01]  /*5570*/  IMAD.MOV.U32 R3, RZ, RZ, 0x3c770ef5 ;  /* 0x3c770ef5ff037424 */ /* 0x000fe200078e00ff */
[----:B------:R-:W-:Y:S01]  /*5580*/  DADD R10, R24, -R28 ;  /* 0x00000000180a7229 */ /* 0x000fe2000000081c */
[----:B------:R-:W-:Y:S01]  /*5590*/  BSSY.RECONVERGENT B0, `(.L_x_50) ;  /* 0x000000d000007945 */ /* 0x000fe20003800200 */
[----:B------:R-:W-:-:S03]  /*55a0*/  DADD R16, R14, -R26 ;  /* 0x000000000e107229 */ /* 0x000fc6000000081a */
[--C-:B------:R-:W-:Y:S02]  /*55b0*/  DSETP.GE.AND P0, PT, R28, R2.reuse, PT ;  /* 0x000000021c00722a */ /* 0x100fe40003f06000 */
[----:B------:R-:W-:-:S03]  /*55c0*/  DSETP.GE.AND P1, PT, R26, R2, PT ;  /* 0x000000021a00722a */ /* 0x000fc60003f26000 */
[----:B------:R-:W-:Y:S02]  /*55d0*/  DADD R16, R20, -R16 ;  /* 0x0000000014107229 */ /* 0x000fe40000000810 */
[----:B------:R-:W-:-:S06]  /*55e0*/  DSETP.LEU.OR P0, PT, |R10|, R30, !P0 ;  /* 0x0000001e0a00722a */ /* 0x000fcc000470b600 */
[----:B------:R-:W-:-:S08]  /*55f0*/  DSETP.LEU.OR P1, PT, |R16|, R30, !P1 ;  /* 0x0000001e1000722a */ /* 0x000fd00004f2b600 */
[----:B------:R-:W-:Y:S06]  /*5600*/  @P0 BRA `(.L_x_51) ;  /* 0x0000000000140947 */ /* 0x000fec0003800000 */
.L_x_52:
[----:B------:R-:W-:-:S08]  /*5610*/  DMUL R28, R28, 0.5 ;  /* 0x3fe000001c1c7828 */ /* 0x000fd00000000000 */
[----:B------:R-:W-:Y:S02]  /*5620*/  DADD R10, R24, -R28 ;  /* 0x00000000180a7229 */ /* 0x000fe4000000081c */
[----:B------:R-:W-:-:S06]  /*5630*/  DSETP.GE.AND P0, PT, R28, R2, PT ;  /* 0x000000021c00722a */ /* 0x000fcc0003f06000 */
[----:B------:R-:W-:-:S14]  /*5640*/  DSETP.GT.AND P2, PT, |R10|, R30, PT ;  /* 0x0000001e0a00722a */ /* 0x000fdc0003f44200 */
[----:B------:R-:W-:Y:S05]  /*5650*/  @P0 BRA P2, `(.L_x_52) ;  /* 0xfffffffc00ec0947 */ /* 0x000fea000103ffff */
.L_x_51:
[----:B------:R-:W-:Y:S05]  /*5660*/  BSYNC.RECONVERGENT B0 ;  /* 0x0000000000007941 */ /* 0x000fea0003800200 */
.L_x_50:
[----:B------:R-:W-:Y:S04]  /*5670*/  BSSY.RECONVERGENT B0, `(.L_x_53) ;  /* 0x0000008000007945 */ /* 0x000fe80003800200 */
[----:B------:R-:W-:Y:S05]  /*5680*/  @P1 BRA `(.L_x_54) ;  /* 0x0000000000181947 */ /* 0x000fea0003800000 */
.L_x_55:
[----:B------:R-:W-:-:S08]  /*5690*/  DMUL R26, R26, 0.5 ;  /* 0x3fe000001a1a7828 */ /* 0x000fd00000000000 */
[----:B------:R-:W-:Y:S02]  /*56a0*/  DADD R10, R14, -R26 ;  /* 0x000000000e0a7229 */ /* 0x000fe4000000081a */
[----:B------:R-:W-:-:S06]  /*56b0*/  DSETP.GE.AND P0, PT, R26, R2, PT ;  /* 0x000000021a00722a */ /* 0x000fcc0003f06000 */
[----:B------:R-:W-:-:S08]  /*56c0*/  DADD R10, R20, -R10 ;  /* 0x00000000140a7229 */ /* 0x000fd0000000080a */
[----:B------:R-:W-:-:S14]  /*56d0*/  DSETP.GT.AND P1, PT, |R10|, R30, PT ;  /* 0x0000001e0a00722a */ /* 0x000fdc0003f24200 */
[----:B------:R-:W-:Y:S05]  /*56e0*/  @P0 BRA P1, `(.L_x_55) ;  /* 0xfffffffc00e80947 */ /* 0x000fea000083ffff */
.L_x_54:
[----:B------:R-:W-:Y:S05]  /*56f0*/  BSYNC.RECONVERGENT B0 ;  /* 0x0000000000007941 */ /* 0x000fea0003800200 */
.L_x_53:
[----:B------:R-:W-:Y:S01]  /*5700*/  DADD R26, R14, -R26 ;  /* 0x000000000e1a7229 */ /* 0x000fe2000000081a */
[----:B------:R-:W-:Y:S07]  /*5710*/  BSSY.RECONVERGENT B0, `(.L_x_56) ;  /* 0x000000c000007945 */ /* 0x000fee0003800200 */
[----:B------:R-:W-:-:S08]  /*5720*/  DADD R20, R20, -R26 ;  /* 0x0000000014147229 */ /* 0x000fd0000000081a */
[----:B------:R-:W-:-:S14]  /*5730*/  DSETP.GTU.AND P0, PT, |R20|, R30, PT ;  /* 0x0000001e1400722a */ /* 0x000fdc0003f0c200 */
[----:B------:R-:W-:Y:S05]  /*5740*/  @P0 BRA `(.L_x_57) ;  /* 0x0000000000200947 */ /* 0x000fea0003800000 */
[----:B------:R0:W-:Y:S04]  /*5750*/  STG.E.64 desc[UR4][R12.64], R26 ;  /* 0x0000001a0c007986 */ /* 0x0001e8000c101b04 */
[----:B------:R-:W2:Y:S04]  /*5760*/  LDG.E.64 R8, desc[UR4][R4.64] ;  /* 0x0000000404087981 */ /* 0x000ea8000c1e1b00 */
[----:B------:R-:W3:Y:S04]  /*5770*/  LDG.E.64 R2, desc[UR4][R6.64] ;  /* 0x0000000406027981 */ /* 0x000ee8000c1e1b00 */
[----:B------:R0:W5:Y:S01]  /*5780*/  LDG.E.64 R30, desc[UR4][R18.64] ;  /* 0x00000004121e7981 */ /* 0x000162000c1e1b00 */
[----:B--2---:R-:W-:-:S04]  /*5790*/  IMAD.WIDE R14, R35, 0x8, R8 ;  /* 0x00000008230e7825 */ /* 0x004fc800078e0208 */
[----:B---3--:R-:W-:Y:S02]  /*57a0*/  IMAD.WIDE R2, R35, 0x8, R2 ;  /* 0x0000000823027825 */ /* 0x008fe400078e0202 */
[----:B------:R-:W5:Y:S04]  /*57b0*/  LDG.E.64 R14, desc[UR4][R14.64] ;  /* 0x000000040e0e7981 */ /* 0x000f68000c1e1b00 */
[----:B------:R0:W5:Y:S02]  /*57c0*/  LDG.E.64 R22, desc[UR4][R2.64] ;  /* 0x0000000402167981 */ /* 0x000164000c1e1b00 */
.L_x_57:
[----:B------:R-:W-:Y:S05]  /*57d0*/  BSYNC.RECONVERGENT B0 ;  /* 0x0000000000007941 */ /* 0x000fea0003800200 */
.L_x_56:
[----:B-----5:R-:W-:Y:S01]  /*57e0*/  DADD R22, -R14, R22 ;  /* 0x000000000e167229 */ /* 0x020fe20000000116 */
[----:B------:R-:W-:Y:S07]  /*57f0*/  BSSY.RECONVERGENT B0, `(.L_x_58) ;  /* 0x000000a000007945 */ /* 0x000fee0003800200 */
[----:B------:R-:W-:-:S08]  /*5800*/  DADD R22, R22, -R28 ;  /* 0x0000000016167229 */ /* 0x000fd0000000081c */
[----:B------:R-:W-:-:S14]  /*5810*/  DSETP.GTU.AND P0, PT, |R22|, R30, PT ;  /* 0x0000001e1600722a */ /* 0x000fdc0003f0c200 */
[----:B------:R-:W-:Y:S05]  /*5820*/  @P0 BRA `(.L_x_59) ;  /* 0x0000000000180947 */ /* 0x000fea0003800000 */
[----:B0-----:R-:W-:Y:S01]  /*5830*/  DADD R2, R14, R28 ;  /* 0x000000000e027229 */ /* 0x001fe2000000001c */
[----:B------:R-:W-:-:S06]  /*5840*/  IMAD.WIDE R10, R35, 0x8, R8 ;  /* 0x00000008230a7825 */ /* 0x000fcc00078e0208 */
[----:B------:R1:W-:Y:S04]  /*5850*/  STG.E.64 desc[UR4][R10.64], R2 ;  /* 0x000000020a007986 */ /* 0x0003e8000c101b04 */
[----:B------:R-:W2:Y:S02]  /*5860*/  LDG.E.64 R8, desc[UR4][R4.64] ;  /* 0x0000000404087981 */ /* 0x000ea4000c1e1b00 */
[----:B--2---:R-:W-:-:S06]  /*5870*/  IMAD.WIDE R14, R35, 0x8, R8 ;  /* 0x00000008230e7825 */ /* 0x004fcc00078e0208 */
[----:B-1----:R-:W5:Y:S02]  /*5880*/  LDG.E.64 R14, desc[UR4][R14.64] ;  /* 0x000000040e0e7981 */ /* 0x002f64000c1e1b00 */
.L_x_59:
[----:B------:R-:W-:Y:S05]  /*5890*/  BSYNC.RECONVERGENT B0 ;  /* 0x0000000000007941 */ /* 0x000fea0003800200 */
.L_x_58:
[----:B0-----:R-:W-:-:S06]  /*58a0*/  IMAD.WIDE R2, R0, 0x8, R8 ;  /* 0x0000000800027825 */ /* 0x001fcc00078e0208 */
[----:B------:R-:W2:Y:S02]  /*58b0*/  LDG.E.64 R2, desc[UR4][R2.64] ;  /* 0x0000000402027981 */ /* 0x000ea4000c1e1b00 */
[----:B--2--5:R-:W-:-:S14]  /*58c0*/  DSETP.NEU.AND P0, PT, R14, R2, PT ;  /* 0x000000020e00722a */ /* 0x024fdc0003f0d000 */
[----:B------:R-:W-:Y:S05]  /*58d0*/  @P0 EXIT ;  /* 0x000000000000094d */ /* 0x000fea0003800000 */
[----:B------:R-:W2:Y:S04]  /*58e0*/  LDG.E.64 R6, desc[UR4][R6.64] ;  /* 0x0000000406067981 */ /* 0x000ea8000c1e1b00 */
[----:B------:R-:W3:Y:S01]  /*58f0*/  LDG.E.64 R18, desc[UR4][R18.64] ;  /* 0x0000000412127981 */ /* 0x000ee2000c1e1b00 */
[----:B--2---:R-:W-:-:S06]  /*5900*/  IMAD.WIDE R2, R35, 0x8, R6 ;  /* 0x0000000823027825 */ /* 0x004fcc00078e0206 */
[----:B------:R-:W2:Y:S02]  /*5910*/  LDG.E.64 R2, desc[UR4][R2.64] ;  /* 0x0000000402027981 */ /* 0x000ea4000c1e1b00 */
[----:B--2---:R-:W-:-:S08]  /*5920*/  DADD R4, R2, -R14 ;  /* 0x0000000002047229 */ /* 0x004fd0000000080e */
[----:B------:R-:W-:-:S08]  /*5930*/  DADD R4, R4, -R28 ;  /* 0x0000000004047229 */ /* 0x000fd0000000081c */
[----:B---3--:R-:W-:-:S14]  /*5940*/  DSETP.GTU.AND P0, PT, |R4|, R18, PT ;  /* 0x000000120400722a */ /* 0x008fdc0003f0c200 */
[----:B------:R-:W-:Y:S05]  /*5950*/  @P0 EXIT ;  /* 0x000000000000094d */ /* 0x000fea0003800000 */
[----:B------:R-:W-:Y:S01]  /*5960*/  DADD R14, R28, R14 ;  /* 0x000000001c0e7229 */ /* 0x000fe2000000000e */
[----:B------:R-:W-:-:S06]  /*5970*/  IMAD.WIDE R8, R35, 0x8, R8 ;  /* 0x0000000823087825 */ /* 0x000fcc00078e0208 */
[----:B------:R-:W-:Y:S01]  /*5980*/  STG.E.64 desc[UR4][R8.64], R14 ;  /* 0x0000000e08007986 */ /* 0x000fe2000c101b04 */
[----:B------:R-:W-:Y:S05]  /*5990*/  EXIT ;  /* 0x000000000000794d */ /* 0x000fea0003800000 */
.L_x_49:
[----:B------:R-:W-:Y:S01]  /*59a0*/  STG.E desc[UR4][R2.64], R37 ;  /* 0x0000002502007986 */ /* 0x000fe2000c101904 */
[----:B------:R-:W-:Y:S05]  /*59b0*/  EXIT ;  /* 0x000000000000794d */ /* 0x000fea0003800000 */
.L_x_48:
[----:B------:R-:W-:-:S14]  /*59c0*/  DSETP.GTU.AND P0, PT, R14, R16, PT ;  /* 0x000000100e00722a */ /* 0x000fdc0003f0c000 */
[----:B------:R-:W-:Y:S05]  /*59d0*/  @P0 BRA `(.L_x_60) ;  /* 0x0000000000640947 */ /* 0x000fea0003800000 */
[----:B------:R-:W-:-:S08]  /*59e0*/  DADD R16, R20, R16 ;  /* 0x0000000014107229 */ /* 0x000fd00000000010 */
[----:B------:R-:W-:-:S08]  /*59f0*/  DADD R16, R30, R16 ;  /* 0x000000001e107229 */ /* 0x000fd00000000010 */
[----:B------:R-:W-:-:S08]  /*5a00*/  DMUL R16, R16, 0.5 ;  /* 0x3fe0000010107828 */ /* 0x000fd00000000000 */
[----:B------:R-:W-:Y:S02]  /*5a10*/  DADD R2, R22, -R16 ;  /* 0x0000000016027229 */ /* 0x000fe40000000810 */
[----:B------:R-:W-:-:S06]  /*5a20*/  DADD R22, R30, R22 ;  /* 0x000000001e167229 */ /* 0x000fcc0000000016 */
[----:B------:R-:W-:-:S06]  /*5a30*/  DSETP.GTU.AND P0, PT, |R2|, R30, PT ;  /* 0x0000001e0200722a */ /* 0x000fcc0003f0c200 */
[----:B------:R-:W-:Y:S02]  /*5a40*/  FSEL R8, R22, R16, P0 ;  /* 0x0000001016087208 */ /* 0x000fe40000000000 */
[----:B------:R-:W-:-:S05]  /*5a50*/  FSEL R9, R23, R17, P0 ;  /* 0x0000001117097208 */ /* 0x000fca0000000000 */
[----:B------:R0:W-:Y:S04]  /*5a60*/  STG.E.64 desc[UR4][R10.64], R8 ;  /* 0x000000080a007986 */ /* 0x0001e8000c101b04 */
[----:B------:R-:W2:Y:S02]  /*5a70*/  LDG.E.64 R4, desc[UR4][R4.64] ;  /* 0x0000000404047981 */ /* 0x000ea4000c1e1b00 */
[----:B--2---:R-:W-:-:S04]  /*5a80*/  IMAD.WIDE R2, R0, 0x8, R4 ;  /* 0x0000000800027825 */ /* 0x004fc800078e0204 */
[----:B------:R-:W-:Y:S02]  /*5a90*/  IMAD.WIDE R12, R35, 0x8, R4 ;  /* 0x00000008230c7825 */ /* 0x000fe400078e0204 */
[----:B------:R-:W2:Y:S04]  /*5aa0*/  LDG.E.64 R2, desc[UR4][R2.64] ;  /* 0x0000000402027981 */ /* 0x000ea8000c1e1b00 */
[----:B------:R-:W2:Y:S02]  /*5ab0*/  LDG.E.64 R14, desc[UR4][R12.64] ;  /* 0x000000040c0e7981 */ /* 0x000ea4000c1e1b00 */
[----:B--2---:R-:W-:-:S14]  /*5ac0*/  DSETP.NEU.AND P0, PT, R14, R2, PT ;  /* 0x000000020e00722a */ /* 0x004fdc0003f0d000 */
[----:B0-----:R-:W-:Y:S05]  /*5ad0*/  @P0 EXIT ;  /* 0x000000000000094d */ /* 0x001fea0003800000 */
[----:B------:R-:W2:Y:S04]  /*5ae0*/  LDG.E.64 R6, desc[UR4][R6.64] ;  /* 0x0000000406067981 */ /* 0x000ea8000c1e1b00 */
[----:B------:R-:W3:Y:S01]  /*5af0*/  LDG.E.64 R18, desc[UR4][R18.64] ;  /* 0x0000000412127981 */ /* 0x000ee2000c1e1b00 */
[----:B--2---:R-:W-:-:S06]  /*5b00*/  IMAD.WIDE R2, R35, 0x8, R6 ;  /* 0x0000000823027825 */ /* 0x004fcc00078e0206 */
[----:B------:R-:W2:Y:S02]  /*5b10*/  LDG.E.64 R2, desc[UR4][R2.64] ;  /* 0x0000000402027981 */ /* 0x000ea4000c1e1b00 */
[----:B--2---:R-:W-:-:S08]  /*5b20*/  DADD R4, -R14, R2 ;  /* 0x000000000e047229 */ /* 0x004fd00000000102 */
[----:B---3--:R-:W-:-:S08]  /*5b30*/  DADD R4, R18, -R4 ;  /* 0x0000000012047229 */ /* 0x008fd00000000804 */
[----:B------:R-:W-:-:S07]  /*5b40*/  DFMA R4, R4, 0.5, R14 ;  /* 0x3fe000000404782b */ /* 0x000fce000000000e */
[----:B------:R-:W-:Y:S01]  /*5b50*/  STG.E.64 desc[UR4][R12.64], R4 ;  /* 0x000000040c007986 */ /* 0x000fe2000c101b04 */
[----:B------:R-:W-:Y:S05]  /*5b60*/  EXIT ;  /* 0x000000000000794d */ /* 0x000fea0003800000 */
.L_x_60:
[----:B------:R-:W-:Y:S01]  /*5b70*/  STG.E desc[UR4][R2.64], R37 ;  /* 0x0000002502007986 */ /* 0x000fe2000c101904 */
[----:B------:R-:W-:Y:S05]  /*5b80*/  EXIT ;  /* 0x000000000000794d */ /* 0x000fea0003800000 */
.L_x_61:
        /* <DEDUP_REMOVED lines=15> */
.L_x_382:


//--------------------- .text._Z18fix_maxi_critical2i --------------------------
	.section	.text._Z18fix_maxi_critical2i,"ax",@progbits
	.align	128
        .global         _Z18fix_maxi_critical2i
        .type           _Z18fix_maxi_critical2i,@function
        .size           _Z18fix_maxi_critical2i,(.L_x_383 - _Z18fix_maxi_critical2i)
        .other          _Z18fix_maxi_critical2i,@"STO_CUDA_ENTRY STV_DEFAULT"
_Z18fix_maxi_critical2i:
.text._Z18fix_maxi_critical2i:
        /* <DEDUP_REMOVED lines=23> */
[----:B------:R-:W0:Y:S02]  /*0170*/  LDC.64 R4, c[0x4][0xb8] ;  /* 0x01002e00ff047b82 */ /* 0x000e240000000a00 */
[----:B0-----:R-:W2:Y:S02]  /*0180*/  LDG.E.64 R4, desc[UR4][R4.64] ;  /* 0x0000000404047981 */ /* 0x001ea4000c1e1b00 */
[----:B--2---:R-:W-:-:S06]  /*0190*/  IMAD.WIDE R14, R0, 0x4, R4 ;  /* 0x00000004000e7825 */ /* 0x004fcc00078e0204 */
[----:B------:R-:W2:Y:S02]  /*01a0*/  LDG.E R14, desc[UR4][R14.64] ;  /* 0x000000040e0e7981 */ /* 0x000ea4000c1e1900 */
[----:B--2---:R-:W-:-:S13]  /*01b0*/  ISETP.NE.AND P0, PT, R14, -0x1, PT ;  /* 0xffffffff0e00780c */ /* 0x004fda0003f05270 */
[----:B------:R-:W-:Y:S05]  /*01c0*/  @!P0 BRA `(.L_x_64) ;  /* 0x0000001c00388947 */ /* 0x000fea0003800000 */
[----:B------:R-:W-:Y:S01]  /*01d0*/  VIADD R9, R14, 0xffffffff ;  /* 0xffffffff0e097836 */ /* 0x000fe20000000000 */
[----:B------:R-:W-:Y:S01]  /*01e0*/  BSSY.RECONVERGENT B1, `(.L_x_65) ;  /* 0x0000074000017945 */ /* 0x000fe20003800200 */
[----:B------:R-:W-:-:S03]  /*01f0*/  IMAD.MOV.U32 R23, RZ, RZ, -0x1 ;  /* 0xffffffffff177424 */ /* 0x000fc600078e00ff */
[----:B------:R-:W-:-:S13]  /*0200*/  ISETP.GT.U32.AND P0, PT, R9, 0xb, PT ;  /* 0x0000000b0900780c */ /* 0x000fda0003f04070 */
[----:B------:R-:W-:Y:S05]  /*0210*/  @P0 BRA `(.L_x_66) ;  /* 0x0000000400c00947 */ /* 0x000fea0003800000 */
[----:B------:R-:W0:Y:S08]  /*0220*/  LDC.64 R4, c[0x4][0x18] ;  /* 0x01000600ff047b82 */ /* 0x000e300000000a00 */
[----:B------:R-:W1:Y:S08]  /*0230*/  LDC.64 R6, c[0x4][0x20] ;  /* 0x01000800ff067b82 */ /* 0x000e700000000a00 */
[----:B------:R-:W2:Y:S01]  /*0240*/  LDC.64 R18, c[0x4][0x30] ;  /* 0x01000c00ff127b82 */ /* 0x000ea20000000a00 */
[----:B0-----:R-:W3:Y:S07]  /*0250*/  LDG.E R23, desc[UR4][R4.64] ;  /* 0x0000000404177981 */ /* 0x001eee000c1e1900 */
[----:B------:R-:W0:Y:S01]  /*0260*/  LDC.64 R20, c[0x4][0x100] ;  /* 0x01004000ff147b82 */ /* 0x000e220000000a00 */
[----:B-1----:R-:W4:Y:S04]  /*0270*/  LDG.E R10, desc[UR4][R6.64] ;  /* 0x00000004060a7981 */ /* 0x002f28000c1e1900 */
[----:B--2---:R1:W2:Y:S01]  /*0280*/  LDG.E R8, desc[UR4][R18.64] ;  /* 0x0000000412087981 */ /* 0x0042a2000c1e1900 */
[----:B0-----:R-:W-:-:S05]  /*0290*/  IMAD.WIDE.U32 R20, R9, 0xc, R20 ;  /* 0x0000000c09147825 */ /* 0x001fca00078e0014 */
[----:B------:R-:W5:Y:S04]  /*02a0*/  LDG.E R12, desc[UR4][R20.64+0x4] ;  /* 0x00000404140c7981 */ /* 0x000f68000c1e1900 */
[----:B------:R-:W5:Y:S04]  /*02b0*/  LDG.E R11, desc[UR4][R20.64+0x8] ;  /* 0x00000804140b7981 */ /* 0x000f68000c1e1900 */
[----:B------:R0:W5:Y:S01]  /*02c0*/  LDG.E R9, desc[UR4][R20.64] ;  /* 0x0000000414097981 */ /* 0x000162000c1e1900 */
[----:B---3--:R-:W-:Y:S02]  /*02d0*/  IABS R16, R23 ;  /* 0x0000001700107213 */ /* 0x008fe40000000000 */
[----:B------:R-:W-:-:S02]  /*02e0*/  ISETP.NE.AND P4, PT, R23, RZ, PT ;  /* 0x000000ff1700720c */ /* 0x000fc40003f85270 */
[----:B------:R-:W3:Y:S01]  /*02f0*/  I2F.RP R13, R16 ;  /* 0x00000010000d7306 */ /* 0x000ee20000209400 */
[-C--:B----4-:R-:W-:Y:S01]  /*0300*/  IMAD R17, R23, R10.reuse, RZ ;  /* 0x0000000a17117224 */ /* 0x090fe200078e02ff */
[----:B------:R-:W-:-:S04]  /*0310*/  IABS R15, R10 ;  /* 0x0000000a000f7213 */ /* 0x000fc80000000000 */
[-C--:B-1----:R-:W-:Y:S02]  /*0320*/  IABS R18, R17.reuse ;  /* 0x0000001100127213 */ /* 0x082fe40000000000 */
[----:B------:R-:W-:Y:S02]  /*0330*/  IABS R22, R17 ;  /* 0x0000001100167213 */ /* 0x000fe40000000000 */
[----:B------:R-:W1:Y:S08]  /*0340*/  I2F.RP R19, R18 ;  /* 0x0000001200137306 */ /* 0x000e700000209400 */
[----:B---3--:R-:W3:Y:S08]  /*0350*/  MUFU.RCP R13, R13 ;  /* 0x0000000d000d7308 */ /* 0x008ef00000001000 */
[----:B-1----:R-:W1:Y:S01]  /*0360*/  MUFU.RCP R19, R19 ;  /* 0x0000001300137308 */ /* 0x002e620000001000 */
[----:B---3--:R-:W-:Y:S01]  /*0370*/  VIADD R4, R13, 0xffffffe ;  /* 0x0ffffffe0d047836 */ /* 0x008fe20000000000 */
[----:B--2---:R-:W-:-:S06]  /*0380*/  IABS R13, R8 ;  /* 0x00000008000d7213 */ /* 0x004fcc0000000000 */
[----:B------:R2:W0:Y:S01]  /*0390*/  F2I.FTZ.U32.TRUNC.NTZ R5, R4 ;  /* 0x0000000400057305 */ /* 0x000422000021f000 */
[----:B-1----:R-:W-:-:S07]  /*03a0*/  IADD3 R6, PT, PT, R19, 0xffffffe, RZ ;  /* 0x0ffffffe13067810 */ /* 0x002fce0007ffe0ff */
[----:B------:R1:W3:Y:S01]  /*03b0*/  F2I.FTZ.U32.TRUNC.NTZ R7, R6 ;  /* 0x0000000600077305 */ /* 0x0002e2000021f000 */
[----:B--2---:R-:W-:Y:S02]  /*03c0*/  IMAD.MOV.U32 R4, RZ, RZ, RZ ;  /* 0x000000ffff047224 */ /* 0x004fe400078e00ff */
[----:B0-----:R-:W-:-:S05]  /*03d0*/  IMAD.MOV R21, RZ, RZ, -R5 ;  /* 0x000000ffff157224 */ /* 0x001fca00078e0a05 */
[----:B------:R-:W0:Y:S01]  /*03e0*/  I2F.RP R19, R15 ;  /* 0x0000000f00137306 */ /* 0x000e220000209400 */
[----:B-1----:R-:W-:Y:S02]  /*03f0*/  HFMA2 R6, -RZ, RZ, 0, 0 ;  /* 0x00000000ff067431 */ /* 0x002fe400000001ff */
[----:B------:R-:W-:Y:S02]  /*0400*/  IMAD R21, R21, R16, RZ ;  /* 0x0000001015157224 */ /* 0x000fe400078e02ff */
[----:B---3--:R-:W-:-:S03]  /*0410*/  IMAD.MOV R25, RZ, RZ, -R7 ;  /* 0x000000ffff197224 */ /* 0x008fc600078e0a07 */
[----:B------:R-:W1:Y:S01]  /*0420*/  I2F.RP R20, R13 ;  /* 0x0000000d00147306 */ /* 0x000e620000209400 */
[----:B------:R-:W-:Y:S01]  /*0430*/  IMAD.HI.U32 R4, R5, R21, R4 ;  /* 0x0000001505047227 */ /* 0x000fe200078e0004 */
[----:B------:R-:W-:-:S03]  /*0440*/  IABS R5, R0 ;  /* 0x0000000000057213 */ /* 0x000fc60000000000 */
[----:B------:R-:W-:Y:S02]  /*0450*/  IMAD R25, R25, R18, RZ ;  /* 0x0000001219197224 */ /* 0x000fe400078e02ff */
[----:B------:R-:W-:Y:S01]  /*0460*/  IMAD.HI.U32 R4, R4, R5, RZ ;  /* 0x0000000504047227 */ /* 0x000fe200078e00ff */
[----:B0-----:R-:W0:Y:S03]  /*0470*/  MUFU.RCP R19, R19 ;  /* 0x0000001300137308 */ /* 0x001e260000001000 */
[----:B------:R-:W-:Y:S01]  /*0480*/  IMAD.HI.U32 R6, R7, R25, R6 ;  /* 0x0000001907067227 */ /* 0x000fe200078e0006 */
[----:B------:R-:W-:-:S03]  /*0490*/  IABS R7, R23 ;  /* 0x0000001700077213 */ /* 0x000fc60000000000 */
[----:B------:R-:W-:Y:S01]  /*04a0*/  IMAD.MOV R25, RZ, RZ, -R22 ;  /* 0x000000ffff197224 */ /* 0x000fe200078e0a16 */
[----:B-1----:R-:W1:Y:S01]  /*04b0*/  MUFU.RCP R20, R20 ;  /* 0x0000001400147308 */ /* 0x002e620000001000 */
[----:B------:R-:W-:Y:S02]  /*04c0*/  IMAD.MOV R21, RZ, RZ, -R7 ;  /* 0x000000ffff157224 */ /* 0x000fe400078e0a07 */
[----:B------:R-:W-:-:S04]  /*04d0*/  IMAD.HI.U32 R6, R6, R5, RZ ;  /* 0x0000000506067227 */ /* 0x000fc800078e00ff */
[--C-:B------:R-:W-:Y:S02]  /*04e0*/  IMAD R21, R4, R21, R5.reuse ;  /* 0x0000001504157224 */ /* 0x100fe400078e0205 */
[----:B------:R-:W-:Y:S02]  /*04f0*/  IMAD R25, R6, R25, R5 ;  /* 0x0000001906197224 */ /* 0x000fe400078e0205 */
[----:B0-----:R-:W-:Y:S01]  /*0500*/  VIADD R5, R19, 0xffffffe ;  /* 0x0ffffffe13057836 */ /* 0x001fe20000000000 */
[----:B------:R-:W-:Y:S02]  /*0510*/  ISETP.GT.U32.AND P5, PT, R16, R21, PT ;  /* 0x000000151000720c */ /* 0x000fe40003fa4070 */
[----:B------:R-:W-:Y:S02]  /*0520*/  ISETP.GT.U32.AND P6, PT, R18, R25, PT ;  /* 0x000000191200720c */ /* 0x000fe40003fc4070 */
[----:B-1----:R-:W-:Y:S01]  /*0530*/  IADD3 R7, PT, PT, R20, 0xffffffe, RZ ;  /* 0x0ffffffe14077810 */ /* 0x002fe20007ffe0ff */
[----:B------:R-:W0:Y:S08]  /*0540*/  F2I.FTZ.U32.TRUNC.NTZ R5, R5 ;  /* 0x0000000500057305 */ /* 0x000e30000021f000 */
[----:B------:R-:W-:Y:S01]  /*0550*/  @!P5 IMAD.IADD R21, R21, 0x1, -R16 ;  /* 0x000000011515d824 */ /* 0x000fe200078e0a10 */
[----:B------:R-:W1:Y:S01]  /*0560*/  F2I.FTZ.U32.TRUNC.NTZ R7, R7 ;  /* 0x0000000700077305 */ /* 0x000e62000021f000 */
[----:B------:R-:W-:Y:S01]  /*0570*/  @!P6 IMAD.IADD R25, R25, 0x1, -R18 ;  /* 0x000000011919e824 */ /* 0x000fe200078e0a12 */
[----:B------:R-:W-:Y:S01]  /*0580*/  @!P5 IADD3 R4, PT, PT, R4, 0x1, RZ ;  /* 0x000000010404d810 */ /* 0x000fe20007ffe0ff */
[----:B------:R-:W-:Y:S01]  /*0590*/  @!P6 VIADD R6, R6, 0x1 ;  /* 0x000000010606e836 */ /* 0x000fe20000000000 */
[----:B------:R-:W-:-:S02]  /*05a0*/  ISETP.GE.U32.AND P0, PT, R21, R16, PT ;  /* 0x000000101500720c */ /* 0x000fc40003f06070 */
[----:B------:R-:W-:Y:S01]  /*05b0*/  ISETP.GE.U32.AND P1, PT, R25, R18, PT ;  /* 0x000000121900720c */ /* 0x000fe20003f26070 */
[----:B0-----:R-:W-:Y:S01]  /*05c0*/  IMAD.MOV R20, RZ, RZ, -R5 ;  /* 0x000000ffff147224 */ /* 0x001fe200078e0a05 */
[C---:B------:R-:W-:Y:S02]  /*05d0*/  LOP3.LUT R16, R0.reuse, R23, RZ, 0x3c, !PT ;  /* 0x0000001700107212 */ /* 0x040fe400078e3cff */
[----:B------:R-:W-:Y:S01]  /*05e0*/  LOP3.LUT R18, R0, R17, RZ, 0x3c, !PT ;  /* 0x0000001100127212 */ /* 0x000fe200078e3cff */
[----:B------:R-:W-:Y:S01]  /*05f0*/  IMAD R19, R20, R15, RZ ;  /* 0x0000000f14137224 */ /* 0x000fe200078e02ff */
[----:B------:R-:W-:Y:S02]  /*0600*/  ISETP.GE.AND P2, PT, R16, RZ, PT ;  /* 0x000000ff1000720c */ /* 0x000fe40003f46270 */
[----:B------:R-:W-:Y:S01]  /*0610*/  ISETP.GE.AND P3, PT, R18, RZ, PT ;  /* 0x000000ff1200720c */ /* 0x000fe20003f66270 */
[----:B-1----:R-:W-:Y:S01]  /*0620*/  IMAD.MOV R22, RZ, RZ, -R7 ;  /* 0x000000ffff167224 */ /* 0x002fe200078e0a07 */
[----:B------:R-:W-:-:S02]  /*0630*/  ISETP.NE.AND P5, PT, R17, RZ, PT ;  /* 0x000000ff1100720c */ /* 0x000fc40003fa5270 */
[----:B------:R-:W-:Y:S01]  /*0640*/  @P0 IADD3 R4, PT, PT, R4, 0x1, RZ ;  /* 0x0000000104040810 */ /* 0x000fe20007ffe0ff */
[----:B------:R-:W-:-:S04]  /*0650*/  @P1 VIADD R6, R6, 0x1 ;  /* 0x0000000106061836 */ /* 0x000fc80000000000 */
[----:B------:R-:W-:Y:S02]  /*0660*/  IMAD.MOV.U32 R16, RZ, RZ, R4 ;  /* 0x000000ffff107224 */ /* 0x000fe400078e0004 */
[----:B------:R-:W-:Y:S02]  /*0670*/  IMAD.MOV.U32 R4, RZ, RZ, RZ ;  /* 0x000000ffff047224 */ /* 0x000fe400078e00ff */
[----:B------:R-:W-:Y:S02]  /*0680*/  IMAD.MOV.U32 R18, RZ, RZ, R6 ;  /* 0x000000ffff127224 */ /* 0x000fe400078e0006 */
[----:B------:R-:W-:Y:S01]  /*0690*/  IMAD.HI.U32 R4, R5, R19, R4 ;  /* 0x0000001305047227 */ /* 0x000fe200078e0004 */
[----:B------:R-:W-:Y:S02]  /*06a0*/  IABS R19, R8 ;  /* 0x0000000800137213 */ /* 0x000fe40000000000 */
[----:B------:R-:W-:Y:S01]  /*06b0*/  @!P3 IADD3 R18, PT, PT, -R18, RZ, RZ ;  /* 0x000000ff1212b210 */ /* 0x000fe20007ffe1ff */
[----:B------:R-:W-:Y:S01]  /*06c0*/  @!P2 IMAD.MOV R16, RZ, RZ, -R16 ;  /* 0x000000ffff10a224 */ /* 0x000fe200078e0a10 */
[----:B------:R-:W-:Y:S01]  /*06d0*/  @!P4 LOP3.LUT R16, RZ, R23, RZ, 0x33, !PT ;  /* 0x00000017ff10c212 */ /* 0x000fe200078e33ff */
[----:B------:R-:W-:Y:S01]  /*06e0*/  IMAD R5, R22, R13, RZ ;  /* 0x0000000d16057224 */ /* 0x000fe200078e02ff */
[----:B------:R-:W-:Y:S01]  /*06f0*/  @!P5 LOP3.LUT R18, RZ, R17, RZ, 0x33, !PT ;  /* 0x00000011ff12d212 */ /* 0x000fe200078e33ff */
[----:B------:R-:W-:Y:S01]  /*0700*/  IMAD.MOV.U32 R6, RZ, RZ, RZ ;  /* 0x000000ffff067224 */ /* 0x000fe200078e00ff */
[----:B------:R-:W-:-:S02]  /*0710*/  IADD3 R19, PT, PT, RZ, -R19, RZ ;  /* 0x80000013ff137210 */ /* 0x000fc40007ffe0ff */
[----:B------:R-:W-:Y:S01]  /*0720*/  IABS R17, R18 ;  /* 0x0000001200117213 */ /* 0x000fe20000000000 */
[----:B------:R-:W-:Y:S01]  /*0730*/  IMAD.HI.U32 R6, R7, R5, R6 ;  /* 0x0000000507067227 */ /* 0x000fe200078e0006 */
[----:B------:R-:W-:Y:S02]  /*0740*/  IABS R7, R10 ;  /* 0x0000000a00077213 */ /* 0x000fe40000000000 */
[----:B------:R-:W-:Y:S02]  /*0750*/  IABS R5, R16 ;  /* 0x0000001000057213 */ /* 0x000fe40000000000 */
        /* <DEDUP_REMOVED lines=10> */
[----:B------:R-:W-:Y:S01]  /*0800*/  @!P0 IMAD.IADD R4, R4, 0x1, -R15 ;  /* 0x0000000104048824 */ /* 0x000fe200078e0a0f */
[----:B------:R-:W-:Y:S01]  /*0810*/  ISETP.NE.AND P0, PT, R10, RZ, PT ;  /* 0x000000ff0a00720c */ /* 0x000fe20003f05270 */
[----:B------:R-:W-:-:S03]  /*0820*/  @!P1 IMAD.IADD R6, R6, 0x1, -R13 ;  /* 0x0000000106069824 */ /* 0x000fc600078e0a0d */
[----:B------:R-:W-:Y:S02]  /*0830*/  ISETP.GT.U32.AND P1, PT, R15, R4, PT ;  /* 0x000000040f00720c */ /* 0x000fe40003f24070 */
[----:B------:R-:W-:-:S11]  /*0840*/  ISETP.GT.U32.AND P3, PT, R13, R6, PT ;  /* 0x000000060d00720c */ /* 0x000fd60003f64070 */
[----:B------:R-:W-:Y:S01]  /*0850*/  @!P1 IMAD.IADD R4, R4, 0x1, -R15 ;  /* 0x0000000104049824 */ /* 0x000fe200078e0a0f */
[----:B------:R-:W-:Y:S02]  /*0860*/  ISETP.NE.AND P1, PT, R8, RZ, PT ;  /* 0x000000ff0800720c */ /* 0x000fe40003f25270 */
[----:B------:R-:W-:Y:S01]  /*0870*/  @!P3 IADD3 R6, PT, PT, R6, -R13, RZ ;  /* 0x8000000d0606b210 */ /* 0x000fe20007ffe0ff */
[----:B------:R-:W-:Y:S01]  /*0880*/  @!P2 IMAD.MOV R4, RZ, RZ, -R4 ;  /* 0x000000ffff04a224 */ /* 0x000fe200078e0a04 */
[----:B------:R-:W-:-:S03]  /*0890*/  @!P0 LOP3.LUT R4, RZ, R10, RZ, 0x33, !PT ;  /* 0x0000000aff048212 */ /* 0x000fc600078e33ff */
[----:B------:R-:W-:Y:S01]  /*08a0*/  @!P4 IMAD.MOV R6, RZ, RZ, -R6 ;  /* 0x000000ffff06c224 */ /* 0x000fe200078e0a06 */
[----:B-----5:R-:W-:Y:S01]  /*08b0*/  IADD3 R12, PT, PT, R12, R4, RZ ;  /* 0x000000040c0c7210 */ /* 0x020fe20007ffe0ff */
[----:B------:R-:W-:-:S04]  /*08c0*/  IMAD R4, R23, R16, R0 ;  /* 0x0000001017047224 */ /* 0x000fc800078e0200 */
[----:B------:R-:W-:Y:S01]  /*08d0*/  @!P1 LOP3.LUT R6, RZ, R8, RZ, 0x33, !PT ;  /* 0x00000008ff069212 */ /* 0x000fe200078e33ff */
[----:B------:R-:W-:-:S04]  /*08e0*/  IMAD.IADD R4, R9, 0x1, R4 ;  /* 0x0000000109047824 */ /* 0x000fc800078e0204 */
[----:B------:R-:W-:-:S04]  /*08f0*/  IMAD.IADD R11, R11, 0x1, R6 ;  /* 0x000000010b0b7824 */ /* 0x000fc800078e0206 */
[----:B------:R-:W-:-:S04]  /*0900*/  IMAD R10, R10, R11, R12 ;  /* 0x0000000b0a0a7224 */ /* 0x000fc800078e020c */
[----:B------:R-:W-:-:S07]  /*0910*/  IMAD R23, R23, R10, R4 ;  /* 0x0000000a17177224 */ /* 0x000fce00078e0204 */
.L_x_66:
[----:B------:R-:W-:Y:S05]  /*0920*/  BSYNC.RECONVERGENT B1 ;  /* 0x0000000000017941 */ /* 0x000fea0003800200 */
.L_x_65:
[----:B------:R-:W0:Y:S02]  /*0930*/  LDC.64 R4, c[0x4][0x40] ;  /* 0x01001000ff047b82 */ /* 0x000e240000000a00 */
[----:B0-----:R-:W2:Y:S06]  /*0940*/  LDG.E.64 R4, desc[UR4][R4.64] ;  /* 0x0000000404047981 */ /* 0x001eac000c1e1b00 */
[----:B------:R-:W0:Y:S01]  /*0950*/  LDC.64 R20, c[0x4][0xe0] ;  /* 0x01003800ff147b82 */ /* 0x000e220000000a00 */
[----:B------:R-:W-:Y:S01]  /*0960*/  IMAD R7, R0, 0xc, RZ ;  /* 0x0000000c00077824 */ /* 0x000fe200078e02ff */
[----:B0-----:R-:W3:Y:S03]  /*0970*/  LDG.E.64 R20, desc[UR4][R20.64] ;  /* 0x0000000414147981 */ /* 0x001ee6000c1e1b00 */
[----:B--2---:R-:W-:-:S05]  /*0980*/  IMAD.WIDE R6, R7, 0x4, R4 ;  /* 0x0000000407067825 */ /* 0x004fca00078e0204 */
[----:B------:R-:W2:Y:S01]  /*0990*/  LDG.E R9, desc[UR4][R6.64] ;  /* 0x0000000406097981 */ /* 0x000ea2000c1e1900 */
[----:B------:R-:W-:Y:S01]  /*09a0*/  BSSY.RECONVERGENT B1, `(.L_x_67) ;  /* 0x00000d2000017945 */ /* 0x000fe20003800200 */
[----:B------:R-:W-:Y:S02]  /*09b0*/  IMAD.MOV.U32 R15, RZ, RZ, R23 ;  /* 0x000000ffff0f7224 */ /* 0x000fe400078e0017 */
[----:B---3--:R-:W-:Y:S01]  /*09c0*/  IMAD.WIDE R18, R0, 0x8, R20 ;  /* 0x0000000800127825 */ /* 0x008fe200078e0214 */
[----:B--2---:R-:W-:-:S13]  /*09d0*/  ISETP.NE.AND P0, PT, R9, -0x1, PT ;  /* 0xffffffff0900780c */ /* 0x004fda0003f05270 */
[----:B------:R-:W-:Y:S05]  /*09e0*/  @!P0 BRA `(.L_x_68) ;  /* 0x0000000c00348947 */ /* 0x000fea0003800000 */
[----:B------:R-:W-:Y:S01]  /*09f0*/  IMAD.WIDE R4, R9, 0x4, R2 ;  /* 0x0000000409047825 */ /* 0x000fe200078e0202 */
[----:B------:R-:W2:Y:S05]  /*0a00*/  LDG.E R8, desc[UR4][R6.64+0x4] ;  /* 0x0000040406087981 */ /* 0x000eaa000c1e1900 */
[----:B------:R-:W3:Y:S02]  /*0a10*/  LDG.E R4, desc[UR4][R4.64] ;  /* 0x0000000404047981 */ /* 0x000ee4000c1e1900 */
[----:B---3--:R-:W-:-:S13]  /*0a20*/  ISETP.NE.AND P2, PT, R4, 0x1, PT ;  /* 0x000000010400780c */ /* 0x008fda0003f45270 */
[C---:B------:R-:W-:Y:S01]  /*0a30*/  @P2 IMAD.WIDE R10, R9.reuse, 0x8, R20 ;  /* 0x00000008090a2825 */ /* 0x040fe200078e0214 */
[----:B------:R-:W3:Y:S05]  /*0a40*/  @P2 LDG.E.64 R12, desc[UR4][R18.64] ;  /* 0x00000004120c2981 */ /* 0x000eea000c1e1b00 */
[----:B------:R-:W4:Y:S01]  /*0a50*/  @P2 LDG.E.64 R10, desc[UR4][R10.64] ;  /* 0x000000040a0a2981 */ /* 0x000f22000c1e1b00 */
[----:B------:R-:W-:Y:S01]  /*0a60*/  @P2 MOV R16, 0xffffffff ;  /* 0xffffffff00102802 */ /* 0x000fe20000000f00 */
[----:B------:R-:W-:Y:S01]  /*0a70*/  @P2 IMAD.MOV.U32 R17, RZ, RZ, 0x7fefffff ;  /* 0x7fefffffff112424 */ /* 0x000fe200078e00ff */
[----:B------:R-:W-:Y:S01]  /*0a80*/  @P2 ISETP.NE.AND P1, PT, R9, R23, PT ;  /* 0x000000170900220c */ /* 0x000fe20003f25270 */
[----:B------:R-:W-:Y:S01]  /*0a90*/  IMAD.MOV.U32 R15, RZ, RZ, R23 ;  /* 0x000000ffff0f7224 */ /* 0x000fe200078e0017 */
[----:B------:R-:W-:Y:S01]  /*0aa0*/  MOV R5, 0xffefffff ;  /* 0xffefffff00057802 */ /* 0x000fe20000000f00 */
[----:B------:R-:W-:-:S02]  /*0ab0*/  IMAD.MOV.U32 R4, RZ, RZ, -0x1 ;  /* 0xffffffffff047424 */ /* 0x000fc400078e00ff */
[----:B----4-:R-:W-:-:S06]  /*0ac0*/  @P2 DSETP.GT.AND P0, PT, R10, -R16, PT ;  /* 0x800000100a00222a */ /* 0x010fcc0003f04000 */
[----:B---3--:R-:W-:Y:S01]  /*0ad0*/  @P2 DSETP.LT.AND P0, PT, R10, R12, P0 ;  /* 0x0000000c0a00222a */ /* 0x008fe20000701000 */
[----:B------:R-:W-:Y:S02]  /*0ae0*/  @P2 FSEL R12, R10, -QNAN , P1 ;  /* 0xffffffff0a0c2808 */ /* 0x000fe40000800000 */
[----:B------:R-:W-:Y:S02]  /*0af0*/  @P2 FSEL R13, R11, -QNAN , P1 ;  /* 0xffefffff0b0d2808 */ /* 0x000fe40000800000 */
[----:B--2---:R-:W-:Y:S02]  /*0b00*/  ISETP.NE.AND P1, PT, R8, -0x1, PT ;  /* 0xffffffff0800780c */ /* 0x004fe40003f25270 */
[----:B------:R-:W-:Y:S02]  /*0b10*/  @P2 FSEL R4, R12, -QNAN , P0 ;  /* 0xffffffff0c042808 */ /* 0x000fe40000000000 */
[----:B------:R-:W-:Y:S02]  /*0b20*/  @P2 FSEL R5, R13, -QNAN , P0 ;  /* 0xffefffff0d052808 */ /* 0x000fe40000000000 */
[----:B------:R-:W-:-:S07]  /*0b30*/  @P2 SEL R15, R9, R23, P0 ;  /* 0x00000017090f2207 */ /* 0x000fce0000000000 */
[----:B------:R-:W-:Y:S05]  /*0b40*/  @!P1 BRA `(.L_x_68) ;  /* 0x0000000800dc9947 */ /* 0x000fea0003800000 */
[----:B------:R-:W-:Y:S01]  /*0b50*/  IMAD.WIDE R10, R8, 0x4, R2 ;  /* 0x00000004080a7825 */ /* 0x000fe200078e0202 */
[----:B------:R-:W2:Y:S05]  /*0b60*/  LDG.E R9, desc[UR4][R6.64+0x8] ;  /* 0x0000080406097981 */ /* 0x000eaa000c1e1900 */
[----:B------:R-:W3:Y:S02]  /*0b70*/  LDG.E R10, desc[UR4][R10.64] ;  /* 0x000000040a0a7981 */ /* 0x000ee4000c1e1900 */
[----:B---3--:R-:W-:-:S13]  /*0b80*/  ISETP.NE.AND P1, PT, R10, 0x1, PT ;  /* 0x000000010a00780c */ /* 0x008fda0003f25270 */
[----:B------:R-:W-:Y:S01]  /*0b90*/  @P1 IMAD.WIDE R12, R8, 0x8, R20 ;  /* 0x00000008080c1825 */ /* 0x000fe200078e0214 */
[----:B------:R-:W3:Y:S05]  /*0ba0*/  @P1 LDG.E.64 R16, desc[UR4][R18.64] ;  /* 0x0000000412101981 */ /* 0x000eea000c1e1b00 */
[----:B------:R-:W4:Y:S01]  /*0bb0*/  @P1 LDG.E.64 R12, desc[UR4][R12.64] ;  /* 0x000000040c0c1981 */ /* 0x000f22000c1e1b00 */
[----:B--2---:R-:W-:Y:S01]  /*0bc0*/  ISETP.NE.AND P2, PT, R9, -0x1, PT ;  /* 0xffffffff0900780c */ /* 0x004fe20003f45270 */
[----:B----4-:R-:W-:-:S06]  /*0bd0*/  @P1 DSETP.GT.AND P0, PT, R12, R4, PT ;  /* 0x000000040c00122a */ /* 0x010fcc0003f04000 */
[----:B---3--:R-:W-:-:S06]  /*0be0*/  @P1 DSETP.LT.AND P0, PT, R12, R16, P0 ;  /* 0x000000100c00122a */ /* 0x008fcc0000701000 */
[----:B------:R-:W-:-:S04]  /*0bf0*/  @P1 ISETP.NE.AND P0, PT, R8, R23, P0 ;  /* 0x000000170800120c */ /* 0x000fc80000705270 */
[----:B------:R-:W-:Y:S02]  /*0c00*/  @P1 FSEL R16, R12, R4, P0 ;  /* 0x000000040c101208 */ /* 0x000fe40000000000 */
[----:B------:R-:W-:Y:S02]  /*0c10*/  @P1 FSEL R11, R13, R5, P0 ;  /* 0x000000050d0b1208 */ /* 0x000fe40000000000 */
[----:B------:R-:W-:Y:S01]  /*0c20*/  @P1 SEL R15, R8, R15, P0 ;  /* 0x0000000f080f1207 */ /* 0x000fe20000000000 */
[----:B------:R-:W-:Y:S02]  /*0c30*/  @P1 IMAD.MOV.U32 R4, RZ, RZ, R16 ;  /* 0x000000ffff041224 */ /* 0x000fe400078e0010 */
[----:B------:R-:W-:Y:S01]  /*0c40*/  @P1 IMAD.MOV.U32 R5, RZ, RZ, R11 ;  /* 0x000000ffff051224 */ /* 0x000fe200078e000b */
[----:B------:R-:W-:Y:S06]  /*0c50*/  @!P2 BRA `(.L_x_68) ;  /* 0x000000080098a947 */ /* 0x000fec0003800000 */
        /* <DEDUP_REMOVED lines=14> */
[----:B------:R-:W-:Y:S01]  /*0d40*/  @P1 IMAD.MOV.U32 R4, RZ, RZ, R16 ;  /* 0x000000ffff041224 */ /* 0x000fe200078e0010 */
[----:B------:R-:W-:Y:S01]  /*0d50*/  @P1 MOV R5, R11 ;  /* 0x0000000b00051202 */ /* 0x000fe20000000f00 */
        /* <DEDUP_REMOVED lines=137> */
[----:B------:R-:W-:-:S06]  /*15f0*/  IMAD.WIDE R2, R22, 0x4, R2 ;  /* 0x0000000416027825 */ /* 0x000fcc00078e0202 */
[----:B------:R-:W2:Y:S02]  /*1600*/  LDG.E R2, desc[UR4][R2.64] ;  /* 0x0000000402027981 */ /* 0x000ea4000c1e1900 */
[----:B--2---:R-:W-:-:S13]  /*1610*/  ISETP.NE.AND P3, PT, R2, 0x1, PT ;  /* 0x000000010200780c */ /* 0x004fda0003f65270 */
[C---:B------:R-:W-:Y:S01]  /*1620*/  @P3 IMAD.WIDE R6, R22.reuse, 0x8, R20 ;  /* 0x0000000816063825 */ /* 0x040fe200078e0214 */
[----:B------:R-:W2:Y:S05]  /*1630*/  @P3 LDG.E.64 R8, desc[UR4][R18.64] ;  /* 0x0000000412083981 */ /* 0x000eaa000c1e1b00 */
[----:B------:R-:W2:Y:S01]  /*1640*/  @P3 LDG.E.64 R6, desc[UR4][R6.64] ;  /* 0x0000000406063981 */ /* 0x000ea2000c1e1b00 */
[----:B------:R-:W-:Y:S02]  /*1650*/  PLOP3.LUT P0, PT, PT, PT, PT, 0x80, 0x8 ;  /* 0x000000000008781c */ /* 0x000fe40003f0f070 */
[----:B------:R-:W-:-:S04]  /*1660*/  @P3 ISETP.NE.AND P2, PT, R22, R23, PT ;  /* 0x000000171600320c */ /* 0x000fc80003f45270 */
[----:B------:R-:W-:Y:S01]  /*1670*/  @P3 SEL R22, R22, R15, P2 ;  /* 0x0000000f16163207 */ /* 0x000fe20001000000 */
[----:B--2---:R-:W-:-:S06]  /*1680*/  @P3 DSETP.GEU.AND P1, PT, R6, R8, PT ;  /* 0x000000080600322a */ /* 0x004fcc0003f2e000 */
[----:B------:R-:W-:Y:S01]  /*1690*/  @P3 PLOP3.LUT P0, PT, P1, PT, PT, 0x80, 0x8 ;  /* 0x000000000008381c */ /* 0x000fe20000f0f070 */
[----:B------:R-:W-:-:S12]  /*16a0*/  @P3 DSETP.GT.AND P1, PT, R6, R4, PT ;  /* 0x000000040600322a */ /* 0x000fd80003f24000 */
[----:B------:R-:W-:-:S07]  /*16b0*/  @!P0 SEL R15, R22, R15, P1 ;  /* 0x0000000f160f8207 */ /* 0x000fce0000800000 */
.L_x_68:
[----:B------:R-:W-:Y:S05]  /*16c0*/  BSYNC.RECONVERGENT B1 ;  /* 0x0000000000017941 */ /* 0x000fea0003800200 */
.L_x_67:
[----:B------:R-:W0:Y:S01]  /*16d0*/  LDC.64 R10, c[0x4][RZ] ;  /* 0x01000000ff0a7b82 */ /* 0x000e220000000a00 */
[----:B------:R-:W-:-:S07]  /*16e0*/  ISETP.GE.AND P0, PT, R0, R23, PT ;  /* 0x000000170000720c */ /* 0x000fce0003f06270 */
[----:B------:R-:W1:Y:S01]  /*16f0*/  LDC.64 R16, c[0x4][0xb0] ;  /* 0x01002c00ff107b82 */ /* 0x000e620000000a00 */
[----:B------:R-:W-:Y:S01]  /*1700*/  IMAD.WIDE R20, R23, 0x8, R20 ;  /* 0x0000000817147825 */ /* 0x000fe200078e0214 */
[----:B------:R-:W5:Y:S05]  /*1710*/  LDG.E.64 R18, desc[UR4][R18.64] ;  /* 0x0000000412127981 */ /* 0x000f6a000c1e1b00 */
[----:B------:R-:W5:Y:S04]  /*1720*/  LDG.E.64 R20, desc[UR4][R20.64] ;  /* 0x0000000414147981 */ /* 0x000f68000c1e1b00 */
[----:B0-----:R-:W2:Y:S04]  /*1730*/  LDG.E.64 R10, desc[UR4][R10.64] ;  /* 0x000000040a0a7981 */ /* 0x001ea8000c1e1b00 */
[----:B-1----:R-:W5:Y:S01]  /*1740*/  LDG.E.64 R16, desc[UR4][R16.64] ;  /* 0x0000000410107981 */ /* 0x002f62000c1e1b00 */
[----:B--2---:R-:W-:-:S04]  /*1750*/  IMAD.WIDE R8, R0, 0x8, R10 ;  /* 0x0000000800087825 */ /* 0x004fc800078e020a */
[----:B------:R-:W-:Y:S01]  /*1760*/  IMAD.WIDE R6, R23, 0x8, R10 ;  /* 0x0000000817067825 */ /* 0x000fe200078e020a */
[----:B------:R-:W2:Y:S04]  /*1770*/  LDG.E.64 R4, desc[UR4][R8.64] ;  /* 0x0000000408047981 */ /* 0x000ea8000c1e1b00 */
[----:B------:R-:W2:Y:S02]  /*1780*/  LDG.E.64 R2, desc[UR4][R6.64] ;  /* 0x0000000406027981 */ /* 0x000ea4000c1e1b00 */
[----:B--2---:R-:W-:-:S06]  /*1790*/  DSETP.NEU.OR P0, PT, R4, R2, P0 ;  /* 0x000000020400722a */ /* 0x004fcc000070d400 */
[----:B------:R-:W-:-:S14]  /*17a0*/  DSETP.GEU.AND P0, PT, R4, R2, P0 ;  /* 0x000000020400722a */ /* 0x000fdc000070e000 */
[----:B------:R-:W0:Y:S02]  /*17b0*/  @!P0 LDC.64 R12, c[0x4][0xe8] ;  /* 0x01003a00ff0c8b82 */ /* 0x000e240000000a00 */
[----:B0-----:R-:W2:Y:S01]  /*17c0*/  @!P0 LDG.E.64 R12, desc[UR4][R12.64] ;  /* 0x000000040c0c8981 */ /* 0x001ea2000c1e1b00 */
[----:B------:R-:W-:-:S06]  /*17d0*/  IMAD.WIDE R10, R15, 0x8, R10 ;  /* 0x000000080f0a7825 */ /* 0x000fcc00078e020a */
[----:B------:R-:W5:Y:S01]  /*17e0*/  LDG.E.64 R10, desc[UR4][R10.64] ;  /* 0x000000040a0a7981 */ /* 0x000f62000c1e1b00 */
[----:B--2---:R-:W-:-:S05]  /*17f0*/  @!P0 IMAD.WIDE R22, R0, 0x4, R12 ;  /* 0x0000000400168825 */ /* 0x004fca00078e020c */
[----:B------:R0:W-:Y:S01]  /*1800*/  @!P0 STG.E desc[UR4][R22.64], R14 ;  /* 0x0000000e16008986 */ /* 0x0001e2000c101904 */
[----:B------:R-:W-:Y:S05]  /*1810*/  @!P0 EXIT ;  /* 0x000000000000894d */ /* 0x000fea0003800000 */
[----:B-----5:R-:W-:Y:S02]  /*1820*/  DADD R12, -R18, R4 ;  /* 0x00000000120c7229 */ /* 0x020fe40000000104 */
[----:B0-----:R-:W-:-:S06]  /*1830*/  DADD R14, R16, R20 ;  /* 0x00000000100e7229 */ /* 0x001fcc0000000014 */
[----:B------:R-:W-:Y:S02]  /*1840*/  DADD R12, R12, R16 ;  /* 0x000000000c0c7229 */ /* 0x000fe40000000010 */
[----:B------:R-:W-:-:S06]  /*1850*/  DADD R14, -R2, R14 ;  /* 0x00000000020e7229 */ /* 0x000fcc000000010e */
[----:B------:R-:W-:Y:S02]  /*1860*/  DMUL R12, R12, 0.5 ;  /* 0x3fe000000c0c7828 */ /* 0x000fe40000000000 */
[----:B------:R-:W-:Y:S01]  /*1870*/  DMUL R22, R14, 0.5 ;  /* 0x3fe000000e167828 */ /* 0x000fe20000000000 */
[----:B------:R-:W-:Y:S02]  /*1880*/  IMAD.MOV.U32 R14, RZ, RZ, -0x68277644 ;  /* 0x97d889bcff0e7424 */ /* 0x000fe400078e00ff */
[----:B------:R-:W-:-:S05]  /*1890*/  IMAD.MOV.U32 R15, RZ, RZ, 0x3c9cd2b2 ;  /* 0x3c9cd2b2ff0f7424 */ /* 0x000fca00078e00ff */
[----:B------:R-:W-:Y:S01]  /*18a0*/  DSETP.MAX.AND P0, P1, R12, R22, PT ;  /* 0x000000160c00722a */ /* 0x000fe2000390f000 */
[----:B------:R-:W-:Y:S01]  /*18b0*/  MOV R0, R13 ;  /* 0x0000000d00007202 */ /* 0x000fe20000000f00 */
[----:B------:R-:W-:-:S05]  /*18c0*/  IMAD.MOV.U32 R25, RZ, RZ, R23 ;  /* 0x000000ffff197224 */ /* 0x000fca00078e0017 */
[----:B------:R-:W-:Y:S01]  /*18d0*/  FSEL R27, R0, R25, P0 ;  /* 0x00000019001b7208 */ /* 0x000fe20000000000 */
[----:B------:R-:W-:-:S05]  /*18e0*/  IMAD.MOV.U32 R0, RZ, RZ, R12 ;  /* 0x000000ffff007224 */ /* 0x000fca00078e000c */
[----:B------:R-:W-:Y:S02]  /*18f0*/  SEL R22, R0, R22, P0 ;  /* 0x0000001600167207 */ /* 0x000fe40000000000 */
[----:B------:R-:W-:-:S05]  /*1900*/  @P1 LOP3.LUT R27, R25, 0x80000, RZ, 0xfc, !PT ;  /* 0x00080000191b1812 */ /* 0x000fca00078efcff */
[----:B------:R-:W-:-:S06]  /*1910*/  IMAD.MOV.U32 R23, RZ, RZ, R27 ;  /* 0x000000ffff177224 */ /* 0x000fcc00078e001b */
[----:B------:R-:W-:-:S14]  /*1920*/  DSETP.GE.AND P0, PT, R22, R14, PT ;  /* 0x0000000e1600722a */ /* 0x000fdc0003f06000 */
[----:B------:R-:W-:Y:S05]  /*1930*/  @!P0 BRA `(.L_x_69) ;  /* 0x0000000000ec8947 */ /* 0x000fea0003800000 */
[----:B------:R-:W-:-:S14]  /*1940*/  DSETP.NEU.AND P0, PT, R4, R2, PT ;  /* 0x000000020400722a */ /* 0x000fdc0003f0d000 */
[----:B------:R-:W-:Y:S05]  /*1950*/  @P0 BRA `(.L_x_70) ;  /* 0x0000000000500947 */ /* 0x000fea0003800000 */
[----:B------:R-:W-:Y:S01]  /*1960*/  DADD R18, R18, -R4 ;  /* 0x0000000012127229 */ /* 0x000fe20000000804 */
[----:B------:R-:W-:Y:S01]  /*1970*/  IMAD.MOV.U32 R6, RZ, RZ, -0x68277644 ;  /* 0x97d889bcff067424 */ /* 0x000fe200078e00ff */
[----:B------:R-:W-:Y:S01]  /*1980*/  MOV R7, 0x3cacd2b2 ;  /* 0x3cacd2b200077802 */ /* 0x000fe20000000f00 */
[----:B------:R-:W-:Y:S05]  /*1990*/  BSSY.RECONVERGENT B1, `(.L_x_71) ;  /* 0x000000a000017945 */ /* 0x000fea0003800200 */
[C---:B------:R-:W-:Y:S02]  /*19a0*/  DADD R2, R12.reuse, R18 ;  /* 0x000000000c027229 */ /* 0x040fe40000000012 */
[----:B------:R-:W-:-:S06]  /*19b0*/  DSETP.GE.AND P0, PT, R12, R6, PT ;  /* 0x000000060c00722a */ /* 0x000fcc0003f06000 */
[----:B------:R-:W-:-:S14]  /*19c0*/  DSETP.LEU.OR P0, PT, |R2|, R16, !P0 ;  /* 0x000000100200722a */ /* 0x000fdc000470b600 */
[----:B------:R-:W-:Y:S05]  /*19d0*/  @P0 BRA `(.L_x_72) ;  /* 0x0000000000140947 */ /* 0x000fea0003800000 */
.L_x_73:
[----:B------:R-:W-:-:S08]  /*19e0*/  DMUL R12, R12, 0.5 ;  /* 0x3fe000000c0c7828 */ /* 0x000fd00000000000 */
[----:B------:R-:W-:Y:S02]  /*19f0*/  DADD R2, R18, R12 ;  /* 0x0000000012027229 */ /* 0x000fe4000000000c */
[----:B------:R-:W-:-:S06]  /*1a00*/  DSETP.GE.AND P0, PT, R12, R6, PT ;  /* 0x000000060c00722a */ /* 0x000fcc0003f06000 */
[----:B------:R-:W-:-:S14]  /*1a10*/  DSETP.GT.AND P1, PT, |R2|, R16, PT ;  /* 0x000000100200722a */ /* 0x000fdc0003f24200 */
[----:B------:R-:W-:Y:S05]  /*1a20*/  @P0 BRA P1, `(.L_x_73) ;  /* 0xfffffffc00ec0947 */ /* 0x000fea000083ffff */
.L_x_72:
[----:B------:R-:W-:Y:S05]  /*1a30*/  BSYNC.RECONVERGENT B1 ;  /* 0x0000000000017941 */ /* 0x000fea0003800200 */
.L_x_71:
[----:B------:R-:W-:-:S08]  /*1a40*/  DFMA R18, R12, 0.015625, R18 ;  /* 0x3f9000000c12782b */ /* 0x000fd00000000012 */
[----:B------:R-:W-:-:S14]  /*1a50*/  DSETP.GTU.AND P0, PT, |R18|, R16, PT ;  /* 0x000000101200722a */ /* 0x000fdc0003f0c200 */
[----:B------:R-:W-:Y:S05]  /*1a60*/  @P0 EXIT ;  /* 0x000000000000094d */ /* 0x000fea0003800000 */
[----:B------:R-:W-:-:S07]  /*1a70*/  DFMA R4, R12, -0.015625, R4 ;  /* 0xbf9000000c04782b */ /* 0x000fce0000000004 */
[----:B------:R-:W-:Y:S01]  /*1a80*/  STG.E.64 desc[UR4][R8.64], R4 ;  /* 0x0000000408007986 */ /* 0x000fe2000c101b04 */
[----:B------:R-:W-:Y:S05]  /*1a90*/  EXIT ;  /* 0x000000000000794d */ /* 0x000fea0003800000 */
.L_x_70:
[----:B------:R-:W-:-:S14]  /*1aa0*/  DSETP.GE.AND P0, PT, R4, R2, PT ;  /* 0x000000020400722a */ /* 0x000fdc0003f06000 */
[----:B------:R-:W-:Y:S05]  /*1ab0*/  @!P0 EXIT ;  /* 0x000000000000894d */ /* 0x000fea0003800000 */
[----:B------:R-:W-:Y:S01]  /*1ac0*/  DADD R6, R18, -R4 ;  /* 0x0000000012067229 */ /* 0x000fe20000000804 */
[----:B------:R-:W-:Y:S01]  /*1ad0*/  IMAD.MOV.U32 R22, RZ, RZ, -0x68277644 ;  /* 0x97d889bcff167424 */ /* 0x000fe200078e00ff */
[----:B------:R-:W-:Y:S01]  /*1ae0*/  BSSY.RECONVERGENT B1, `(.L_x_74) ;  /* 0x000000b000017945 */ /* 0x000fe20003800200 */
[----:B------:R-:W-:-:S05]  /*1af0*/  IMAD.MOV.U32 R23, RZ, RZ, 0x3cacd2b2 ;  /* 0x3cacd2b2ff177424 */ /* 0x000fca00078e00ff */
[C---:B------:R-:W-:Y:S02]  /*1b00*/  DADD R20, R12.reuse, R6 ;  /* 0x000000000c147229 */ /* 0x040fe40000000006 */
[----:B------:R-:W-:-:S06]  /*1b10*/  DSETP.GE.AND P0, PT, R12, R22, PT ;  /* 0x000000160c00722a */ /* 0x000fcc0003f06000 */
[----:B------:R-:W-:-:S14]  /*1b20*/  DSETP.LEU.OR P0, PT, |R20|, R16, !P0 ;  /* 0x000000101400722a */ /* 0x000fdc000470b600 */
[----:B------:R-:W-:Y:S05]  /*1b30*/  @P0 BRA `(.L_x_75) ;  /* 0x0000000000140947 */ /* 0x000fea0003800000 */
.L_x_76:
[----:B------:R-:W-:-:S08]  /*1b40*/  DMUL R12, R12, 0.5 ;  /* 0x3fe000000c0c7828 */ /* 0x000fd00000000000 */
[----:B------:R-:W-:Y:S02]  /*1b50*/  DADD R20, R6, R12 ;  /* 0x0000000006147229 */ /* 0x000fe4000000000c */
[----:B------:R-:W-:-:S06]  /*1b60*/  DSETP.GE.AND P0, PT, R12, R22, PT ;  /* 0x000000160c00722a */ /* 0x000fcc0003f06000 */
[----:B------:R-:W-:-:S14]  /*1b70*/  DSETP.GT.AND P1, PT, |R20|, R16, PT ;  /* 0x000000101400722a */ /* 0x000fdc0003f24200 */
[----:B------:R-:W-:Y:S05]  /*1b80*/  @P0 BRA P1, `(.L_x_76) ;  /* 0xfffffffc00ec0947 */ /* 0x000fea000083ffff */
.L_x_75:
[----:B------:R-:W-:Y:S05]  /*1b90*/  BSYNC.RECONVERGENT B1 ;  /* 0x0000000000017941 */ /* 0x000fea0003800200 */
.L_x_74:
[----:B------:R-:W-:Y:S01]  /*1ba0*/  DADD R6, R4, -R12 ;  /* 0x0000000004067229 */ /* 0x000fe2000000080c */
[----:B------:R-:W-:Y:S01]  /*1bb0*/  BSSY.RECONVERGENT B1, `(.L_x_77) ;  /* 0x000000c000017945 */ /* 0x000fe20003800200 */
[----:B------:R-:W-:-:S06]  /*1bc0*/  DSETP.GTU.AND P0, PT, R10, R2, PT ;  /* 0x000000020a00722a */ /* 0x000fcc0003f0c000 */
[--C-:B------:R-:W-:Y:S02]  /*1bd0*/  DSETP.GEU.AND P1, PT, R6, R10.reuse, PT ;  /* 0x0000000a0600722a */ /* 0x100fe40003f2e000 */
[----:B------:R-:W-:-:S04]  /*1be0*/  DSETP.LTU.OR P0, PT, R4, R10, P0 ;  /* 0x0000000a0400722a */ /* 0x000fc80000709400 */
[----:B------:R-:W-:-:S06]  /*1bf0*/  DSETP.LTU.OR P1, PT, R12, R22, P1 ;  /* 0x000000160c00722a */ /* 0x000fcc0000f29400 */
[----:B------:R-:W-:-:S13]  /*1c00*/  PLOP3.LUT P0, PT, P0, P1, PT, 0xf8, 0x8f ;  /* 0x00000000008f781c */ /* 0x000fda0000703f70 */
[----:B------:R-:W-:Y:S05]  /*1c10*/  @P0 BRA `(.L_x_78) ;  /* 0x0000000000140947 */ /* 0x000fea0003800000 */
.L_x_79:
[----:B------:R-:W-:-:S08]  /*1c20*/  DMUL R12, R12, 0.5 ;  /* 0x3fe000000c0c7828 */ /* 0x000fd00000000000 */
[----:B------:R-:W-:Y:S02]  /*1c30*/  DADD R2, R4, -R12 ;  /* 0x0000000004027229 */ /* 0x000fe4000000080c */
[----:B------:R-:W-:-:S06]  /*1c40*/  DSETP.GE.AND P1, PT, R12, R22, PT ;  /* 0x000000160c00722a */ /* 0x000fcc0003f26000 */
[----:B------:R-:W-:-:S14]  /*1c50*/  DSETP.GEU.AND P0, PT, R2, R10, PT ;  /* 0x0000000a0200722a */ /* 0x000fdc0003f0e000 */
[----:B------:R-:W-:Y:S05]  /*1c60*/  @!P0 BRA P1, `(.L_x_79) ;  /* 0xfffffffc00ec8947 */ /* 0x000fea000083ffff */
.L_x_78:
[----:B------:R-:W-:Y:S05]  /*1c70*/  BSYNC.RECONVERGENT B1 ;  /* 0x0000000000017941 */ /* 0x000fea0003800200 */
.L_x_77:
[----:B------:R-:W-:Y:S02]  /*1c80*/  DADD R4, R4, -R12 ;  /* 0x0000000004047229 */ /* 0x000fe4000000080c */
[----:B------:R-:W-:-:S06]  /*1c90*/  DSETP.GE.AND P0, PT, R12, R14, PT ;  /* 0x0000000e0c00722a */ /* 0x000fcc0003f06000 */
[----:B------:R-:W-:-:S08]  /*1ca0*/  DADD R18, R18, -R4 ;  /* 0x0000000012127229 */ /* 0x000fd00000000804 */
[----:B------:R-:W-:-:S14]  /*1cb0*/  DSETP.GTU.OR P0, PT, |R18|, R16, !P0 ;  /* 0x000000101200722a */ /* 0x000fdc000470c600 */
[----:B------:R-:W-:Y:S05]  /*1cc0*/  @P0 EXIT ;  /* 0x000000000000094d */ /* 0x000fea0003800000 */
[----:B------:R-:W-:Y:S01]  /*1cd0*/  STG.E.64 desc[UR4][R8.64], R4 ;  /* 0x0000000408007986 */ /* 0x000fe2000c101b04 */
[----:B------:R-:W-:Y:S05]  /*1ce0*/  EXIT ;  /* 0x000000000000794d */ /* 0x000fea0003800000 */
.L_x_69:
[----:B------:R-:W-:-:S14]  /*1cf0*/  DSETP.GT.AND P0, PT, R4, R2, PT ;  /* 0x000000020400722a */ /* 0x000fdc0003f04000 */
[----:B------:R-:W-:Y:S05]  /*1d00*/  @!P0 BRA `(.L_x_80) ;  /* 0x0000000000288947 */ /* 0x000fea0003800000 */
[----:B------:R-:W-:-:S08]  /*1d10*/  DADD R4, R18, -R2 ;  /* 0x0000000012047229 */ /* 0x000fd00000000802 */
[----:B------:R-:W-:-:S14]  /*1d20*/  DSETP.GEU.AND P0, PT, |R4|, R16, PT ;  /* 0x000000100400722a */ /* 0x000fdc0003f0e200 */
[----:B------:R-:W-:-:S08]  /*1d30*/  @!P0 DADD R4, R18, -R16 ;  /* 0x0000000012048229 */ /* 0x000fd00000000810 */
[----:B------:R-:W-:-:S08]  /*1d40*/  @!P0 DADD R4, R2, -R4 ;  /* 0x0000000002048229 */ /* 0x000fd00000000804 */
[----:B------:R-:W-:-:S07]  /*1d50*/  @!P0 DFMA R4, R4, 0.5, R2 ;  /* 0x3fe000000404882b */ /* 0x000fce0000000002 */
[----:B------:R0:W-:Y:S01]  /*1d60*/  @!P0 STG.E.64 desc[UR4][R8.64], R4 ;  /* 0x0000000408008986 */ /* 0x0001e2000c101b04 */
[----:B------:R-:W-:Y:S05]  /*1d70*/  @!P0 EXIT ;  /* 0x000000000000894d */ /* 0x000fea0003800000 */
[----:B------:R-:W-:-:S07]  /*1d80*/  DADD R16, R18, -R16 ;  /* 0x0000000012107229 */ /* 0x000fce0000000810 */
[----:B------:R-:W-:Y:S01]  /*1d90*/  STG.E.64 desc[UR4][R8.64], R16 ;  /* 0x0000001008007986 */ /* 0x000fe2000c101b04 */
[----:B------:R-:W-:Y:S05]  /*1da0*/  EXIT ;  /* 0x000000000000794d */ /* 0x000fea0003800000 */
.L_x_80:
[----:B------:R-:W-:-:S14]  /*1db0*/  DSETP.NEU.AND P0, PT, R4, R2, PT ;  /* 0x000000020400722a */ /* 0x000fdc0003f0d000 */
[----:B------:R-:W-:Y:S05]  /*1dc0*/  @P0 EXIT ;  /* 0x000000000000094d */ /* 0x000fea0003800000 */
[----:B------:R-:W-:-:S08]  /*1dd0*/  DADD R12, R18, -R4 ;  /* 0x00000000120c7229 */ /* 0x000fd00000000804 */
[----:B------:R-:W-:-:S08]  /*1de0*/  DADD R10, R16, -R12 ;  /* 0x00000000100a7229 */ /* 0x000fd0000000080c */
[----:B------:R-:W-:-:S08]  /*1df0*/  DFMA R12, R10, 0.015625, R12 ;  /* 0x3f9000000a0c782b */ /* 0x000fd0000000000c */
[----:B------:R-:W-:-:S14]  /*1e00*/  DSETP.GTU.AND P0, PT, |R12|, R16, PT ;  /* 0x000000100c00722a */ /* 0x000fdc0003f0c200 */
[----:B------:R-:W-:-:S07]  /*1e10*/  @!P0 DFMA R4, R10, -0.015625, R4 ;  /* 0xbf9000000a04882b */ /* 0x000fce0000000004 */
[----:B------:R0:W-:Y:S01]  /*1e20*/  @!P0 STG.E.64 desc[UR4][R8.64], R4 ;  /* 0x0000000408008986 */ /* 0x0001e2000c101b04 */
[----:B------:R-:W-:Y:S05]  /*1e30*/  @!P0 EXIT ;  /* 0x000000000000894d */ /* 0x000fea0003800000 */
[----:B------:R-:W-:-:S08]  /*1e40*/  DADD R20, R20, -R2 ;  /* 0x0000000014147229 */ /* 0x000fd00000000802 */
[----:B------:R-:W-:-:S08]  /*1e50*/  DFMA R20, R10, -0.015625, R20 ;  /* 0xbf9000000a14782b */ /* 0x000fd00000000014 */
[----:B------:R-:W-:-:S14]  /*1e60*/  DSETP.GTU.AND P0, PT, |R20|, R16, PT ;  /* 0x000000101400722a */ /* 0x000fdc0003f0c200 */
[----:B------:R-:W-:Y:S05]  /*1e70*/  @P0 EXIT ;  /* 0x000000000000094d */ /* 0x000fea0003800000 */
[----:B------:R-:W-:-:S07]  /*1e80*/  DFMA R2, R10, 0.015625, R2 ;  /* 0x3f9000000a02782b */ /* 0x000fce0000000002 */
[----:B------:R-:W-:Y:S01]  /*1e90*/  STG.E.64 desc[UR4][R6.64], R2 ;  /* 0x0000000206007986 */ /* 0x000fe2000c101b04 */
[----:B------:R-:W-:Y:S05]  /*1ea0*/  EXIT ;  /* 0x000000000000794d */ /* 0x000fea0003800000 */
.L_x_64:
[----:B------:R-:W0:Y:S02]  /*1eb0*/  LDC.64 R6, c[0x4][0xe8] ;  /* 0x01003a00ff067b82 */ /* 0x000e240000000a00 */
[----:B0-----:R-:W2:Y:S02]  /*1ec0*/  LDG.E.64 R2, desc[UR4][R6.64] ;  /* 0x0000000406027981 */ /* 0x001ea4000c1e1b00 */
[----:B--2---:R-:W-:-:S05]  /*1ed0*/  IMAD.WIDE R2, R0, 0x4, R2 ;  /* 0x0000000400027825 */ /* 0x004fca00078e0202 */
[----:B------:R-:W2:Y:S01]  /*1ee0*/  LDG.E R8, desc[UR4][R2.64] ;  /* 0x0000000402087981 */ /* 0x000ea2000c1e1900 */
[----:B------:R-:W0:Y:S01]  /*1ef0*/  LDC.64 R4, c[0x4][RZ] ;  /* 0x01000000ff047b82 */ /* 0x000e220000000a00 */
[----:B------:R-:W-:Y:S01]  /*1f00*/  BSSY.RECONVERGENT B1, `(.L_x_81) ;  /* 0x0000078000017945 */ /* 0x000fe20003800200 */
[----:B------:R-:W-:Y:S01]  /*1f10*/  IMAD.MOV.U32 R11, RZ, RZ, R0 ;  /* 0x000000ffff0b7224 */ /* 0x000fe200078e0000 */
[----:B--2---:R-:W-:-:S13]  /*1f20*/  ISETP.NE.AND P0, PT, R8, -0x1, PT ;  /* 0xffffffff0800780c */ /* 0x004fda0003f05270 */
[----:B0-----:R-:W-:Y:S05]  /*1f30*/  @!P0 BRA `(.L_x_82) ;  /* 0x0000000400d08947 */ /* 0x001fea0003800000 */
[----:B------:R-:W-:Y:S01]  /*1f40*/  IADD3 R13, PT, PT, R8, -0x1, RZ ;  /* 0xffffffff080d7810 */ /* 0x000fe20007ffe0ff */
        /* <DEDUP_REMOVED lines=14> */
[----:B---3--:R-:W-:Y:S01]  /*2030*/  IABS R20, R11 ;  /* 0x0000000b00147213 */ /* 0x008fe20000000000 */
[----:B----4-:R-:W-:-:S03]  /*2040*/  IMAD R17, R11, R12, RZ ;  /* 0x0000000c0b117224 */ /* 0x010fc600078e02ff */
[----:B------:R-:W3:Y:S02]  /*2050*/  I2F.RP R18, R20 ;  /* 0x0000001400127306 */ /* 0x000ee40000209400 */
[----:B------:R-:W-:-:S06]  /*2060*/  IABS R19, R17 ;  /* 0x0000001100137213 */ /* 0x000fcc0000000000 */
[----:B-1----:R-:W1:Y:S08]  /*2070*/  I2F.RP R22, R19 ;  /* 0x0000001300167306 */ /* 0x002e700000209400 */
[----:B---3--:R-:W3:Y:S08]  /*2080*/  MUFU.RCP R18, R18 ;  /* 0x0000001200127308 */ /* 0x008ef00000001000 */
[----:B-1----:R-:W1:Y:S01]  /*2090*/  MUFU.RCP R22, R22 ;  /* 0x0000001600167308 */ /* 0x002e620000001000 */
[----:B---3--:R-:W-:-:S07]  /*20a0*/  VIADD R21, R18, 0xffffffe ;  /* 0x0ffffffe12157836 */ /* 0x008fce0000000000 */
[----:B0-----:R-:W0:Y:S01]  /*20b0*/  F2I.FTZ.U32.TRUNC.NTZ R7, R21 ;  /* 0x0000001500077305 */ /* 0x001e22000021f000 */
[----:B-1----:R-:W-:-:S07]  /*20c0*/  VIADD R8, R22, 0xffffffe ;  /* 0x0ffffffe16087836 */ /* 0x002fce0000000000 */
[----:B------:R1:W3:Y:S01]  /*20d0*/  F2I.FTZ.U32.TRUNC.NTZ R9, R8 ;  /* 0x0000000800097305 */ /* 0x0002e2000021f000 */
[----:B------:R-:W-:Y:S02]  /*20e0*/  IABS R16, R12 ;  /* 0x0000000c00107213 */ /* 0x000fe40000000000 */
[----:B0-----:R-:W-:-:S05]  /*20f0*/  IADD3 R23, PT, PT, RZ, -R7, RZ ;  /* 0x80000007ff177210 */ /* 0x001fca0007ffe0ff */
[----:B------:R-:W0:Y:S01]  /*2100*/  I2F.RP R22, R16 ;  /* 0x0000001000167306 */ /* 0x000e220000209400 */
[----:B-1----:R-:W-:Y:S02]  /*2110*/  IMAD.MOV.U32 R8, RZ, RZ, RZ ;  /* 0x000000ffff087224 */ /* 0x002fe400078e00ff */
[----:B------:R-:W-:Y:S02]  /*2120*/  IMAD R21, R23, R20, RZ ;  /* 0x0000001417157224 */ /* 0x000fe400078e02ff */
[----:B---3--:R-:W-:Y:S01]  /*2130*/  IMAD.MOV R6, RZ, RZ, -R9 ;  /* 0x000000ffff067224 */ /* 0x008fe200078e0a09 */
[----:B--2---:R-:W-:-:S03]  /*2140*/  IABS R18, R10 ;  /* 0x0000000a00127213 */ /* 0x004fc60000000000 */
[----:B------:R-:W-:Y:S02]  /*2150*/  IMAD R23, R6, R19, RZ ;  /* 0x0000001306177224 */ /* 0x000fe400078e02ff */
[----:B------:R-:W-:Y:S02]  /*2160*/  IMAD.MOV.U32 R6, RZ, RZ, RZ ;  /* 0x000000ffff067224 */ /* 0x000fe400078e00ff */
[----:B------:R-:W-:Y:S02]  /*2170*/  IMAD.HI.U32 R8, R9, R23, R8 ;  /* 0x0000001709087227 */ /* 0x000fe400078e0008 */
[----:B------:R-:W1:Y:S01]  /*2180*/  I2F.RP R23, R18 ;  /* 0x0000001200177306 */ /* 0x000e620000209400 */
[----:B------:R-:W-:Y:S01]  /*2190*/  IABS R9, R11 ;  /* 0x0000000b00097213 */ /* 0x000fe20000000000 */
[----:B------:R-:W-:Y:S01]  /*21a0*/  IMAD.HI.U32 R6, R7, R21, R6 ;  /* 0x0000001507067227 */ /* 0x000fe200078e0006 */
[----:B------:R-:W-:Y:S02]  /*21b0*/  IABS R7, R0 ;  /* 0x0000000000077213 */ /* 0x000fe40000000000 */
[----:B------:R-:W-:-:S02]  /*21c0*/  IABS R24, R17 ;  /* 0x0000001100187213 */ /* 0x000fc40000000000 */
[----:B------:R-:W-:Y:S01]  /*21d0*/  IADD3 R21, PT, PT, RZ, -R9, RZ ;  /* 0x80000009ff157210 */ /* 0x000fe20007ffe0ff */
[-C--:B------:R-:W-:Y:S01]  /*21e0*/  IMAD.HI.U32 R6, R6, R7.reuse, RZ ;  /* 0x0000000706067227 */ /* 0x080fe200078e00ff */
[----:B0-----:R-:W0:Y:S03]  /*21f0*/  MUFU.RCP R22, R22 ;  /* 0x0000001600167308 */ /* 0x001e260000001000 */
[----:B------:R-:W-:Y:S02]  /*2200*/  IMAD.MOV R24, RZ, RZ, -R24 ;  /* 0x000000ffff187224 */ /* 0x000fe400078e0a18 */
[----:B------:R-:W-:-:S04]  /*2210*/  IMAD.HI.U32 R8, R8, R7, RZ ;  /* 0x0000000708087227 */ /* 0x000fc800078e00ff */
[--C-:B------:R-:W-:Y:S01]  /*2220*/  IMAD R21, R6, R21, R7.reuse ;  /* 0x0000001506157224 */ /* 0x100fe200078e0207 */
[----:B-1----:R-:W1:Y:S01]  /*2230*/  MUFU.RCP R23, R23 ;  /* 0x0000001700177308 */ /* 0x002e620000001000 */
[----:B------:R-:W-:-:S03]  /*2240*/  IMAD R24, R8, R24, R7 ;  /* 0x0000001808187224 */ /* 0x000fc600078e0207 */
[----:B------:R-:W-:Y:S02]  /*2250*/  ISETP.GT.U32.AND P5, PT, R20, R21, PT ;  /* 0x000000151400720c */ /* 0x000fe40003fa4070 */
[----:B------:R-:W-:Y:S01]  /*2260*/  ISETP.GT.U32.AND P6, PT, R19, R24, PT ;  /* 0x000000181300720c */ /* 0x000fe20003fc4070 */
[----:B0-----:R-:W-:-:S06]  /*2270*/  VIADD R7, R22, 0xffffffe ;  /* 0x0ffffffe16077836 */ /* 0x001fcc0000000000 */
[----:B------:R-:W0:Y:S04]  /*2280*/  F2I.FTZ.U32.TRUNC.NTZ R7, R7 ;  /* 0x0000000700077305 */ /* 0x000e28000021f000 */
[-C--:B------:R-:W-:Y:S01]  /*2290*/  @!P5 IADD3 R21, PT, PT, R21, -R20.reuse, RZ ;  /* 0x800000141515d210 */ /* 0x080fe20007ffe0ff */
[----:B-1----:R-:W-:Y:S02]  /*22a0*/  VIADD R9, R23, 0xffffffe ;  /* 0x0ffffffe17097836 */ /* 0x002fe40000000000 */
[----:B------:R-:W-:Y:S01]  /*22b0*/  @!P6 IMAD.IADD R24, R24, 0x1, -R19 ;  /* 0x000000011818e824 */ /* 0x000fe200078e0a13 */
[----:B------:R-:W-:-:S03]  /*22c0*/  ISETP.GE.U32.AND P0, PT, R21, R20, PT ;  /* 0x000000141500720c */ /* 0x000fc60003f06070 */
[----:B------:R-:W1:Y:S01]  /*22d0*/  F2I.FTZ.U32.TRUNC.NTZ R9, R9 ;  /* 0x0000000900097305 */ /* 0x000e62000021f000 */
[----:B------:R-:W-:Y:S02]  /*22e0*/  ISETP.GE.U32.AND P1, PT, R24, R19, PT ;  /* 0x000000131800720c */ /* 0x000fe40003f26070 */
[----:B------:R-:W-:Y:S01]  /*22f0*/  LOP3.LUT R19, R0, R11, RZ, 0x3c, !PT ;  /* 0x0000000b00137212 */ /* 0x000fe200078e3cff */
[----:B------:R-:W-:Y:S01]  /*2300*/  @!P5 VIADD R6, R6, 0x1 ;  /* 0x000000010606d836 */ /* 0x000fe20000000000 */
[----:B------:R-:W-:Y:S02]  /*2310*/  LOP3.LUT R20, R0, R17, RZ, 0x3c, !PT ;  /* 0x0000001100147212 */ /* 0x000fe400078e3cff */
[----:B------:R-:W-:Y:S02]  /*2320*/  ISETP.GE.AND P2, PT, R19, RZ, PT ;  /* 0x000000ff1300720c */ /* 0x000fe40003f46270 */
[----:B------:R-:W-:Y:S02]  /*2330*/  ISETP.NE.AND P4, PT, R11, RZ, PT ;  /* 0x000000ff0b00720c */ /* 0x000fe40003f85270 */
[----:B------:R-:W-:Y:S01]  /*2340*/  @!P6 IADD3 R8, PT, PT, R8, 0x1, RZ ;  /* 0x000000010808e810 */ /* 0x000fe20007ffe0ff */
[----:B------:R-:W-:Y:S01]  /*2350*/  @P0 VIADD R6, R6, 0x1 ;  /* 0x0000000106060836 */ /* 0x000fe20000000000 */
[----:B------:R-:W-:Y:S01]  /*2360*/  ISETP.GE.AND P3, PT, R20, RZ, PT ;  /* 0x000000ff1400720c */ /* 0x000fe20003f66270 */
[----:B0-----:R-:W-:Y:S01]  /*2370*/  IMAD.MOV R21, RZ, RZ, -R7 ;  /* 0x000000ffff157224 */ /* 0x001fe200078e0a07 */
[----:B------:R-:W-:Y:S01]  /*2380*/  ISETP.NE.AND P5, PT, R17, RZ, PT ;  /* 0x000000ff1100720c */ /* 0x000fe20003fa5270 */
[----:B------:R-:W-:-:S02]  /*2390*/  @P1 VIADD R8, R8, 0x1 ;  /* 0x0000000108081836 */ /* 0x000fc40000000000 */
[----:B------:R-:W-:Y:S02]  /*23a0*/  IMAD.MOV.U32 R19, RZ, RZ, R6 ;  /* 0x000000ffff137224 */ /* 0x000fe400078e0006 */
[----:B------:R-:W-:Y:S02]  /*23b0*/  IMAD R21, R21, R16, RZ ;  /* 0x0000001015157224 */ /* 0x000fe400078e02ff */
[----:B------:R-:W-:Y:S02]  /*23c0*/  IMAD.MOV.U32 R6, RZ, RZ, RZ ;  /* 0x000000ffff067224 */ /* 0x000fe400078e00ff */
[----:B-1----:R-:W-:Y:S01]  /*23d0*/  IMAD.MOV R23, RZ, RZ, -R9 ;  /* 0x000000ffff177224 */ /* 0x002fe200078e0a09 */
[----:B------:R-:W-:Y:S01]  /*23e0*/  MOV R20, R8 ;  /* 0x0000000800147202 */ /* 0x000fe20000000f00 */
[----:B------:R-:W-:Y:S01]  /*23f0*/  IMAD.HI.U32 R6, R7, R21, R6 ;  /* 0x0000001507067227 */ /* 0x000fe200078e0006 */
[----:B------:R-:W-:Y:S02]  /*2400*/  @!P2 IADD3 R19, PT, PT, -R19, RZ, RZ ;  /* 0x000000ff1313a210 */ /* 0x000fe40007ffe1ff */
[----:B------:R-:W-:Y:S01]  /*2410*/  @!P4 LOP3.LUT R19, RZ, R11, RZ, 0x33, !PT ;  /* 0x0000000bff13c212 */ /* 0x000fe200078e33ff */
[----:B------:R-:W-:-:S02]  /*2420*/  IMAD R7, R23, R18, RZ ;  /* 0x0000001217077224 */ /* 0x000fc400078e02ff */
[----:B------:R-:W-:Y:S02]  /*2430*/  IMAD.MOV.U32 R8, RZ, RZ, RZ ;  /* 0x000000ffff087224 */ /* 0x000fe400078e00ff */
[----:B------:R-:W-:Y:S01]  /*2440*/  @!P3 IMAD.MOV R20, RZ, RZ, -R20 ;  /* 0x000000ffff14b224 */ /* 0x000fe200078e0a14 */
[----:B------:R-:W-:Y:S01]  /*2450*/  @!P5 LOP3.LUT R20, RZ, R17, RZ, 0x33, !PT ;  /* 0x00000011ff14d212 */ /* 0x000fe200078e33ff */
[----:B------:R-:W-:Y:S01]  /*2460*/  IMAD.HI.U32 R8, R9, R7, R8 ;  /* 0x0000000709087227 */ /* 0x000fe200078e0008 */
[----:B------:R-:W-:Y:S02]  /*2470*/  IABS R9, R12 ;  /* 0x0000000c00097213 */ /* 0x000fe40000000000 */
[----:B------:R-:W-:Y:S02]  /*2480*/  IABS R7, R19 ;  /* 0x0000001300077213 */ /* 0x000fe40000000000 */
[----:B------:R-:W-:Y:S02]  /*2490*/  IABS R21, R10 ;  /* 0x0000000a00157213 */ /* 0x000fe40000000000 */
[----:B------:R-:W-:Y:S01]  /*24a0*/  IABS R17, R20 ;  /* 0x0000001400117213 */ /* 0x000fe20000000000 */
[----:B------:R-:W-:-:S02]  /*24b0*/  IMAD.MOV R9, RZ, RZ, -R9 ;  /* 0x000000ffff097224 */ /* 0x000fc400078e0a09 */
[----:B------:R-:W-:-:S04]  /*24c0*/  IMAD.HI.U32 R6, R6, R7, RZ ;  /* 0x0000000706067227 */ /* 0x000fc800078e00ff */
[----:B------:R-:W-:Y:S02]  /*24d0*/  IMAD.MOV R21, RZ, RZ, -R21 ;  /* 0x000000ffff157224 */ /* 0x000fe400078e0a15 */
[----:B------:R-:W-:-:S04]  /*24e0*/  IMAD.HI.U32 R8, R8, R17, RZ ;  /* 0x0000001108087227 */ /* 0x000fc800078e00ff */
[----:B------:R-:W-:Y:S02]  /*24f0*/  IMAD R7, R6, R9, R7 ;  /* 0x0000000906077224 */ /* 0x000fe400078e0207 */
[----:B------:R-:W-:-:S03]  /*2500*/  IMAD R9, R8, R21, R17 ;  /* 0x0000001508097224 */ /* 0x000fc600078e0211 */
[----:B------:R-:W-:Y:S02]  /*2510*/  ISETP.GT.U32.AND P0, PT, R16, R7, PT ;  /* 0x000000071000720c */ /* 0x000fe40003f04070 */
[----:B------:R-:W-:-:S11]  /*2520*/  ISETP.GT.U32.AND P1, PT, R18, R9, PT ;  /* 0x000000091200720c */ /* 0x000fd60003f24070 */
[----:B------:R-:W-:Y:S02]  /*2530*/  @!P0 IADD3 R7, PT, PT, R7, -R16, RZ ;  /* 0x8000001007078210 */ /* 0x000fe40007ffe0ff */
[----:B------:R-:W-:Y:S02]  /*2540*/  @!P1 IMAD.IADD R9, R9, 0x1, -R18 ;  /* 0x0000000109099824 */ /* 0x000fe400078e0a12 */
[----:B------:R-:W-:-:S03]  /*2550*/  ISETP.GT.U32.AND P1, PT, R16, R7, PT ;  /* 0x000000071000720c */ /* 0x000fc60003f24070 */
[----:B------:R-:W-:Y:S02]  /*2560*/  ISETP.GT.U32.AND P3, PT, R18, R9, PT ;  /* 0x000000091200720c */ /* 0x000fe40003f64070 */
[----:B------:R-:W-:Y:S02]  /*2570*/  ISETP.GE.AND P2, PT, R19, RZ, PT ;  /* 0x000000ff1300720c */ /* 0x000fe40003f46270 */
[----:B------:R-:W-:Y:S02]  /*2580*/  ISETP.GE.AND P4, PT, R20, RZ, PT ;  /* 0x000000ff1400720c */ /* 0x000fe40003f86270 */
[----:B------:R-:W-:-:S04]  /*2590*/  ISETP.NE.AND P0, PT, R12, RZ, PT ;  /* 0x000000ff0c00720c */ /* 0x000fc80003f05270 */
[----:B------:R-:W-:Y:S01]  /*25a0*/  @!P1 IMAD.IADD R7, R7, 0x1, -R16 ;  /* 0x0000000107079824 */ /* 0x000fe200078e0a10 */
[----:B------:R-:W-:Y:S02]  /*25b0*/  ISETP.NE.AND P1, PT, R10, RZ, PT ;  /* 0x000000ff0a00720c */ /* 0x000fe40003f25270 */
[----:B------:R-:W-:Y:S02]  /*25c0*/  @!P3 IMAD.IADD R9, R9, 0x1, -R18 ;  /* 0x000000010909b824 */ /* 0x000fe400078e0a12 */
[----:B------:R-:W-:Y:S02]  /*25d0*/  @!P2 IADD3 R7, PT, PT, -R7, RZ, RZ ;  /* 0x000000ff0707a210 */ /* 0x000fe40007ffe1ff */
[----:B------:R-:W-:Y:S02]  /*25e0*/  @!P4 IMAD.MOV R9, RZ, RZ, -R9 ;  /* 0x000000ffff09c224 */ /* 0x000fe400078e0a09 */
[----:B------:R-:W-:Y:S01]  /*25f0*/  @!P0 LOP3.LUT R7, RZ, R12, RZ, 0x33, !PT ;  /* 0x0000000cff078212 */ /* 0x000fe200078e33ff */
[----:B------:R-:W-:-:S04]  /*2600*/  IMAD.MOV R6, RZ, RZ, -R19 ;  /* 0x000000ffff067224 */ /* 0x000fc800078e0a13 */
[----:B------:R-:W-:Y:S01]  /*2610*/  @!P1 LOP3.LUT R9, RZ, R10, RZ, 0x33, !PT ;  /* 0x0000000aff099212 */ /* 0x000fe200078e33ff */
[----:B-----5:R-:W-:Y:S02]  /*2620*/  IMAD.IADD R15, R15, 0x1, R7 ;  /* 0x000000010f0f7824 */ /* 0x020fe400078e0207 */
[----:B------:R-:W-:Y:S01]  /*2630*/  IMAD R6, R11, R6, R0 ;  /* 0x000000060b067224 */ /* 0x000fe200078e0200 */
[----:B------:R-:W-:-:S03]  /*2640*/  IADD3 R9, PT, PT, R14, R9, RZ ;  /* 0x000000090e097210 */ /* 0x000fc60007ffe0ff */
[----:B------:R-:W-:Y:S02]  /*2650*/  IMAD.IADD R6, R13, 0x1, R6 ;  /* 0x000000010d067824 */ /* 0x000fe400078e0206 */
[----:B------:R-:W-:-:S04]  /*2660*/  IMAD R12, R12, R9, R15 ;  /* 0x000000090c0c7224 */ /* 0x000fc800078e020f */
[----:B------:R-:W-:-:S07]  /*2670*/  IMAD R11, R11, R12, R6 ;  /* 0x0000000c0b0b7224 */ /* 0x000fce00078e0206 */
.L_x_82:
[----:B------:R-:W-:Y:S05]  /*2680*/  BSYNC.RECONVERGENT B1 ;  /* 0x0000000000017941 */ /* 0x000fea0003800200 */
.L_x_81:
[----:B------:R-:W0:Y:S01]  /*2690*/  LDC.64 R6, c[0x4][0xe0] ;  /* 0x01003800ff067b82 */ /* 0x000e220000000a00 */
[----:B------:R-:W2:Y:S04]  /*26a0*/  LDG.E.64 R8, desc[UR4][R4.64] ;  /* 0x0000000404087981 */ /* 0x000ea8000c1e1b00 */
[----:B0-----:R-:W3:Y:S01]  /*26b0*/  LDG.E.64 R12, desc[UR4][R6.64] ;  /* 0x00000004060c7981 */ /* 0x001ee2000c1e1b00 */
[----:B--2---:R-:W-:-:S04]  /*26c0*/  IMAD.WIDE R16, R0, 0x8, R8 ;  /* 0x0000000800107825 */ /* 0x004fc800078e0208 */
[C---:B------:R-:W-:Y:S02]  /*26d0*/  IMAD.WIDE R20, R11.reuse, 0x8, R8 ;  /* 0x000000080b147825 */ /* 0x040fe400078e0208 */
[----:B------:R-:W0:Y:S01]  /*26e0*/  LDC.64 R8, c[0x4][0xb0] ;  /* 0x01002c00ff087b82 */ /* 0x000e220000000a00 */
[----:B------:R-:W2:Y:S04]  /*26f0*/  LDG.E.64 R16, desc[UR4][R16.64] ;  /* 0x0000000410107981 */ /* 0x000ea8000c1e1b00 */
[----:B------:R-:W2:Y:S01]  /*2700*/  LDG.E.64 R20, desc[UR4][R20.64] ;  /* 0x0000000414147981 */ /* 0x000ea2000c1e1b00 */
[----:B---3--:R-:W-:-:S06]  /*2710*/  IMAD.WIDE R14, R11, 0x8, R12 ;  /* 0x000000080b0e7825 */ /* 0x008fcc00078e020c */
[----:B------:R-:W3:Y:S04]  /*2720*/  LDG.E.64 R14, desc[UR4][R14.64] ;  /* 0x000000040e0e7981 */ /* 0x000ee8000c1e1b00 */
[----:B0-----:R-:W4:Y:S01]  /*2730*/  LDG.E.64 R12, desc[UR4][R8.64] ;  /* 0x00000004080c7981 */ /* 0x001f22000c1e1b00 */
[----:B------:R-:W-:Y:S01]  /*2740*/  UMOV UR8, 0x97d889bc ;  /* 0x97d889bc00087882 */ /* 0x000fe20000000000 */
[----:B------:R-:W-:Y:S01]  /*2750*/  UMOV UR9, 0x3c9cd2b2 ;  /* 0x3c9cd2b200097882 */ /* 0x000fe20000000000 */
[----:B--2---:R-:W-:-:S06]  /*2760*/  DSETP.NEU.AND P0, PT, R16, R20, PT ;  /* 0x000000141000722a */ /* 0x004fcc0003f0d000 */
[----:B------:R-:W-:Y:S01]  /*2770*/  ISETP.LE.OR P0, PT, R0, R11, P0 ;  /* 0x0000000b0000720c */ /* 0x000fe20000703670 */
[----:B---3--:R-:W-:-:S12]  /*2780*/  DADD R18, R14, -R16 ;  /* 0x000000000e127229 */ /* 0x008fd80000000810 */
[----:B------:R-:W-:Y:S02]  /*2790*/  DSETP.LEU.AND P0, PT, R16, R20, P0 ;  /* 0x000000141000722a */ /* 0x000fe4000070b000 */
[----:B----4-:R-:W-:-:S08]  /*27a0*/  DADD R12, R12, -R18 ;  /* 0x000000000c0c7229 */ /* 0x010fd00000000812 */
[----:B------:R-:W-:-:S04]  /*27b0*/  DMUL R12, R12, 0.5 ;  /* 0x3fe000000c0c7828 */ /* 0x000fc80000000000 */
[----:B------:R-:W-:-:S05]  /*27c0*/  @!P0 IMAD.MOV.U32 R17, RZ, RZ, -0x1 ;  /* 0xffffffffff118424 */ /* 0x000fca00078e00ff */
[----:B------:R0:W-:Y:S01]  /*27d0*/  @!P0 STG.E desc[UR4][R2.64], R17 ;  /* 0x0000001102008986 */ /* 0x0001e2000c101904 */
[----:B------:R-:W-:-:S14]  /*27e0*/  DSETP.GE.AND P0, PT, R12, UR8, PT ;  /* 0x000000080c007e2a */ /* 0x000fdc000bf06000 */
[----:B0-----:R-:W-:Y:S05]  /*27f0*/  @!P0 BRA `(.L_x_83) ;  /* 0x0000000000448947 */ /* 0x001fea0003800000 */
[----:B------:R-:W2:Y:S02]  /*2800*/  LDG.E.64 R4, desc[UR4][R4.64] ;  /* 0x0000000404047981 */ /* 0x000ea4000c1e1b00 */
[----:B--2---:R-:W-:-:S04]  /*2810*/  IMAD.WIDE R2, R0, 0x8, R4 ;  /* 0x0000000800027825 */ /* 0x004fc800078e0204 */
[----:B------:R-:W-:Y:S02]  /*2820*/  IMAD.WIDE R14, R11, 0x8, R4 ;  /* 0x000000080b0e7825 */ /* 0x000fe400078e0204 */
[----:B------:R-:W2:Y:S04]  /*2830*/  LDG.E.64 R2, desc[UR4][R2.64] ;  /* 0x0000000402027981 */ /* 0x000ea8000c1e1b00 */
[----:B------:R-:W2:Y:S02]  /*2840*/  LDG.E.64 R8, desc[UR4][R14.64] ;  /* 0x000000040e087981 */ /* 0x000ea4000c1e1b00 */
[----:B--2---:R-:W-:-:S14]  /*2850*/  DSETP.GTU.AND P0, PT, R2, R8, PT ;  /* 0x000000080200722a */ /* 0x004fdc0003f0c000 */
[----:B------:R-:W-:Y:S05]  /*2860*/  @P0 EXIT ;  /* 0x000000000000094d */ /* 0x000fea0003800000 */
[----:B------:R-:W2:Y:S02]  /*2870*/  LDG.E.64 R6, desc[UR4][R6.64] ;  /* 0x0000000406067981 */ /* 0x000ea4000c1e1b00 */
[----:B--2---:R-:W-:-:S06]  /*2880*/  IMAD.WIDE R4, R11, 0x8, R6 ;  /* 0x000000080b047825 */ /* 0x004fcc00078e0206 */
[----:B------:R-:W2:Y:S02]  /*2890*/  LDG.E.64 R4, desc[UR4][R4.64] ;  /* 0x0000000404047981 */ /* 0x000ea4000c1e1b00 */
[----:B--2---:R-:W-:-:S08]  /*28a0*/  DADD R8, -R2, R4 ;  /* 0x0000000002087229 */ /* 0x004fd00000000104 */
[----:B------:R-:W-:-:S08]  /*28b0*/  DADD R8, R12, R8 ;  /* 0x000000000c087229 */ /* 0x000fd00000000008 */
[----:B------:R-:W-:-:S14]  /*28c0*/  DSETP.NEU.AND P0, PT, R8, RZ, PT ;  /* 0x000000ff0800722a */ /* 0x000fdc0003f0d000 */
[----:B------:R-:W-:Y:S05]  /*28d0*/  @!P0 EXIT ;  /* 0x000000000000894d */ /* 0x000fea0003800000 */
[----:B------:R-:W-:-:S07]  /*28e0*/  DADD R2, -R12, R2 ;  /* 0x000000000c027229 */ /* 0x000fce0000000102 */
[----:B------:R-:W-:Y:S01]  /*28f0*/  STG.E.64 desc[UR4][R14.64], R2 ;  /* 0x000000020e007986 */ /* 0x000fe2000c101b04 */
[----:B------:R-:W-:Y:S05]  /*2900*/  EXIT ;  /* 0x000000000000794d */ /* 0x000fea0003800000 */
.L_x_83:
[----:B------:R-:W2:Y:S02]  /*2910*/  LDG.E.64 R4, desc[UR4][R4.64] ;  /* 0x0000000404047981 */ /* 0x000ea4000c1e1b00 */
[----:B--2---:R-:W-:-:S04]  /*2920*/  IMAD.WIDE R12, R11, 0x8, R4 ;  /* 0x000000080b0c7825 */ /* 0x004fc800078e0204 */
[----:B------:R-:W-:Y:S02]  /*2930*/  IMAD.WIDE R2, R0, 0x8, R4 ;  /* 0x0000000800027825 */ /* 0x000fe400078e0204 */
[----:B------:R-:W2:Y:S04]  /*2940*/  LDG.E.64 R12, desc[UR4][R12.64] ;  /* 0x000000040c0c7981 */ /* 0x000ea8000c1e1b00 */
[----:B------:R-:W2:Y:S02]  /*2950*/  LDG.E.64 R10, desc[UR4][R2.64] ;  /* 0x00000004020a7981 */ /* 0x000ea4000c1e1b00 */
[----:B--2---:R-:W-:-:S14]  /*2960*/  DSETP.GTU.AND P0, PT, R10, R12, PT ;  /* 0x0000000c0a00722a */ /* 0x004fdc0003f0c000 */
[----:B------:R-:W-:Y:S05]  /*2970*/  @P0 EXIT ;  /* 0x000000000000094d */ /* 0x000fea0003800000 */
[----:B------:R-:W2:Y:S04]  /*2980*/  LDG.E.64 R6, desc[UR4][R6.64] ;  /* 0x0000000406067981 */ /* 0x000ea8000c1e1b00 */
[----:B------:R-:W3:Y:S01]  /*2990*/  LDG.E.64 R8, desc[UR4][R8.64] ;  /* 0x0000000408087981 */ /* 0x000ee2000c1e1b00 */
[----:B--2---:R-:W-:-:S06]  /*29a0*/  IMAD.WIDE R4, R0, 0x8, R6 ;  /* 0x0000000800047825 */ /* 0x004fcc00078e0206 */
[----:B------:R-:W3:Y:S02]  /*29b0*/  LDG.E.64 R4, desc[UR4][R4.64] ;  /* 0x0000000404047981 */ /* 0x000ee4000c1e1b00 */
[----:B---3--:R-:W-:-:S07]  /*29c0*/  DADD R10, R4, R8 ;  /* 0x00000000040a7229 */ /* 0x008fce0000000008 */
[----:B------:R-:W-:Y:S01]  /*29d0*/  STG.E.64 desc[UR4][R2.64], R10 ;  /* 0x0000000a02007986 */ /* 0x000fe2000c101b04 */
[----:B------:R-:W-:Y:S05]  /*29e0*/  EXIT ;  /* 0x000000000000794d */ /* 0x000fea0003800000 */
.L_x_63:
[----:B------:R-:W-:Y:S05]  /*29f0*/  BSYNC.RECONVERGENT B0 ;  /* 0x0000000000007941 */ /* 0x000fea0003800200 */
.L_x_62:
        /* <DEDUP_REMOVED lines=15> */
[----:B------:R-:W0:Y:S02]  /*2af0*/  LDC.64 R2, c[0x4][0xc0] ;  /* 0x01003000ff027b82 */ /* 0x000e240000000a00 */
[----:B0-----:R-:W2:Y:S02]  /*2b00*/  LDG.E.64 R2, desc[UR4][R2.64] ;  /* 0x0000000402027981 */ /* 0x001ea4000c1e1b00 */
[----:B--2---:R-:W-:-:S06]  /*2b10*/  IMAD.WIDE R24, R0, 0x4, R2 ;  /* 0x0000000400187825 */ /* 0x004fcc00078e0202 */
[----:B------:R-:W2:Y:S02]  /*2b20*/  LDG.E R24, desc[UR4][R24.64] ;  /* 0x0000000418187981 */ /* 0x000ea4000c1e1900 */
[----:B--2---:R-:W-:-:S13]  /*2b30*/  ISETP.NE.AND P0, PT, R24, -0x1, PT ;  /* 0xffffffff1800780c */ /* 0x004fda0003f05270 */
[----:B------:R-:W-:Y:S05]  /*2b40*/  @!P0 BRA `(.L_x_84) ;  /* 0x0000001000888947 */ /* 0x000fea0003800000 */
[----:B------:R-:W0:Y:S02]  /*2b50*/  LDC.64 R20, c[0x4][RZ] ;  /* 0x01000000ff147b82 */ /* 0x000e240000000a00 */
[----:B0-----:R-:W5:Y:S01]  /*2b60*/  LDG.E.64 R20, desc[UR4][R20.64] ;  /* 0x0000000414147981 */ /* 0x001f62000c1e1b00 */
[----:B------:R-:W-:Y:S01]  /*2b70*/  VIADD R9, R24, 0xffffffff ;  /* 0xffffffff18097836 */ /* 0x000fe20000000000 */
[----:B------:R-:W-:Y:S01]  /*2b80*/  BSSY.RECONVERGENT B0, `(.L_x_85) ;  /* 0x0000074000007945 */ /* 0x000fe20003800200 */
[----:B------:R-:W-:-:S03]  /*2b90*/  MOV R3, 0xffffffff ;  /* 0xffffffff00037802 */ /* 0x000fc60000000f00 */
        /* <DEDUP_REMOVED lines=8> */
[----:B--2---:R-:W2:Y:S01]  /*2c20*/  LDG.E R6, desc[UR4][R16.64] ;  /* 0x0000000410067981 */ /* 0x004ea2000c1e1900 */
[----:B0-----:R-:W-:-:S05]  /*2c30*/  IMAD.WIDE.U32 R2, R9, 0xc, R2 ;  /* 0x0000000c09027825 */ /* 0x001fca00078e0002 */
[----:B------:R-:W2:Y:S04]  /*2c40*/  LDG.E R11, desc[UR4][R2.64+0x4] ;  /* 0x00000404020b7981 */ /* 0x000ea8000c1e1900 */
[----:B------:R-:W2:Y:S04]  /*2c50*/  LDG.E R10, desc[UR4][R2.64+0x8] ;  /* 0x00000804020a7981 */ /* 0x000ea8000c1e1900 */
[----:B------:R0:W2:Y:S02]  /*2c60*/  LDG.E R9, desc[UR4][R2.64] ;  /* 0x0000000402097981 */ /* 0x0000a4000c1e1900 */
[----:B0-----:R-:W-:Y:S01]  /*2c70*/  IMAD.MOV.U32 R2, RZ, RZ, RZ ;  /* 0x000000ffff027224 */ /* 0x001fe200078e00ff */
[----:B---3--:R-:W-:-:S02]  /*2c80*/  IABS R14, R7 ;  /* 0x00000007000e7213 */ /* 0x008fc40000000000 */
[C---:B------:R-:W-:Y:S02]  /*2c90*/  ISETP.NE.AND P4, PT, R7.reuse, RZ, PT ;  /* 0x000000ff0700720c */ /* 0x040fe40003f85270 */
[----:B------:R-:W0:Y:S01]  /*2ca0*/  I2F.RP R12, R14 ;  /* 0x0000000e000c7306 */ /* 0x000e220000209400 */
[-C--:B----4-:R-:W-:Y:S01]  /*2cb0*/  IMAD R15, R7, R8.reuse, RZ ;  /* 0x00000008070f7224 */ /* 0x090fe200078e02ff */
[----:B------:R-:W-:-:S04]  /*2cc0*/  IABS R13, R8 ;  /* 0x00000008000d7213 */ /* 0x000fc80000000000 */
[-C--:B------:R-:W-:Y:S02]  /*2cd0*/  IABS R16, R15.reuse ;  /* 0x0000000f00107213 */ /* 0x080fe40000000000 */
[----:B------:R-:W-:Y:S02]  /*2ce0*/  IABS R22, R15 ;  /* 0x0000000f00167213 */ /* 0x000fe40000000000 */
[----:B------:R-:W1:Y:S08]  /*2cf0*/  I2F.RP R17, R16 ;  /* 0x0000001000117306 */ /* 0x000e700000209400 */
[----:B0-----:R-:W0:Y:S08]  /*2d00*/  MUFU.RCP R12, R12 ;  /* 0x0000000c000c7308 */ /* 0x001e300000001000 */
[----:B-1----:R-:W1:Y:S01]  /*2d10*/  MUFU.RCP R17, R17 ;  /* 0x0000001100117308 */ /* 0x002e620000001000 */
[----:B0-----:R-:W-:Y:S01]  /*2d20*/  VIADD R18, R12, 0xffffffe ;  /* 0x0ffffffe0c127836 */ /* 0x001fe20000000000 */
[----:B--2---:R-:W-:-:S06]  /*2d30*/  IABS R12, R6 ;  /* 0x00000006000c7213 */ /* 0x004fcc0000000000 */
[----:B------:R-:W0:Y:S01]  /*2d40*/  F2I.FTZ.U32.TRUNC.NTZ R3, R18 ;  /* 0x0000001200037305 */ /* 0x000e22000021f000 */
[----:B-1----:R-:W-:-:S07]  /*2d50*/  VIADD R4, R17, 0xffffffe ;  /* 0x0ffffffe11047836 */ /* 0x002fce0000000000 */
[----:B------:R1:W2:Y:S01]  /*2d60*/  F2I.FTZ.U32.TRUNC.NTZ R5, R4 ;  /* 0x0000000400057305 */ /* 0x0002a2000021f000 */
[----:B0-----:R-:W-:-:S07]  /*2d70*/  IMAD.MOV R19, RZ, RZ, -R3 ;  /* 0x000000ffff137224 */ /* 0x001fce00078e0a03 */
[----:B------:R-:W0:Y:S01]  /*2d80*/  I2F.RP R17, R13 ;  /* 0x0000000d00117306 */ /* 0x000e220000209400 */
[----:B-1----:R-:W-:Y:S02]  /*2d90*/  IMAD.MOV.U32 R4, RZ, RZ, RZ ;  /* 0x000000ffff047224 */ /* 0x002fe400078e00ff */
[----:B------:R-:W-:Y:S01]  /*2da0*/  IMAD R19, R19, R14, RZ ;  /* 0x0000000e13137224 */ /* 0x000fe200078e02ff */
[----:B--2---:R-:W-:-:S04]  /*2db0*/  IADD3 R23, PT, PT, RZ, -R5, RZ ;  /* 0x80000005ff177210 */ /* 0x004fc80007ffe0ff */
        /* <DEDUP_REMOVED lines=9> */
[----:B------:R-:W-:Y:S01]  /*2e50*/  IADD3 R19, PT, PT, RZ, -R5, RZ ;  /* 0x80000005ff137210 */ /* 0x000fe20007ffe0ff */
[----:B------:R-:W-:Y:S01]  /*2e60*/  IMAD.HI.U32 R4, R4, R3, RZ ;  /* 0x0000000304047227 */ /* 0x000fe200078e00ff */
[----:B-1----:R-:W1:Y:S03]  /*2e70*/  MUFU.RCP R18, R18 ;  /* 0x0000001200127308 */ /* 0x002e660000001000 */
[--C-:B------:R-:W-:Y:S02]  /*2e80*/  IMAD R19, R2, R19, R3.reuse ;  /* 0x0000001302137224 */ /* 0x100fe400078e0203 */
[----:B------:R-:W-:Y:S02]  /*2e90*/  IMAD R23, R4, R23, R3 ;  /* 0x0000001704177224 */ /* 0x000fe400078e0203 */
[----:B0-----:R-:W-:Y:S01]  /*2ea0*/  VIADD R3, R17, 0xffffffe ;  /* 0x0ffffffe11037836 */ /* 0x001fe20000000000 */
[----:B------:R-:W-:-:S02]  /*2eb0*/  ISETP.GT.U32.AND P5, PT, R14, R19, PT ;  /* 0x000000130e00720c */ /* 0x000fc40003fa4070 */
[----:B------:R-:W-:-:S03]  /*2ec0*/  ISETP.GT.U32.AND P6, PT, R16, R23, PT ;  /* 0x000000171000720c */ /* 0x000fc60003fc4070 */
[----:B------:R-:W0:Y:S01]  /*2ed0*/  F2I.FTZ.U32.TRUNC.NTZ R3, R3 ;  /* 0x0000000300037305 */ /* 0x000e22000021f000 */
[----:B-1----:R-:W-:-:S07]  /*2ee0*/  IADD3 R5, PT, PT, R18, 0xffffffe, RZ ;  /* 0x0ffffffe12057810 */ /* 0x002fce0007ffe0ff */
[----:B------:R-:W-:Y:S02]  /*2ef0*/  @!P5 IMAD.IADD R19, R19, 0x1, -R14 ;  /* 0x000000011313d824 */ /* 0x000fe400078e0a0e */
[----:B------:R-:W-:Y:S01]  /*2f00*/  @!P6 IMAD.IADD R23, R23, 0x1, -R16 ;  /* 0x000000011717e824 */ /* 0x000fe200078e0a10 */
[----:B------:R-:W1:Y:S01]  /*2f10*/  F2I.FTZ.U32.TRUNC.NTZ R5, R5 ;  /* 0x0000000500057305 */ /* 0x000e62000021f000 */
[----:B------:R-:W-:Y:S01]  /*2f20*/  @!P5 VIADD R2, R2, 0x1 ;  /* 0x000000010202d836 */ /* 0x000fe20000000000 */
[----:B------:R-:W-:Y:S01]  /*2f30*/  ISETP.GE.U32.AND P0, PT, R19, R14, PT ;  /* 0x0000000e1300720c */ /* 0x000fe20003f06070 */
[----:B------:R-:W-:Y:S01]  /*2f40*/  @!P6 VIADD R4, R4, 0x1 ;  /* 0x000000010404e836 */ /* 0x000fe20000000000 */
[----:B------:R-:W-:Y:S02]  /*2f50*/  ISETP.GE.U32.AND P1, PT, R23, R16, PT ;  /* 0x000000101700720c */ /* 0x000fe40003f26070 */
[C---:B------:R-:W-:Y:S02]  /*2f60*/  LOP3.LUT R14, R0.reuse, R7, RZ, 0x3c, !PT ;  /* 0x00000007000e7212 */ /* 0x040fe400078e3cff */
[----:B------:R-:W-:-:S02]  /*2f70*/  LOP3.LUT R16, R0, R15, RZ, 0x3c, !PT ;  /* 0x0000000f00107212 */ /* 0x000fc400078e3cff */
[----:B------:R-:W-:Y:S02]  /*2f80*/  ISETP.GE.AND P2, PT, R14, RZ, PT ;  /* 0x000000ff0e00720c */ /* 0x000fe40003f46270 */
[----:B0-----:R-:W-:Y:S02]  /*2f90*/  IADD3 R18, PT, PT, RZ, -R3, RZ ;  /* 0x80000003ff127210 */ /* 0x001fe40007ffe0ff */
[----:B------:R-:W-:Y:S01]  /*2fa0*/  ISETP.GE.AND P3, PT, R16, RZ, PT ;  /* 0x000000ff1000720c */ /* 0x000fe20003f66270 */
[----:B------:R-:W-:Y:S01]  /*2fb0*/  @P0 VIADD R2, R2, 0x1 ;  /* 0x0000000102020836 */ /* 0x000fe20000000000 */
[----:B------:R-:W-:Y:S01]  /*2fc0*/  ISETP.NE.AND P5, PT, R15, RZ, PT ;  /* 0x000000ff0f00720c */ /* 0x000fe20003fa5270 */
[----:B------:R-:W-:Y:S01]  /*2fd0*/  @P1 VIADD R4, R4, 0x1 ;  /* 0x0000000104041836 */ /* 0x000fe20000000000 */
[----:B-1----:R-:W-:Y:S01]  /*2fe0*/  IADD3 R19, PT, PT, RZ, -R5, RZ ;  /* 0x80000005ff137210 */ /* 0x002fe20007ffe0ff */
[----:B------:R-:W-:Y:S02]  /*2ff0*/  IMAD.MOV.U32 R14, RZ, RZ, R2 ;  /* 0x000000ffff0e7224 */ /* 0x000fe400078e0002 */
[----:B------:R-:W-:Y:S01]  /*3000*/  IMAD R17, R18, R13, RZ ;  /* 0x0000000d12117224 */ /* 0x000fe200078e02ff */
[----:B------:R-:W-:Y:S01]  /*3010*/  MOV R16, R4 ;  /* 0x0000000400107202 */ /* 0x000fe20000000f00 */
[----:B------:R-:W-:-:S02]  /*3020*/  IMAD.MOV.U32 R2, RZ, RZ, RZ ;  /* 0x000000ffff027224 */ /* 0x000fc400078e00ff */
[----:B------:R-:W-:Y:S01]  /*3030*/  @!P2 IMAD.MOV R14, RZ, RZ, -R14 ;  /* 0x000000ffff0ea224 */ /* 0x000fe200078e0a0e */
[----:B------:R-:W-:Y:S01]  /*3040*/  @!P4 LOP3.LUT R14, RZ, R7, RZ, 0x33, !PT ;  /* 0x00000007ff0ec212 */ /* 0x000fe200078e33ff */
[----:B------:R-:W-:Y:S01]  /*3050*/  IMAD.HI.U32 R2, R3, R17, R2 ;  /* 0x0000001103027227 */ /* 0x000fe200078e0002 */
[----:B------:R-:W-:Y:S02]  /*3060*/  @!P3 IADD3 R16, PT, PT, -R16, RZ, RZ ;  /* 0x000000ff1010b210 */ /* 0x000fe40007ffe1ff */
[----:B------:R-:W-:Y:S01]  /*3070*/  @!P5 LOP3.LUT R16, RZ, R15, RZ, 0x33, !PT ;  /* 0x0000000fff10d212 */ /* 0x000fe200078e33ff */
[----:B------:R-:W-:Y:S01]  /*3080*/  IMAD R3, R19, R12, RZ ;  /* 0x0000000c13037224 */ /* 0x000fe200078e02ff */
[----:B------:R-:W-:Y:S01]  /*3090*/  IABS R17, R6 ;  /* 0x0000000600117213 */ /* 0x000fe20000000000 */
[----:B------:R-:W-:Y:S01]  /*30a0*/  IMAD.MOV.U32 R4, RZ, RZ, RZ ;  /* 0x000000ffff047224 */ /* 0x000fe200078e00ff */
[----:B------:R-:W-:Y:S02]  /*30b0*/  IABS R15, R16 ;  /* 0x00000010000f7213 */ /* 0x000fe40000000000 */
[----:B------:R-:W-:Y:S01]  /*30c0*/  ISETP.GE.AND P2, PT, R14, RZ, PT ;  /* 0x000000ff0e00720c */ /* 0x000fe20003f46270 */
[----:B------:R-:W-:Y:S01]  /*30d0*/  IMAD.HI.U32 R4, R5, R3, R4 ;  /* 0x0000000305047227 */ /* 0x000fe200078e0004 */
[----:B------:R-:W-:-:S02]  /*30e0*/  IABS R5, R8 ;  /* 0x0000000800057213 */ /* 0x000fc40000000000 */
[----:B------:R-:W-:Y:S01]  /*30f0*/  IABS R3, R14 ;  /* 0x0000000e00037213 */ /* 0x000fe20000000000 */
[----:B------:R-:W-:Y:S01]  /*3100*/  IMAD.MOV R17, RZ, RZ, -R17 ;  /* 0x000000ffff117224 */ /* 0x000fe200078e0a11 */
[----:B------:R-:W-:Y:S01]  /*3110*/  IADD3 R5, PT, PT, RZ, -R5, RZ ;  /* 0x80000005ff057210 */ /* 0x000fe20007ffe0ff */
[----:B------:R-:W-:Y:S01]  /*3120*/  IMAD.HI.U32 R4, R4, R15, RZ ;  /* 0x0000000f04047227 */ /* 0x000fe200078e00ff */
[----:B------:R-:W-:-:S03]  /*3130*/  ISETP.GE.AND P4, PT, R16, RZ, PT ;  /* 0x000000ff1000720c */ /* 0x000fc60003f86270 */
[----:B------:R-:W-:-:S04]  /*3140*/  IMAD.HI.U32 R2, R2, R3, RZ ;  /* 0x0000000302027227 */ /* 0x000fc800078e00ff */
[----:B------:R-:W-:Y:S02]  /*3150*/  IMAD R2, R2, R5, R3 ;  /* 0x0000000502027224 */ /* 0x000fe400078e0203 */
[----:B------:R-:W-:Y:S02]  /*3160*/  IMAD R3, R4, R17, R15 ;  /* 0x0000001104037224 */ /* 0x000fe400078e020f */
[----:B------:R-:W-:Y:S01]  /*3170*/  IMAD.MOV R14, RZ, RZ, -R14 ;  /* 0x000000ffff0e7224 */ /* 0x000fe200078e0a0e */
[----:B------:R-:W-:Y:S02]  /*3180*/  ISETP.GT.U32.AND P0, PT, R13, R2, PT ;  /* 0x000000020d00720c */ /* 0x000fe40003f04070 */
[----:B------:R-:W-:-:S11]  /*3190*/  ISETP.GT.U32.AND P1, PT, R12, R3, PT ;  /* 0x000000030c00720c */ /* 0x000fd60003f24070 */
[----:B------:R-:W-:Y:S01]  /*31a0*/  @!P0 IMAD.IADD R2, R2, 0x1, -R13 ;  /* 0x0000000102028824 */ /* 0x000fe200078e0a0d */
[----:B------:R-:W-:Y:S02]  /*31b0*/  ISETP.NE.AND P0, PT, R8, RZ, PT ;  /* 0x000000ff0800720c */ /* 0x000fe40003f05270 */
[----:B------:R-:W-:Y:S02]  /*31c0*/  @!P1 IADD3 R3, PT, PT, R3, -R12, RZ ;  /* 0x8000000c03039210 */ /* 0x000fe40007ffe0ff */
[----:B------:R-:W-:Y:S02]  /*31d0*/  ISETP.GT.U32.AND P1, PT, R13, R2, PT ;  /* 0x000000020d00720c */ /* 0x000fe40003f24070 */
[----:B------:R-:W-:-:S11]  /*31e0*/  ISETP.GT.U32.AND P3, PT, R12, R3, PT ;  /* 0x000000030c00720c */ /* 0x000fd60003f64070 */
[----:B------:R-:W-:Y:S01]  /*31f0*/  @!P1 IMAD.IADD R2, R2, 0x1, -R13 ;  /* 0x0000000102029824 */ /* 0x000fe200078e0a0d */
[----:B------:R-:W-:Y:S01]  /*3200*/  ISETP.NE.AND P1, PT, R6, RZ, PT ;  /* 0x000000ff0600720c */ /* 0x000fe20003f25270 */
[----:B------:R-:W-:-:S03]  /*3210*/  @!P3 IMAD.IADD R3, R3, 0x1, -R12 ;  /* 0x000000010303b824 */ /* 0x000fc600078e0a0c */
[----:B------:R-:W-:Y:S01]  /*3220*/  @!P2 IADD3 R2, PT, PT, -R2, RZ, RZ ;  /* 0x000000ff0202a210 */ /* 0x000fe20007ffe1ff */
[----:B------:R-:W-:Y:S01]  /*3230*/  @!P4 IMAD.MOV R3, RZ, RZ, -R3 ;  /* 0x000000ffff03c224 */ /* 0x000fe200078e0a03 */
[----:B------:R-:W-:-:S04]  /*3240*/  @!P0 LOP3.LUT R2, RZ, R8, RZ, 0x33, !PT ;  /* 0x00000008ff028212 */ /* 0x000fc800078e33ff */
[----:B------:R-:W-:Y:S01]  /*3250*/  IADD3 R11, PT, PT, R11, R2, RZ ;  /* 0x000000020b0b7210 */ /* 0x000fe20007ffe0ff */
[----:B------:R-:W-:Y:S02]  /*3260*/  IMAD R2, R7, R14, R0 ;  /* 0x0000000e07027224 */ /* 0x000fe400078e0200 */
[----:B------:R-:W-:Y:S02]  /*3270*/  @!P1 LOP3.LUT R3, RZ, R6, RZ, 0x33, !PT ;  /* 0x00000006ff039212 */ /* 0x000fe400078e33ff */
[----:B------:R-:W-:-:S03]  /*3280*/  IMAD.IADD R2, R9, 0x1, R2 ;  /* 0x0000000109027824 */ /* 0x000fc600078e0202 */
[----:B------:R-:W-:-:S04]  /*3290*/  IMAD.IADD R3, R10, 0x1, R3 ;  /* 0x000000010a037824 */ /* 0x000fc800078e0203 */
[----:B------:R-:W-:-:S04]  /*32a0*/  IMAD R8, R8, R3, R11 ;  /* 0x0000000308087224 */ /* 0x000fc800078e020b */
[----:B------:R-:W-:-:S07]  /*32b0*/  IMAD R3, R7, R8, R2 ;  /* 0x0000000807037224 */ /* 0x000fce00078e0202 */
.L_x_86:
[----:B------:R-:W-:Y:S05]  /*32c0*/  BSYNC.RECONVERGENT B0 ;  /* 0x0000000000007941 */ /* 0x000fea0003800200 */
.L_x_85:
[----:B-----5:R-:W-:-:S04]  /*32d0*/  IMAD.WIDE R22, R0, 0x8, R20 ;  /* 0x0000000800167825 */ /* 0x020fc800078e0214 */
[----:B------:R-:W-:Y:S01]  /*32e0*/  IMAD.WIDE R20, R3, 0x8, R20 ;  /* 0x0000000803147825 */ /* 0x000fe200078e0214 */
[----:B------:R-:W2:Y:S04]  /*32f0*/  LDG.E.64 R18, desc[UR4][R22.64] ;  /* 0x0000000416127981 */ /* 0x000ea8000c1e1b00 */
[----:B------:R-:W2:Y:S01]  /*3300*/  LDG.E.64 R16, desc[UR4][R20.64] ;  /* 0x0000000414107981 */ /* 0x000ea2000c1e1b00 */
[----:B------:R-:W-:Y:S01]  /*3310*/  BSSY.RECONVERGENT B0, `(.L_x_87) ;  /* 0x0000017000007945 */ /* 0x000fe20003800200 */
[----:B--2---:R-:W-:-:S14]  /*3320*/  DSETP.GT.AND P0, PT, R18, R16, PT ;  /* 0x000000101200722a */ /* 0x004fdc0003f04000 */
[----:B------:R-:W-:Y:S05]  /*3330*/  @P0 BRA `(.L_x_88) ;  /* 0x0000000000500947 */ /* 0x000fea0003800000 */
[----:B------:R-:W0:Y:S02]  /*3340*/  LDC.64 R26, c[0x4][0xe0] ;  /* 0x01003800ff1a7b82 */ /* 0x000e240000000a00 */
[----:B0-----:R-:W2:Y:S06]  /*3350*/  LDG.E.64 R4, desc[UR4][R26.64] ;  /* 0x000000041a047981 */ /* 0x001eac000c1e1b00 */
[----:B------:R-:W0:Y:S02]  /*3360*/  LDC.64 R12, c[0x4][0xb0] ;  /* 0x01002c00ff0c7b82 */ /* 0x000e240000000a00 */
[----:B0-----:R-:W3:Y:S01]  /*3370*/  LDG.E.64 R12, desc[UR4][R12.64] ;  /* 0x000000040c0c7981 */ /* 0x001ee2000c1e1b00 */
[----:B--2---:R-:W-:-:S04]  /*3380*/  IMAD.WIDE R14, R3, 0x8, R4 ;  /* 0x00000008030e7825 */ /* 0x004fc800078e0204 */
[----:B------:R-:W-:Y:S02]  /*3390*/  IMAD.WIDE R10, R0, 0x8, R4 ;  /* 0x00000008000a7825 */ /* 0x000fe400078e0204 */
[----:B------:R-:W2:Y:S04]  /*33a0*/  LDG.E.64 R14, desc[UR4][R14.64] ;  /* 0x000000040e0e7981 */ /* 0x000ea8000c1e1b00 */
[----:B------:R-:W3:Y:S01]  /*33b0*/  LDG.E.64 R10, desc[UR4][R10.64] ;  /* 0x000000040a0a7981 */ /* 0x000ee2000c1e1b00 */
[----:B------:R-:W-:-:S06]  /*33c0*/  DSETP.NEU.AND P0, PT, R18, R16, PT ;  /* 0x000000101200722a */ /* 0x000fcc0003f0d000 */
[----:B------:R-:W-:Y:S01]  /*33d0*/  ISETP.LE.OR P1, PT, R0, R3, P0 ;  /* 0x000000030000720c */ /* 0x000fe20000723670 */
[C---:B--2---:R-:W-:Y:S02]  /*33e0*/  DADD R4, -R14.reuse, R16 ;  /* 0x000000000e047229 */ /* 0x044fe40000000110 */
[----:B------:R-:W-:Y:S02]  /*33f0*/  DADD R8, R14, -R18 ;  /* 0x000000000e087229 */ /* 0x000fe40000000812 */
[----:B---3--:R-:W-:-:S04]  /*3400*/  DADD R6, R12, R10 ;  /* 0x000000000c067229 */ /* 0x008fc8000000000a */
[C---:B------:R-:W-:Y:S02]  /*3410*/  DADD R4, R12.reuse, R4 ;  /* 0x000000000c047229 */ /* 0x040fe40000000004 */
[----:B------:R-:W-:Y:S02]  /*3420*/  DADD R2, R12, -R8 ;  /* 0x000000000c027229 */ /* 0x000fe40000000808 */
[----:B------:R-:W-:-:S04]  /*3430*/  DADD R26, -R18, R6 ;  /* 0x00000000121a7229 */ /* 0x000fc80000000106 */
[----:B------:R-:W-:Y:S02]  /*3440*/  DMUL R4, R4, 0.5 ;  /* 0x3fe0000004047828 */ /* 0x000fe40000000000 */
[----:B------:R-:W-:Y:S02]  /*3450*/  DMUL R2, R2, 0.5 ;  /* 0x3fe0000002027828 */ /* 0x000fe40000000000 */
[----:B------:R-:W-:Y:S01]  /*3460*/  DMUL R26, R26, 0.5 ;  /* 0x3fe000001a1a7828 */ /* 0x000fe20000000000 */
[----:B------:R-:W-:Y:S10]  /*3470*/  @P1 BRA `(.L_x_89) ;  /* 0x0000000000181947 */ /* 0x000ff40003800000 */
.L_x_88:
[----:B------:R-:W-:Y:S05]  /*3480*/  BSYNC.RECONVERGENT B0 ;  /* 0x0000000000007941 */ /* 0x000fea0003800200 */
.L_x_87:
[----:B------:R-:W0:Y:S02]  /*3490*/  LDC.64 R2, c[0x4][0xf0] ;  /* 0x01003c00ff027b82 */ /* 0x000e240000000a00 */
[----:B0-----:R-:W2:Y:S02]  /*34a0*/  LDG.E.64 R2, desc[UR4][R2.64] ;  /* 0x0000000402027981 */ /* 0x001ea4000c1e1b00 */
[----:B--2---:R-:W-:-:S05]  /*34b0*/  IMAD.WIDE R4, R0, 0x4, R2 ;  /* 0x0000000400047825 */ /* 0x004fca00078e0202 */
[----:B------:R-:W-:Y:S01]  /*34c0*/  STG.E desc[UR4][R4.64], R24 ;  /* 0x0000001804007986 */ /* 0x000fe2000c101904 */
[----:B------:R-:W-:Y:S05]  /*34d0*/  EXIT ;  /* 0x000000000000794d */ /* 0x000fea0003800000 */
.L_x_89:
[----:B------:R-:W-:Y:S01]  /*34e0*/  DSETP.MAX.AND P1, P2, R2, R26, PT ;  /* 0x0000001a0200722a */ /* 0x000fe20003a2f000 */
[----:B------:R-:W-:Y:S01]  /*34f0*/  IMAD.MOV.U32 R29, RZ, RZ, R27 ;  /* 0x000000ffff1d7224 */ /* 0x000fe200078e001b */
[----:B------:R-:W-:-:S04]  /*3500*/  MOV R0, R3 ;  /* 0x0000000300007202 */ /* 0x000fc80000000f00 */
[----:B------:R-:W-:Y:S01]  /*3510*/  FSEL R25, R0, R29, P1 ;  /* 0x0000001d00197208 */ /* 0x000fe20000800000 */
[----:B------:R-:W-:-:S07]  /*3520*/  IMAD.MOV.U32 R0, RZ, RZ, R2 ;  /* 0x000000ffff007224 */ /* 0x000fce00078e0002 */
[----:B------:R-:W-:Y:S02]  /*3530*/  @P2 LOP3.LUT R25, R29, 0x80000, RZ, 0xfc, !PT ;  /* 0x000800001d192812 */ /* 0x000fe400078efcff */
[----:B------:R-:W-:-:S04]  /*3540*/  MOV R29, R26 ;  /* 0x0000001a001d7202 */ /* 0x000fc80000000f00 */
[----:B------:R-:W-:Y:S01]  /*3550*/  SEL R24, R0, R29, P1 ;  /* 0x0000001d00187207 */ /* 0x000fe20000800000 */
[----:B------:R-:W-:-:S04]  /*3560*/  IMAD.MOV.U32 R0, RZ, RZ, R4 ;  /* 0x000000ffff007224 */ /* 0x000fc800078e0004 */
[----:B------:R-:W-:Y:S01]  /*3570*/  IMAD.MOV.U32 R29, RZ, RZ, R24 ;  /* 0x000000ffff1d7224 */ /* 0x000fe200078e0018 */
[----:B------:R-:W-:Y:S01]  /*3580*/  DSETP.MAX.AND P1, P2, R4, R24, PT ;  /* 0x000000180400722a */ /* 0x000fe20003a2f000 */
[----:B------:R-:W-:-:S05]  /*3590*/  IMAD.MOV.U32 R24, RZ, RZ, -0x68277644 ;  /* 0x97d889bcff187424 */ /* 0x000fca00078e00ff */
[----:B------:R-:W-:Y:S02]  /*35a0*/  SEL R28, R0, R29, P1 ;  /* 0x0000001d001c7207 */ /* 0x000fe40000800000 */
[----:B------:R-:W-:-:S04]  /*35b0*/  MOV R0, R5 ;  /* 0x0000000500007202 */ /* 0x000fc80000000f00 */
[----:B------:R-:W-:Y:S02]  /*35c0*/  FSEL R29, R0, R25, P1 ;  /* 0x00000019001d7208 */ /* 0x000fe40000800000 */
[----:B------:R-:W-:Y:S01]  /*35d0*/  @P2 LOP3.LUT R29, R25, 0x80000, RZ, 0xfc, !PT ;  /* 0x00080000191d2812 */ /* 0x000fe200078efcff */
[----:B------:R-:W-:-:S06]  /*35e0*/  IMAD.MOV.U32 R25, RZ, RZ, 0x3c9cd2b2 ;  /* 0x3c9cd2b2ff197424 */ /* 0x000fcc00078e00ff */
[----:B------:R-:W-:-:S14]  /*35f0*/  DSETP.GE.AND P1, PT, R28, R24, PT ;  /* 0x000000181c00722a */ /* 0x000fdc0003f26000 */
[----:B------:R-:W-:Y:S05]  /*3600*/  @!P1 BRA `(.L_x_90) ;  /* 0x0000000400749947 */ /* 0x000fea0003800000 */
[----:B------:R-:W-:Y:S05]  /*3610*/  @P0 BRA `(.L_x_91) ;  /* 0x0000000000700947 */ /* 0x000fea0003800000 */
[----:B------:R-:W-:Y:S01]  /*3620*/  MOV R10, 0x97d889bc ;  /* 0x97d889bc000a7802 */ /* 0x000fe20000000f00 */
[----:B------:R-:W-:Y:S01]  /*3630*/  IMAD.MOV.U32 R11, RZ, RZ, 0x3cacd2b2 ;  /* 0x3cacd2b2ff0b7424 */ /* 0x000fe200078e00ff */
[----:B------:R-:W-:Y:S01]  /*3640*/  DADD R6, R8, -R2 ;  /* 0x0000000008067229 */ /* 0x000fe20000000802 */
[----:B------:R-:W-:Y:S04]  /*3650*/  BSSY.RECONVERGENT B1, `(.L_x_92) ;  /* 0x0000009000017945 */ /* 0x000fe80003800200 */
[----:B------:R-:W-:-:S06]  /*3660*/  DSETP.GE.AND P0, PT, R2, R10, PT ;  /* 0x0000000a0200722a */ /* 0x000fcc0003f06000 */
[----:B------:R-:W-:-:S14]  /*3670*/  DSETP.LEU.OR P0, PT, |R6|, R12, !P0 ;  /* 0x0000000c0600722a */ /* 0x000fdc000470b600 */
[----:B------:R-:W-:Y:S05]  /*3680*/  @P0 BRA `(.L_x_93) ;  /* 0x0000000000140947 */ /* 0x000fea0003800000 */
.L_x_94:
[----:B------:R-:W-:-:S08]  /*3690*/  DMUL R2, R2, 0.5 ;  /* 0x3fe0000002027828 */ /* 0x000fd00000000000 */
[----:B------:R-:W-:Y:S02]  /*36a0*/  DADD R6, R8, -R2 ;  /* 0x0000000008067229 */ /* 0x000fe40000000802 */
[----:B------:R-:W-:-:S06]  /*36b0*/  DSETP.GE.AND P0, PT, R2, R10, PT ;  /* 0x0000000a0200722a */ /* 0x000fcc0003f06000 */
[----:B------:R-:W-:-:S14]  /*36c0*/  DSETP.GT.AND P1, PT, |R6|, R12, PT ;  /* 0x0000000c0600722a */ /* 0x000fdc0003f24200 */
[----:B------:R-:W-:Y:S05]  /*36d0*/  @P0 BRA P1, `(.L_x_94) ;  /* 0xfffffffc00ec0947 */ /* 0x000fea000083ffff */
.L_x_93:
[----:B------:R-:W-:Y:S05]  /*36e0*/  BSYNC.RECONVERGENT B1 ;  /* 0x0000000000017941 */ /* 0x000fea0003800200 */
.L_x_92:
[----:B------:R-:W-:Y:S02]  /*36f0*/  DADD R8, R8, R2 ;  /* 0x0000000008087229 */ /* 0x000fe40000000002 */
[----:B------:R-:W-:-:S06]  /*3700*/  DSETP.GE.AND P0, PT, R2, R24, PT ;  /* 0x000000180200722a */ /* 0x000fcc0003f06000 */
[----:B------:R-:W-:-:S14]  /*3710*/  DSETP.GTU.OR P0, PT, |R8|, R12, !P0 ;  /* 0x0000000c0800722a */ /* 0x000fdc000470c600 */
[----:B------:R-:W-:-:S07]  /*3720*/  @!P0 DADD R2, R18, -R2 ;  /* 0x0000000012028229 */ /* 0x000fce0000000802 */
[----:B------:R0:W-:Y:S01]  /*3730*/  @!P0 STG.E.64 desc[UR4][R20.64], R2 ;  /* 0x0000000214008986 */ /* 0x0001e2000c101b04 */
[----:B------:R-:W-:Y:S05]  /*3740*/  @!P0 EXIT ;  /* 0x000000000000894d */ /* 0x000fea0003800000 */
[----:B------:R-:W-:-:S14]  /*3750*/  DSETP.GE.AND P0, PT, R4, R24, PT ;  /* 0x000000180400722a */ /* 0x000fdc0003f06000 */
[----:B------:R-:W-:-:S07]  /*3760*/  @P0 DADD R4, R16, -R4 ;  /* 0x0000000010040229 */ /* 0x000fce0000000804 */
[----:B------:R1:W-:Y:S01]  /*3770*/  @P0 STG.E.64 desc[UR4][R20.64], R4 ;  /* 0x0000000414000986 */ /* 0x0003e2000c101b04 */
[----:B------:R-:W-:Y:S05]  /*3780*/  @P0 EXIT ;  /* 0x000000000000094d */ /* 0x000fea0003800000 */
[----:B------:R-:W-:-:S14]  /*3790*/  DSETP.GE.AND P0, PT, R26, R24, PT ;  /* 0x000000181a00722a */ /* 0x000fdc0003f06000 */
[----:B------:R-:W-:Y:S05]  /*37a0*/  @!P0 EXIT ;  /* 0x000000000000894d */ /* 0x000fea0003800000 */
[----:B------:R-:W-:-:S07]  /*37b0*/  DADD R18, R18, R26 ;  /* 0x0000000012127229 */ /* 0x000fce000000001a */
[----:B------:R-:W-:Y:S01]  /*37c0*/  STG.E.64 desc[UR4][R22.64], R18 ;  /* 0x0000001216007986 */ /* 0x000fe2000c101b04 */
[----:B------:R-:W-:Y:S05]  /*37d0*/  EXIT ;  /* 0x000000000000794d */ /* 0x000fea0003800000 */
.L_x_91:
[----:B------:R-:W-:-:S14]  /*37e0*/  DSETP.GTU.AND P0, PT, R18, R16, PT ;  /* 0x000000101200722a */ /* 0x000fdc0003f0c000 */
[----:B------:R-:W-:Y:S05]  /*37f0*/  @P0 EXIT ;  /* 0x000000000000094d */ /* 0x000fea0003800000 */
[----:B------:R-:W-:Y:S01]  /*3800*/  IMAD.MOV.U32 R10, RZ, RZ, -0x68277644 ;  /* 0x97d889bcff0a7424 */ /* 0x000fe200078e00ff */
[----:B------:R-:W-:Y:S01]  /*3810*/  MOV R11, 0x3cacd2b2 ;  /* 0x3cacd2b2000b7802 */ /* 0x000fe20000000f00 */
[----:B------:R-:W-:Y:S01]  /*3820*/  DADD R6, R8, R2 ;  /* 0x0000000008067229 */ /* 0x000fe20000000002 */
[----:B------:R-:W-:Y:S04]  /*3830*/  BSSY.RECONVERGENT B1, `(.L_x_95) ;  /* 0x0000009000017945 */ /* 0x000fe80003800200 */
[----:B------:R-:W-:-:S06]  /*3840*/  DSETP.GE.AND P0, PT, R2, R10, PT ;  /* 0x0000000a0200722a */ /* 0x000fcc0003f06000 */
[----:B------:R-:W-:-:S14]  /*3850*/  DSETP.LEU.OR P0, PT, |R6|, R12, !P0 ;  /* 0x0000000c0600722a */ /* 0x000fdc000470b600 */
[----:B------:R-:W-:Y:S05]  /*3860*/  @P0 BRA `(.L_x_96) ;  /* 0x0000000000140947 */ /* 0x000fea0003800000 */
.L_x_97:
[----:B------:R-:W-:-:S08]  /*3870*/  DMUL R2, R2, 0.5 ;  /* 0x3fe0000002027828 */ /* 0x000fd00000000000 */
[----:B------:R-:W-:Y:S02]  /*3880*/  DADD R6, R8, R2 ;  /* 0x0000000008067229 */ /* 0x000fe40000000002 */
[----:B------:R-:W-:-:S06]  /*3890*/  DSETP.GE.AND P0, PT, R2, R10, PT ;  /* 0x0000000a0200722a */ /* 0x000fcc0003f06000 */
[----:B------:R-:W-:-:S14]  /*38a0*/  DSETP.GT.AND P1, PT, |R6|, R12, PT ;  /* 0x0000000c0600722a */ /* 0x000fdc0003f24200 */
[----:B------:R-:W-:Y:S05]  /*38b0*/  @P0 BRA P1, `(.L_x_97) ;  /* 0xfffffffc00ec0947 */ /* 0x000fea000083ffff */
.L_x_96:
[----:B------:R-:W-:Y:S05]  /*38c0*/  BSYNC.RECONVERGENT B1 ;  /* 0x0000000000017941 */ /* 0x000fea0003800200 */
.L_x_95:
[----:B------:R-:W-:Y:S02]  /*38d0*/  DADD R10, R8, R2 ;  /* 0x00000000080a7229 */ /* 0x000fe40000000002 */
[----:B------:R-:W-:-:S06]  /*38e0*/  DSETP.GE.AND P0, PT, R2, R24, PT ;  /* 0x000000180200722a */ /* 0x000fcc0003f06000 */
[----:B------:R-:W-:-:S14]  /*38f0*/  DSETP.GTU.OR P0, PT, |R10|, R12, !P0 ;  /* 0x0000000c0a00722a */ /* 0x000fdc000470c600 */
[----:B------:R-:W-:Y:S05]  /*3900*/  @P0 BRA `(.L_x_98) ;  /* 0x0000000000480947 */ /* 0x000fea0003800000 */
[----:B------:R-:W-:Y:S01]  /*3910*/  IMAD.MOV.U32 R6, RZ, RZ, 0x4646d497 ;  /* 0x4646d497ff067424 */ /* 0x000fe200078e00ff */
[----:B------:R-:W-:Y:S01]  /*3920*/  BSSY.RECONVERGENT B1, `(.L_x_99) ;  /* 0x000000a000017945 */ /* 0x000fe20003800200 */
[----:B------:R-:W-:-:S06]  /*3930*/  IMAD.MOV.U32 R7, RZ, RZ, 0x3c670ef5 ;  /* 0x3c670ef5ff077424 */ /* 0x000fcc00078e00ff */
[----:B------:R-:W-:-:S06]  /*3940*/  DSETP.GTU.AND P0, PT, R2, R6, PT ;  /* 0x000000060200722a */ /* 0x000fcc0003f0c000 */
[----:B------:R-:W-:-:S14]  /*3950*/  DSETP.GEU.OR P0, PT, |R10|, R12, P0 ;  /* 0x0000000c0a00722a */ /* 0x000fdc000070e600 */
[----:B------:R-:W-:Y:S05]  /*3960*/  @P0 BRA `(.L_x_100) ;  /* 0x0000000000140947 */ /* 0x000fea0003800000 */
.L_x_101:
[----:B------:R-:W-:-:S08]  /*3970*/  DADD R2, R2, R2 ;  /* 0x0000000002027229 */ /* 0x000fd00000000002 */
[----:B------:R-:W-:Y:S02]  /*3980*/  DADD R4, R8, R2 ;  /* 0x0000000008047229 */ /* 0x000fe40000000002 */
[----:B------:R-:W-:-:S06]  /*3990*/  DSETP.GTU.AND P0, PT, R2, R6, PT ;  /* 0x000000060200722a */ /* 0x000fcc0003f0c000 */
[----:B------:R-:W-:-:S14]  /*39a0*/  DSETP.LT.AND P1, PT, |R4|, R12, PT ;  /* 0x0000000c0400722a */ /* 0x000fdc0003f21200 */
[----:B------:R-:W-:Y:S05]  /*39b0*/  @!P0 BRA P1, `(.L_x_101) ;  /* 0xfffffffc00ec8947 */ /* 0x000fea000083ffff */
.L_x_100:
[----:B------:R-:W-:Y:S05]  /*39c0*/  BSYNC.RECONVERGENT B1 ;  /* 0x0000000000017941 */ /* 0x000fea0003800200 */
.L_x_99:
[----:B------:R-:W-:-:S08]  /*39d0*/  DADD R8, R8, R2 ;  /* 0x0000000008087229 */ /* 0x000fd00000000002 */
[----:B------:R-:W-:-:S14]  /*39e0*/  DSETP.GTU.AND P0, PT, |R8|, R12, PT ;  /* 0x0000000c0800722a */ /* 0x000fdc0003f0c200 */
[----:B------:R-:W-:Y:S05]  /*39f0*/  @P0 EXIT ;  /* 0x000000000000094d */ /* 0x000fea0003800000 */
[----:B------:R-:W-:-:S07]  /*3a00*/  DADD R2, R18, -R2 ;  /* 0x0000000012027229 */ /* 0x000fce0000000802 */
[----:B------:R-:W-:Y:S01]  /*3a10*/  STG.E.64 desc[UR4][R20.64], R2 ;  /* 0x0000000214007986 */ /* 0x000fe2000c101b04 */
[----:B------:R-:W-:Y:S05]  /*3a20*/  EXIT ;  /* 0x000000000000794d */ /* 0x000fea0003800000 */
.L_x_98:
[----:B------:R-:W-:Y:S02]  /*3a30*/  DADD R6, R14, -R16 ;  /* 0x000000000e067229 */ /* 0x000fe40000000810 */
[----:B------:R-:W-:-:S06]  /*3a40*/  DSETP.GE.AND P0, PT, R4, R24, PT ;  /* 0x000000180400722a */ /* 0x000fcc0003f06000 */
[----:B------:R-:W-:-:S08]  /*3a50*/  DADD R2, R4, R6 ;  /* 0x0000000004027229 */ /* 0x000fd00000000006 */
[----:B------:R-:W-:-:S14]  /*3a60*/  DSETP.GTU.OR P0, PT, |R2|, R12, !P0 ;  /* 0x0000000c0200722a */ /* 0x000fdc000470c600 */
[----:B------:R-:W-:Y:S05]  /*3a70*/  @P0 BRA `(.L_x_102) ;  /* 0x00000000004c0947 */ /* 0x000fea0003800000 */
[----:B------:R-:W-:Y:S01]  /*3a80*/  MOV R8, 0x4646d497 ;  /* 0x4646d49700087802 */ /* 0x000fe20000000f00 */
[----:B------:R-:W-:Y:S01]  /*3a90*/  IMAD.MOV.U32 R9, RZ, RZ, 0x3c670ef5 ;  /* 0x3c670ef5ff097424 */ /* 0x000fe200078e00ff */
[----:B------:R-:W-:Y:S05]  /*3aa0*/  BSSY.RECONVERGENT B1, `(.L_x_103) ;  /* 0x0000009000017945 */ /* 0x000fea0003800200 */
[----:B------:R-:W-:-:S06]  /*3ab0*/  DSETP.GTU.AND P0, PT, R4, R8, PT ;  /* 0x000000080400722a */ /* 0x000fcc0003f0c000 */
[----:B------:R-:W-:-:S14]  /*3ac0*/  DSETP.GEU.OR P0, PT, |R2|, R12, P0 ;  /* 0x0000000c0200722a */ /* 0x000fdc000070e600 */
[----:B------:R-:W-:Y:S05]  /*3ad0*/  @P0 BRA `(.L_x_104) ;  /* 0x0000000000140947 */ /* 0x000fea0003800000 */
.L_x_105:
[----:B------:R-:W-:-:S08]  /*3ae0*/  DADD R4, R4, R4 ;  /* 0x0000000004047229 */ /* 0x000fd00000000004 */
[----:B------:R-:W-:Y:S02]  /*3af0*/  DADD R2, R6, R4 ;  /* 0x0000000006027229 */ /* 0x000fe40000000004 */
[----:B------:R-:W-:-:S06]  /*3b00*/  DSETP.GTU.AND P0, PT, R4, R8, PT ;  /* 0x000000080400722a */ /* 0x000fcc0003f0c000 */
[----:B------:R-:W-:-:S14]  /*3b10*/  DSETP.LT.AND P1, PT, |R2|, R12, PT ;  /* 0x0000000c0200722a */ /* 0x000fdc0003f21200 */
[----:B------:R-:W-:Y:S05]  /*3b20*/  @!P0 BRA P1, `(.L_x_105) ;  /* 0xfffffffc00ec8947 */ /* 0x000fea000083ffff */
.L_x_104:
[----:B------:R-:W-:Y:S05]  /*3b30*/  BSYNC.RECONVERGENT B1 ;  /* 0x0000000000017941 */ /* 0x000fea0003800200 */
.L_x_103:
[----:B------:R-:W-:Y:S02]  /*3b40*/  DADD R2, R6, R4 ;  /* 0x0000000006027229 */ /* 0x000fe40000000004 */
[----:B------:R-:W-:-:S06]  /*3b50*/  DSETP.GE.AND P0, PT, R4, R24, PT ;  /* 0x000000180400722a */ /* 0x000fcc0003f06000 */
[----:B------:R-:W-:-:S14]  /*3b60*/  DSETP.GTU.OR P0, PT, |R2|, R12, !P0 ;  /* 0x0000000c0200722a */ /* 0x000fdc000470c600 */
[----:B------:R-:W-:Y:S05]  /*3b70*/  @P0 EXIT ;  /* 0x000000000000094d */ /* 0x000fea0003800000 */
[----:B------:R-:W-:-:S07]  /*3b80*/  DADD R4, R16, -R4 ;  /* 0x0000000010047229 */ /* 0x000fce0000000804 */
[----:B------:R-:W-:Y:S01]  /*3b90*/  STG.E.64 desc[UR4][R20.64], R4 ;  /* 0x0000000414007986 */ /* 0x000fe2000c101b04 */
[----:B------:R-:W-:Y:S05]  /*3ba0*/  EXIT ;  /* 0x000000000000794d */ /* 0x000fea0003800000 */
.L_x_102:
[----:B------:R-:W-:-:S07]  /*3bb0*/  DADD R12, -R12, R14 ;  /* 0x000000000c0c7229 */ /* 0x000fce000000010e */
[----:B------:R-:W-:Y:S01]  /*3bc0*/  STG.E.64 desc[UR4][R20.64], R12 ;  /* 0x0000000c14007986 */ /* 0x000fe2000c101b04 */
[----:B------:R-:W-:Y:S05]  /*3bd0*/  EXIT ;  /* 0x000000000000794d */ /* 0x000fea0003800000 */
.L_x_90:
[----:B------:R-:W-:-:S14]  /*3be0*/  DSETP.GEU.AND P1, PT, R18, R16, PT ;  /* 0x000000101200722a */ /* 0x000fdc0003f2e000 */
[----:B------:R-:W-:Y:S05]  /*3bf0*/  @P1 BRA `(.L_x_106) ;  /* 0x0000000000201947 */ /* 0x000fea0003800000 */
[----:B------:R-:W-:-:S14]  /*3c00*/  DSETP.GEU.AND P0, PT, |R8|, R12, PT ;  /* 0x0000000c0800722a */ /* 0x000fdc0003f0e200 */
[----:B------:R-:W-:-:S08]  /*3c10*/  @!P0 DADD R10, -R12, R10 ;  /* 0x000000000c0a8229 */ /* 0x000fd0000000010a */
[----:B------:R-:W-:-:S08]  /*3c20*/  @!P0 DADD R10, R18, -R10 ;  /* 0x00000000120a8229 */ /* 0x000fd0000000080a */
[----:B------:R-:W-:-:S07]  /*3c30*/  @!P0 DFMA R10, R10, -0.5, R18 ;  /* 0xbfe000000a0a882b */ /* 0x000fce0000000012 */
[----:B------:R0:W-:Y:S01]  /*3c40*/  @!P0 STG.E.64 desc[UR4][R20.64], R10 ;  /* 0x0000000a14008986 */ /* 0x0001e2000c101b04 */
[----:B------:R-:W-:Y:S05]  /*3c50*/  @!P0 EXIT ;  /* 0x000000000000894d */ /* 0x000fea0003800000 */
[----:B------:R-:W-:Y:S01]  /*3c60*/  STG.E.64 desc[UR4][R22.64], R6 ;  /* 0x0000000616007986 */ /* 0x000fe2000c101b04 */
[----:B------:R-:W-:Y:S05]  /*3c70*/  EXIT ;  /* 0x000000000000794d */ /* 0x000fea0003800000 */
.L_x_106:
[----:B------:R-:W-:Y:S05]  /*3c80*/  @P0 EXIT ;  /* 0x000000000000094d */ /* 0x000fea0003800000 */
[----:B------:R-:W-:-:S08]  /*3c90*/  DADD R10, -R18, R10 ;  /* 0x00000000120a7229 */ /* 0x000fd0000000010a */
[----:B------:R-:W-:-:S08]  /*3ca0*/  DADD R2, R12, -R10 ;  /* 0x000000000c027229 */ /* 0x000fd0000000080a */
[----:B------:R-:W-:-:S08]  /*3cb0*/  DFMA R10, R2, -0.015625, R10 ;  /* 0xbf900000020a782b */ /* 0x000fd0000000000a */
[----:B------:R-:W-:-:S14]  /*3cc0*/  DSETP.GTU.AND P0, PT, |R10|, R12, PT ;  /* 0x0000000c0a00722a */ /* 0x000fdc0003f0c200 */
[----:B------:R-:W-:-:S07]  /*3cd0*/  @!P0 DFMA R18, R2, 0.015625, R18 ;  /* 0x3f9000000212882b */ /* 0x000fce0000000012 */
[----:B------:R0:W-:Y:S01]  /*3ce0*/  @!P0 STG.E.64 desc[UR4][R22.64], R18 ;  /* 0x0000001216008986 */ /* 0x0001e2000c101b04 */
[----:B------:R-:W-:Y:S05]  /*3cf0*/  @!P0 EXIT ;  /* 0x000000000000894d */ /* 0x000fea0003800000 */
[----:B------:R-:W-:-:S08]  /*3d00*/  DADD R4, R14, -R16 ;  /* 0x000000000e047229 */ /* 0x000fd00000000810 */
[----:B------:R-:W-:-:S08]  /*3d10*/  DFMA R4, R2, 0.015625, R4 ;  /* 0x3f9000000204782b */ /* 0x000fd00000000004 */
[----:B------:R-:W-:-:S14]  /*3d20*/  DSETP.GTU.AND P0, PT, |R4|, R12, PT ;  /* 0x0000000c0400722a */ /* 0x000fdc0003f0c200 */
[----:B------:R-:W-:Y:S05]  /*3d30*/  @P0 EXIT ;  /* 0x000000000000094d */ /* 0x000fea0003800000 */
[----:B------:R-:W-:-:S07]  /*3d40*/  DFMA R2, R2, -0.015625, R16 ;  /* 0xbf9000000202782b */ /* 0x000fce0000000010 */
[----:B------:R-:W-:Y:S01]  /*3d50*/  STG.E.64 desc[UR4][R20.64], R2 ;  /* 0x0000000214007986 */ /* 0x000fe2000c101b04 */
[----:B------:R-:W-:Y:S05]  /*3d60*/  EXIT ;  /* 0x000000000000794d */ /* 0x000fea0003800000 */
.L_x_84:
[----:B------:R-:W0:Y:S02]  /*3d70*/  LDC.64 R6, c[0x4][0xf0] ;  /* 0x01003c00ff067b82 */ /* 0x000e240000000a00 */
[----:B0-----:R-:W2:Y:S06]  /*3d80*/  LDG.E.64 R2, desc[UR4][R6.64] ;  /* 0x0000000406027981 */ /* 0x001eac000c1e1b00 */
[----:B------:R-:W0:Y:S02]  /*3d90*/  LDC.64 R4, c[0x4][RZ] ;  /* 0x01000000ff047b82 */ /* 0x000e240000000a00 */
[----:B0-----:R-:W5:Y:S01]  /*3da0*/  LDG.E.64 R4, desc[UR4][R4.64] ;  /* 0x0000000404047981 */ /* 0x001f62000c1e1b00 */
[----:B--2---:R-:W-:-:S05]  /*3db0*/  IMAD.WIDE R2, R0, 0x4, R2 ;  /* 0x0000000400027825 */ /* 0x004fca00078e0202 */
[----:B------:R-:W2:Y:S01]  /*3dc0*/  LDG.E R8, desc[UR4][R2.64] ;  /* 0x0000000402087981 */ /* 0x000ea2000c1e1900 */
[----:B------:R-:W-:Y:S01]  /*3dd0*/  BSSY.RECONVERGENT B0, `(.L_x_107) ;  /* 0x0000078000007945 */ /* 0x000fe20003800200 */
[----:B------:R-:W-:Y:S01]  /*3de0*/  IMAD.MOV.U32 R19, RZ, RZ, R0 ;  /* 0x000000ffff137224 */ /* 0x000fe200078e0000 */
[----:B--2---:R-:W-:-:S13]  /*3df0*/  ISETP.NE.AND P0, PT, R8, -0x1, PT ;  /* 0xffffffff0800780c */ /* 0x004fda0003f05270 */
[----:B------:R-:W-:Y:S05]  /*3e00*/  @!P0 BRA `(.L_x_108) ;  /* 0x0000000400d08947 */ /* 0x000fea0003800000 */
        /* <DEDUP_REMOVED lines=12> */
[----:B------:R-:W2:Y:S04]  /*3ed0*/  LDG.E R14, desc[UR4][R6.64+0x8] ;  /* 0x00000804060e7981 */ /* 0x000ea8000c1e1900 */
[----:B------:R-:W2:Y:S04]  /*3ee0*/  LDG.E R15, desc[UR4][R6.64+0x4] ;  /* 0x00000404060f7981 */ /* 0x000ea8000c1e1900 */
[----:B------:R0:W2:Y:S01]  /*3ef0*/  LDG.E R13, desc[UR4][R6.64] ;  /* 0x00000004060d7981 */ /* 0x0000a2000c1e1900 */
        /* <DEDUP_REMOVED lines=9> */
[----:B-1----:R-:W-:-:S07]  /*3f90*/  IADD3 R8, PT, PT, R22, 0xffffffe, RZ ;  /* 0x0ffffffe16087810 */ /* 0x002fce0007ffe0ff */
[----:B------:R-:W1:Y:S01]  /*3fa0*/  F2I.FTZ.U32.TRUNC.NTZ R9, R8 ;  /* 0x0000000800097305 */ /* 0x000e62000021f000 */
[----:B------:R-:W-:Y:S01]  /*3fb0*/  IABS R16, R12 ;  /* 0x0000000c00107213 */ /* 0x000fe20000000000 */
[----:B0-----:R-:W-:-:S04]  /*3fc0*/  IMAD.MOV R23, RZ, RZ, -R7 ;  /* 0x000000ffff177224 */ /* 0x001fc800078e0a07 */
[----:B------:R-:W-:Y:S02]  /*3fd0*/  IMAD R21, R23, R20, RZ ;  /* 0x0000001417157224 */ /* 0x000fe400078e02ff */
[----:B-1----:R-:W-:-:S04]  /*3fe0*/  IMAD.MOV R6, RZ, RZ, -R9 ;  /* 0x000000ffff067224 */ /* 0x002fc800078e0a09 */
[----:B------:R-:W-:Y:S02]  /*3ff0*/  IMAD R23, R6, R19, RZ ;  /* 0x0000001306177224 */ /* 0x000fe400078e02ff */
[----:B------:R-:W-:Y:S01]  /*4000*/  HFMA2 R6, -RZ, RZ, 0, 0 ;  /* 0x00000000ff067431 */ /* 0x000fe200000001ff */
[----:B------:R-:W0:Y:S01]  /*4010*/  I2F.RP R22, R16 ;  /* 0x0000001000167306 */ /* 0x000e220000209400 */
[----:B------:R-:W-:Y:S01]  /*4020*/  IMAD.MOV.U32 R8, RZ, RZ, RZ ;  /* 0x000000ffff087224 */ /* 0x000fe200078e00ff */
[----:B--2---:R-:W-:-:S03]  /*4030*/  IABS R18, R10 ;  /* 0x0000000a00127213 */ /* 0x004fc60000000000 */
[----:B------:R-:W-:Y:S01]  /*4040*/  IMAD.HI.U32 R8, R9, R23, R8 ;  /* 0x0000001709087227 */ /* 0x000fe200078e0008 */
[----:B------:R-:W-:Y:S02]  /*4050*/  IABS R9, R11 ;  /* 0x0000000b00097213 */ /* 0x000fe40000000000 */
[----:B------:R-:W1:Y:S01]  /*4060*/  I2F.RP R23, R18 ;  /* 0x0000001200177306 */ /* 0x000e620000209400 */
[----:B------:R-:W-:Y:S01]  /*4070*/  IMAD.HI.U32 R6, R7, R21, R6 ;  /* 0x0000001507067227 */ /* 0x000fe200078e0006 */
[----:B------:R-:W-:Y:S02]  /*4080*/  IABS R7, R0 ;  /* 0x0000000000077213 */ /* 0x000fe40000000000 */
[----:B------:R-:W-:Y:S01]  /*4090*/  IABS R24, R17 ;  /* 0x0000001100187213 */ /* 0x000fe20000000000 */
[----:B------:R-:W-:Y:S02]  /*40a0*/  IMAD.MOV R21, RZ, RZ, -R9 ;  /* 0x000000ffff157224 */ /* 0x000fe400078e0a09 */
[-C--:B------:R-:W-:Y:S01]  /*40b0*/  IMAD.HI.U32 R6, R6, R7.reuse, RZ ;  /* 0x0000000706067227 */ /* 0x080fe200078e00ff */
[----:B------:R-:W-:Y:S01]  /*40c0*/  IADD3 R24, PT, PT, RZ, -R24, RZ ;  /* 0x80000018ff187210 */ /* 0x000fe20007ffe0ff */
[----:B0-----:R-:W0:Y:S02]  /*40d0*/  MUFU.RCP R22, R22 ;  /* 0x0000001600167308 */ /* 0x001e240000001000 */
[----:B------:R-:W-:-:S04]  /*40e0*/  IMAD.HI.U32 R8, R8, R7, RZ ;  /* 0x0000000708087227 */ /* 0x000fc800078e00ff */
[--C-:B------:R-:W-:Y:S02]  /*40f0*/  IMAD R21, R6, R21, R7.reuse ;  /* 0x0000001506157224 */ /* 0x100fe400078e0207 */
[----:B-1----:R-:W1:Y:S01]  /*4100*/  MUFU.RCP R23, R23 ;  /* 0x0000001700177308 */ /* 0x002e620000001000 */
[----:B------:R-:W-:Y:S02]  /*4110*/  IMAD R24, R8, R24, R7 ;  /* 0x0000001808187224 */ /* 0x000fe400078e0207 */
[----:B------:R-:W-:-:S03]  /*4120*/  ISETP.GT.U32.AND P5, PT, R20, R21, PT ;  /* 0x000000151400720c */ /* 0x000fc60003fa4070 */
[----:B------:R-:W-:Y:S01]  /*4130*/  ISETP.GT.U32.AND P6, PT, R19, R24, PT ;  /* 0x000000181300720c */ /* 0x000fe20003fc4070 */
[----:B0-----:R-:W-:-:S09]  /*4140*/  VIADD R7, R22, 0xffffffe ;  /* 0x0ffffffe16077836 */ /* 0x001fd20000000000 */
[-C--:B------:R-:W-:Y:S01]  /*4150*/  @!P5 IADD3 R21, PT, PT, R21, -R20.reuse, RZ ;  /* 0x800000141515d210 */ /* 0x080fe20007ffe0ff */
[----:B-1----:R-:W-:Y:S01]  /*4160*/  VIADD R9, R23, 0xffffffe ;  /* 0x0ffffffe17097836 */ /* 0x002fe20000000000 */
[----:B------:R-:W0:Y:S01]  /*4170*/  F2I.FTZ.U32.TRUNC.NTZ R7, R7 ;  /* 0x0000000700077305 */ /* 0x000e22000021f000 */
[----:B------:R-:W-:Y:S01]  /*4180*/  @!P6 IMAD.IADD R24, R24, 0x1, -R19 ;  /* 0x000000011818e824 */ /* 0x000fe200078e0a13 */
[----:B------:R-:W-:-:S04]  /*4190*/  ISETP.GE.U32.AND P0, PT, R21, R20, PT ;  /* 0x000000141500720c */ /* 0x000fc80003f06070 */
[----:B------:R-:W-:Y:S02]  /*41a0*/  ISETP.GE.U32.AND P1, PT, R24, R19, PT ;  /* 0x000000131800720c */ /* 0x000fe40003f26070 */
[----:B------:R-:W1:Y:S01]  /*41b0*/  F2I.FTZ.U32.TRUNC.NTZ R9, R9 ;  /* 0x0000000900097305 */ /* 0x000e62000021f000 */
[----:B------:R-:W-:Y:S02]  /*41c0*/  LOP3.LUT R19, R0, R11, RZ, 0x3c, !PT ;  /* 0x0000000b00137212 */ /* 0x000fe400078e3cff */
[----:B------:R-:W-:Y:S02]  /*41d0*/  @!P5 IADD3 R6, PT, PT, R6, 0x1, RZ ;  /* 0x000000010606d810 */ /* 0x000fe40007ffe0ff */
[----:B------:R-:W-:Y:S02]  /*41e0*/  LOP3.LUT R20, R0, R17, RZ, 0x3c, !PT ;  /* 0x0000001100147212 */ /* 0x000fe400078e3cff */
[----:B------:R-:W-:Y:S01]  /*41f0*/  ISETP.GE.AND P2, PT, R19, RZ, PT ;  /* 0x000000ff1300720c */ /* 0x000fe20003f46270 */
[----:B------:R-:W-:Y:S01]  /*4200*/  @!P6 VIADD R8, R8, 0x1 ;  /* 0x000000010808e836 */ /* 0x000fe20000000000 */
[----:B------:R-:W-:Y:S01]  /*4210*/  ISETP.NE.AND P4, PT, R11, RZ, PT ;  /* 0x000000ff0b00720c */ /* 0x000fe20003f85270 */
[----:B------:R-:W-:Y:S01]  /*4220*/  @P0 VIADD R6, R6, 0x1 ;  /* 0x0000000106060836 */ /* 0x000fe20000000000 */
[----:B------:R-:W-:Y:S01]  /*4230*/  ISETP.GE.AND P3, PT, R20, RZ, PT ;  /* 0x000000ff1400720c */ /* 0x000fe20003f66270 */
[----:B0-----:R-:W-:Y:S01]  /*4240*/  IMAD.MOV R21, RZ, RZ, -R7 ;  /* 0x000000ffff157224 */ /* 0x001fe200078e0a07 */
[----:B------:R-:W-:-:S02]  /*4250*/  ISETP.NE.AND P5, PT, R17, RZ, PT ;  /* 0x000000ff1100720c */ /* 0x000fc40003fa5270 */
[----:B------:R-:W-:Y:S01]  /*4260*/  @P1 IADD3 R8, PT, PT, R8, 0x1, RZ ;  /* 0x0000000108081810 */ /* 0x000fe20007ffe0ff */
[----:B------:R-:W-:Y:S01]  /*4270*/  IMAD R21, R21, R16, RZ ;  /* 0x0000001015157224 */ /* 0x000fe200078e02ff */
[----:B------:R-:W-:Y:S01]  /*4280*/  MOV R19, R6 ;  /* 0x0000000600137202 */ /* 0x000fe20000000f00 */
[----:B------:R-:W-:Y:S02]  /*4290*/  IMAD.MOV.U32 R6, RZ, RZ, RZ ;  /* 0x000000ffff067224 */ /* 0x000fe400078e00ff */
[----:B-1----:R-:W-:Y:S01]  /*42a0*/  IMAD.MOV R23, RZ, RZ, -R9 ;  /* 0x000000ffff177224 */ /* 0x002fe200078e0a09 */
[----:B------:R-:W-:Y:S01]  /*42b0*/  @!P2 IADD3 R19, PT, PT, -R19, RZ, RZ ;  /* 0x000000ff1313a210 */ /* 0x000fe20007ffe1ff */
[----:B------:R-:W-:Y:S02]  /*42c0*/  IMAD.MOV.U32 R20, RZ, RZ, R8 ;  /* 0x000000ffff147224 */ /* 0x000fe400078e0008 */
[----:B------:R-:W-:Y:S01]  /*42d0*/  IMAD.HI.U32 R6, R7, R21, R6 ;  /* 0x0000001507067227 */ /* 0x000fe200078e0006 */
[----:B------:R-:W-:-:S03]  /*42e0*/  @!P4 LOP3.LUT R19, RZ, R11, RZ, 0x33, !PT ;  /* 0x0000000bff13c212 */ /* 0x000fc600078e33ff */
[----:B------:R-:W-:Y:S02]  /*42f0*/  IMAD R7, R23, R18, RZ ;  /* 0x0000001217077224 */ /* 0x000fe400078e02ff */
[----:B------:R-:W-:Y:S02]  /*4300*/  IMAD.MOV.U32 R8, RZ, RZ, RZ ;  /* 0x000000ffff087224 */ /* 0x000fe400078e00ff */
[----:B------:R-:W-:Y:S01]  /*4310*/  @!P3 IMAD.MOV R20, RZ, RZ, -R20 ;  /* 0x000000ffff14b224 */ /* 0x000fe200078e0a14 */
[----:B------:R-:W-:Y:S01]  /*4320*/  @!P5 LOP3.LUT R20, RZ, R17, RZ, 0x33, !PT ;  /* 0x00000011ff14d212 */ /* 0x000fe200078e33ff */
[----:B------:R-:W-:Y:S01]  /*4330*/  IMAD.HI.U32 R8, R9, R7, R8 ;  /* 0x0000000709087227 */ /* 0x000fe200078e0008 */
[----:B------:R-:W-:Y:S02]  /*4340*/  IABS R9, R12 ;  /* 0x0000000c00097213 */ /* 0x000fe40000000000 */
[----:B------:R-:W-:Y:S02]  /*4350*/  IABS R7, R19 ;  /* 0x0000001300077213 */ /* 0x000fe40000000000 */
[----:B------:R-:W-:Y:S01]  /*4360*/  IABS R21, R10 ;  /* 0x0000000a00157213 */ /* 0x000fe20000000000 */
[----:B------:R-:W-:Y:S01]  /*4370*/  IMAD.MOV R9, RZ, RZ, -R9 ;  /* 0x000000ffff097224 */ /* 0x000fe200078e0a09 */
[----:B------:R-:W-:Y:S01]  /*4380*/  IABS R17, R20 ;  /* 0x0000001400117213 */ /* 0x000fe20000000000 */
[----:B------:R-:W-:Y:S01]  /*4390*/  IMAD.HI.U32 R6, R6, R7, RZ ;  /* 0x0000000706067227 */ /* 0x000fe200078e00ff */
[----:B------:R-:W-:-:S03]  /*43a0*/  IADD3 R21, PT, PT, RZ, -R21, RZ ;  /* 0x80000015ff157210 */ /* 0x000fc60007ffe0ff */
[----:B------:R-:W-:-:S04]  /*43b0*/  IMAD.HI.U32 R8, R8, R17, RZ ;  /* 0x0000001108087227 */ /* 0x000fc800078e00ff */
[----:B------:R-:W-:Y:S02]  /*43c0*/  IMAD R7, R6, R9, R7 ;  /* 0x0000000906077224 */ /* 0x000fe400078e0207 */
[----:B------:R-:W-:-:S03]  /*43d0*/  IMAD R9, R8, R21, R17 ;  /* 0x0000001508097224 */ /* 0x000fc600078e0211 */
[----:B------:R-:W-:Y:S02]  /*43e0*/  ISETP.GT.U32.AND P0, PT, R16, R7, PT ;  /* 0x000000071000720c */ /* 0x000fe40003f04070 */
[----:B------:R-:W-:-:S11]  /*43f0*/  ISETP.GT.U32.AND P1, PT, R18, R9, PT ;  /* 0x000000091200720c */ /* 0x000fd60003f24070 */
[----:B------:R-:W-:Y:S02]  /*4400*/  @!P0 IMAD.IADD R7, R7, 0x1, -R16 ;  /* 0x0000000107078824 */ /* 0x000fe400078e0a10 */
[----:B------:R-:W-:-:S03]  /*4410*/  @!P1 IMAD.IADD R9, R9, 0x1, -R18 ;  /* 0x0000000109099824 */ /* 0x000fc600078e0a12 */
[----:B------:R-:W-:Y:S02]  /*4420*/  ISETP.GT.U32.AND P1, PT, R16, R7, PT ;  /* 0x000000071000720c */ /* 0x000fe40003f24070 */
[----:B------:R-:W-:Y:S02]  /*4430*/  ISETP.GT.U32.AND P3, PT, R18, R9, PT ;  /* 0x000000091200720c */ /* 0x000fe40003f64070 */
[----:B------:R-:W-:Y:S02]  /*4440*/  ISETP.GE.AND P2, PT, R19, RZ, PT ;  /* 0x000000ff1300720c */ /* 0x000fe40003f46270 */
[----:B------:R-:W-:Y:S02]  /*4450*/  ISETP.GE.AND P4, PT, R20, RZ, PT ;  /* 0x000000ff1400720c */ /* 0x000fe40003f86270 */
[----:B------:R-:W-:-:S05]  /*4460*/  ISETP.NE.AND P0, PT, R12, RZ, PT ;  /* 0x000000ff0c00720c */ /* 0x000fca0003f05270 */
[----:B------:R-:W-:Y:S02]  /*4470*/  @!P1 IADD3 R7, PT, PT, R7, -R16, RZ ;  /* 0x8000001007079210 */ /* 0x000fe40007ffe0ff */
[----:B------:R-:W-:Y:S01]  /*4480*/  ISETP.NE.AND P1, PT, R10, RZ, PT ;  /* 0x000000ff0a00720c */ /* 0x000fe20003f25270 */
[----:B------:R-:W-:Y:S02]  /*4490*/  @!P3 IMAD.IADD R9, R9, 0x1, -R18 ;  /* 0x000000010909b824 */ /* 0x000fe400078e0a12 */
[----:B------:R-:W-:-:S03]  /*44a0*/  @!P2 IMAD.MOV R7, RZ, RZ, -R7 ;  /* 0x000000ffff07a224 */ /* 0x000fc600078e0a07 */
[----:B------:R-:W-:Y:S01]  /*44b0*/  @!P4 IADD3 R9, PT, PT, -R9, RZ, RZ ;  /* 0x000000ff0909c210 */ /* 0x000fe20007ffe1ff */
[----:B------:R-:W-:Y:S01]  /*44c0*/  IMAD.MOV R6, RZ, RZ, -R19 ;  /* 0x000000ffff067224 */ /* 0x000fe200078e0a13 */
[----:B------:R-:W-:-:S05]  /*44d0*/  @!P0 LOP3.LUT R7, RZ, R12, RZ, 0x33, !PT ;  /* 0x0000000cff078212 */ /* 0x000fca00078e33ff */
[----:B------:R-:W-:Y:S01]  /*44e0*/  @!P1 LOP3.LUT R9, RZ, R10, RZ, 0x33, !PT ;  /* 0x0000000aff099212 */ /* 0x000fe200078e33ff */
[----:B------:R-:W-:Y:S02]  /*44f0*/  IMAD.IADD R15, R15, 0x1, R7 ;  /* 0x000000010f0f7824 */ /* 0x000fe400078e0207 */
[----:B------:R-:W-:Y:S01]  /*4500*/  IMAD R6, R11, R6, R0 ;  /* 0x000000060b067224 */ /* 0x000fe200078e0200 */
[----:B------:R-:W-:-:S03]  /*4510*/  IADD3 R9, PT, PT, R14, R9, RZ ;  /* 0x000000090e097210 */ /* 0x000fc60007ffe0ff */
[----:B------:R-:W-:Y:S02]  /*4520*/  IMAD.IADD R6, R13, 0x1, R6 ;  /* 0x000000010d067824 */ /* 0x000fe400078e0206 */
[----:B------:R-:W-:-:S04]  /*4530*/  IMAD R12, R12, R9, R15 ;  /* 0x000000090c0c7224 */ /* 0x000fc800078e020f */
[----:B------:R-:W-:-:S07]  /*4540*/  IMAD R19, R11, R12, R6 ;  /* 0x0000000c0b137224 */ /* 0x000fce00078e0206 */
.L_x_108:
[----:B------:R-:W-:Y:S05]  /*4550*/  BSYNC.RECONVERGENT B0 ;  /* 0x0000000000007941 */ /* 0x000fea0003800200 */
.L_x_107:
[--C-:B-----5:R-:W-:Y:S01]  /*4560*/  IMAD.WIDE R10, R19, 0x8, R4.reuse ;  /* 0x00000008130a7825 */ /* 0x120fe200078e0204 */
[----:B------:R-:W0:Y:S03]  /*4570*/  LDC.64 R16, c[0x4][0xe0] ;  /* 0x01003800ff107b82 */ /* 0x000e260000000a00 */
[----:B------:R-:W-:Y:S02]  /*4580*/  IMAD.WIDE R6, R0, 0x8, R4 ;  /* 0x0000000800067825 */ /* 0x000fe400078e0204 */
[----:B------:R-:W2:Y:S04]  /*4590*/  LDG.E.64 R10, desc[UR4][R10.64] ;  /* 0x000000040a0a7981 */ /* 0x000ea8000c1e1b00 */
[----:B------:R-:W2:Y:S04]  /*45a0*/  LDG.E.64 R4, desc[UR4][R6.64] ;  /* 0x0000000406047981 */ /* 0x000ea8000c1e1b00 */
[----:B0-----:R-:W3:Y:S01]  /*45b0*/  LDG.E.64 R8, desc[UR4][R16.64] ;  /* 0x0000000410087981 */ /* 0x001ee2000c1e1b00 */
[----:B------:R-:W0:Y:S01]  /*45c0*/  LDC.64 R14, c[0x4][0xb0] ;  /* 0x01002c00ff0e7b82 */ /* 0x000e220000000a00 */
[----:B--2---:R-:W-:-:S06]  /*45d0*/  DSETP.NEU.AND P0, PT, R4, R10, PT ;  /* 0x0000000a0400722a */ /* 0x004fcc0003f0d000 */
[----:B------:R-:W-:-:S13]  /*45e0*/  ISETP.GE.OR P0, PT, R0, R19, P0 ;  /* 0x000000130000720c */ /* 0x000fda0000706670 */
[----:B------:R-:W-:Y:S01]  /*45f0*/  DSETP.GEU.AND P0, PT, R4, R10, P0 ;  /* 0x0000000a0400722a */ /* 0x000fe2000070e000 */
[----:B---3--:R-:W-:Y:S02]  /*4600*/  IMAD.WIDE R12, R0, 0x8, R8 ;  /* 0x00000008000c7825 */ /* 0x008fe400078e0208 */
[----:B0-----:R0:W5:Y:S04]  /*4610*/  LDG.E.64 R8, desc[UR4][R14.64] ;  /* 0x000000040e087981 */ /* 0x001168000c1e1b00 */
[----:B------:R-:W5:Y:S07]  /*4620*/  LDG.E.64 R12, desc[UR4][R12.64] ;  /* 0x000000040c0c7981 */ /* 0x000f6e000c1e1b00 */
[----:B------:R-:W-:-:S05]  /*4630*/  @!P0 IMAD.MOV.U32 R17, RZ, RZ, -0x1 ;  /* 0xffffffffff118424 */ /* 0x000fca00078e00ff */
[----:B------:R0:W-:Y:S01]  /*4640*/  @!P0 STG.E desc[UR4][R2.64], R17 ;  /* 0x0000001102008986 */ /* 0x0001e2000c101904 */
[----:B------:R-:W-:Y:S05]  /*4650*/  @!P0 EXIT ;  /* 0x000000000000894d */ /* 0x000fea0003800000 */
[----:B0----5:R-:W-:Y:S01]  /*4660*/  DADD R2, R12, -R4 ;  /* 0x000000000c027229 */ /* 0x021fe20000000804 */
[----:B------:R-:W-:Y:S01]  /*4670*/  UMOV UR8, 0x97d889bc ;  /* 0x97d889bc00087882 */ /* 0x000fe20000000000 */
[----:B------:R-:W-:-:S06]  /*4680*/  UMOV UR9, 0x3c9cd2b2 ;  /* 0x3c9cd2b200097882 */ /* 0x000fcc0000000000 */
[----:B------:R-:W-:-:S08]  /*4690*/  DADD R14, R8, -R2 ;  /* 0x00000000080e7229 */ /* 0x000fd00000000802 */
[----:B------:R-:W-:-:S08]  /*46a0*/  DMUL R14, R14, 0.5 ;  /* 0x3fe000000e0e7828 */ /* 0x000fd00000000000 */
[----:B------:R-:W-:-:S14]  /*46b0*/  DSETP.GE.AND P0, PT, R14, UR8, PT ;  /* 0x000000080e007e2a */ /* 0x000fdc000bf06000 */
[----:B------:R-:W-:Y:S05]  /*46c0*/  @!P0 BRA `(.L_x_109) ;  /* 0x0000000000548947 */ /* 0x000fea0003800000 */
[----:B------:R-:W-:-:S14]  /*46d0*/  DSETP.GE.AND P0, PT, R4, R10, PT ;  /* 0x0000000a0400722a */ /* 0x000fdc0003f06000 */
[----:B------:R-:W-:Y:S05]  /*46e0*/  @!P0 EXIT ;  /* 0x000000000000894d */ /* 0x000fea0003800000 */
[----:B------:R-:W-:Y:S01]  /*46f0*/  MOV R12, 0x97d889bc ;  /* 0x97d889bc000c7802 */ /* 0x000fe20000000f00 */
[----:B------:R-:W-:Y:S01]  /*4700*/  IMAD.MOV.U32 R13, RZ, RZ, 0x3cacd2b2 ;  /* 0x3cacd2b2ff0d7424 */ /* 0x000fe200078e00ff */
[----:B------:R-:W-:Y:S01]  /*4710*/  DADD R10, R2, R14 ;  /* 0x00000000020a7229 */ /* 0x000fe2000000000e */
[----:B------:R-:W-:Y:S04]  /*4720*/  BSSY.RECONVERGENT B0, `(.L_x_110) ;  /* 0x0000009000007945 */ /* 0x000fe80003800200 */
[----:B------:R-:W-:-:S06]  /*4730*/  DSETP.GE.AND P0, PT, R14, R12, PT ;  /* 0x0000000c0e00722a */ /* 0x000fcc0003f06000 */
[----:B------:R-:W-:-:S14]  /*4740*/  DSETP.LEU.OR P0, PT, |R10|, R8, !P0 ;  /* 0x000000080a00722a */ /* 0x000fdc000470b600 */
[----:B------:R-:W-:Y:S05]  /*4750*/  @P0 BRA `(.L_x_111) ;  /* 0x0000000000140947 */ /* 0x000fea0003800000 */
.L_x_112:
[----:B------:R-:W-:-:S08]  /*4760*/  DMUL R14, R14, 0.5 ;  /* 0x3fe000000e0e7828 */ /* 0x000fd00000000000 */
[----:B------:R-:W-:Y:S02]  /*4770*/  DADD R10, R2, R14 ;  /* 0x00000000020a7229 */ /* 0x000fe4000000000e */
[----:B------:R-:W-:-:S06]  /*4780*/  DSETP.GE.AND P0, PT, R14, R12, PT ;  /* 0x0000000c0e00722a */ /* 0x000fcc0003f06000 */
[----:B------:R-:W-:-:S14]  /*4790*/  DSETP.GT.AND P1, PT, |R10|, R8, PT ;  /* 0x000000080a00722a */ /* 0x000fdc0003f24200 */
[----:B------:R-:W-:Y:S05]  /*47a0*/  @P0 BRA P1, `(.L_x_112) ;  /* 0xfffffffc00ec0947 */ /* 0x000fea000083ffff */
.L_x_111:
[----:B------:R-:W-:Y:S05]  /*47b0*/  BSYNC.RECONVERGENT B0 ;  /* 0x0000000000007941 */ /* 0x000fea0003800200 */
.L_x_110:
[----:B------:R-:W-:-:S08]  /*47c0*/  DADD R2, R2, R14 ;  /* 0x0000000002027229 */ /* 0x000fd0000000000e */
[----:B------:R-:W-:-:S14]  /*47d0*/  DSETP.GTU.AND P0, PT, |R2|, R8, PT ;  /* 0x000000080200722a */ /* 0x000fdc0003f0c200 */
[----:B------:R-:W-:Y:S05]  /*47e0*/  @P0 EXIT ;  /* 0x000000000000094d */ /* 0x000fea0003800000 */
[----:B------:R-:W-:-:S07]  /*47f0*/  DADD R4, R4, -R14 ;  /* 0x0000000004047229 */ /* 0x000fce000000080e */
[----:B------:R-:W-:Y:S01]  /*4800*/  STG.E.64 desc[UR4][R6.64], R4 ;  /* 0x0000000406007986 */ /* 0x000fe2000c101b04 */
[----:B------:R-:W-:Y:S05]  /*4810*/  EXIT ;  /* 0x000000000000794d */ /* 0x000fea0003800000 */
.L_x_109:
[----:B------:R-:W-:-:S14]  /*4820*/  DSETP.GE.AND P0, PT, R4, R10, PT ;  /* 0x0000000a0400722a */ /* 0x000fdc0003f06000 */
[----:B------:R-:W-:Y:S05]  /*4830*/  @!P0 EXIT ;  /* 0x000000000000894d */ /* 0x000fea0003800000 */
[----:B------:R-:W-:-:S07]  /*4840*/  DADD R8, -R8, R12 ;  /* 0x0000000008087229 */ /* 0x000fce000000010c */
[----:B------:R-:W-:Y:S01]  /*4850*/  STG.E.64 desc[UR4][R6.64], R8 ;  /* 0x0000000806007986 */ /* 0x000fe2000c101b04 */
[----:B------:R-:W-:Y:S05]  /*4860*/  EXIT ;  /* 0x000000000000794d */ /* 0x000fea0003800000 */
.L_x_113:
        /* <DEDUP_REMOVED lines=9> */
.L_x_383:


//--------------------- .text._Z8getlabelPiS_i    --------------------------
	.section	.text._Z8getlabelPiS_i,"ax",@progbits
	.align	128
        .global         _Z8getlabelPiS_i
        .type           _Z8getlabelPiS_i,@function
        .size           _Z8getlabelPiS_i,(.L_x_384 - _Z8getlabelPiS_i)
        .other          _Z8getlabelPiS_i,@"STO_CUDA_ENTRY STV_DEFAULT"
_Z8getlabelPiS_i:
.text._Z8getlabelPiS_i:
        /* <DEDUP_REMOVED lines=10> */
[----:B------:R-:W0:Y:S02]  /*00a0*/  LDC.64 R2, c[0x4][0xd8] ;  /* 0x01003600ff027b82 */ /* 0x000e240000000a00 */
[----:B0-----:R-:W2:Y:S02]  /*00b0*/  LDG.E.64 R2, desc[UR4][R2.64] ;  /* 0x0000000402027981 */ /* 0x001ea4000c1e1b00 */
[----:B--2---:R-:W-:-:S06]  /*00c0*/  IMAD.WIDE R4, R17, 0x4, R2 ;  /* 0x0000000411047825 */ /* 0x004fcc00078e0202 */
[----:B------:R-:W2:Y:S02]  /*00d0*/  LDG.E R4, desc[UR4][R4.64] ;  /* 0x0000000404047981 */ /* 0x000ea4000c1e1900 */
[----:B--2---:R-:W-:-:S13]  /*00e0*/  ISETP.NE.AND P0, PT, R4, 0x1, PT ;  /* 0x000000010400780c */ /* 0x004fda0003f05270 */
[----:B------:R-:W-:Y:S05]  /*00f0*/  @!P0 EXIT ;  /* 0x000000000000894d */ /* 0x000fea0003800000 */
[----:B------:R-:W0:Y:S02]  /*0100*/  LDCU UR6, c[0x0][0x390] ;  /* 0x00007200ff0677ac */ /* 0x000e240008000800 */
[----:B0-----:R-:W-:-:S13]  /*0110*/  ISETP.NE.AND P0, PT, RZ, UR6, PT ;  /* 0x00000006ff007c0c */ /* 0x001fda000bf05270 */
[----:B------:R-:W0:Y:S02]  /*0120*/  @!P0 LDC.64 R14, c[0x4][0xd0] ;  /* 0x01003400ff0e8b82 */ /* 0x000e240000000a00 */
[----:B0-----:R-:W2:Y:S06]  /*0130*/  @!P0 LDG.E.64 R2, desc[UR4][R14.64] ;  /* 0x000000040e028981 */ /* 0x001eac000c1e1b00 */
[----:B------:R-:W0:Y:S08]  /*0140*/  @P0 LDC.64 R24, c[0x4][0xc8] ;  /* 0x01003200ff180b82 */ /* 0x000e300000000a00 */
[----:B------:R-:W1:Y:S08]  /*0150*/  @!P0 LDC.64 R10, c[0x4][0xe8] ;  /* 0x01003a00ff0a8b82 */ /* 0x000e700000000a00 */
[----:B------:R-:W3:Y:S01]  /*0160*/  @!P0 LDC.64 R12, c[0x4][0xf0] ;  /* 0x01003c00ff0c8b82 */ /* 0x000ee20000000a00 */
[----:B------:R-:W-:Y:S01]  /*0170*/  IMAD.SHL.U32 R9, R17, 0x2, RZ ;  /* 0x0000000211097824 */ /* 0x000fe200078e00ff */
[----:B-1----:R1:W5:Y:S04]  /*0180*/  @!P0 LDG.E.64 R4, desc[UR4][R10.64] ;  /* 0x000000040a048981 */ /* 0x002368000c1e1b00 */
[----:B---3--:R1:W5:Y:S04]  /*0190*/  @!P0 LDG.E.64 R6, desc[UR4][R12.64] ;  /* 0x000000040c068981 */ /* 0x008368000c1e1b00 */
[----:B0-----:R-:W2:Y:S01]  /*01a0*/  @P0 LDG.E.64 R2, desc[UR4][R24.64] ;  /* 0x0000000418020981 */ /* 0x001ea2000c1e1b00 */
[----:B------:R-:W0:Y:S08]  /*01b0*/  @P0 LDC.64 R18, c[0x4][0xb8] ;  /* 0x01002e00ff120b82 */ /* 0x000e300000000a00 */
[----:B------:R-:W3:Y:S01]  /*01c0*/  @P0 LDC.64 R22, c[0x4][0xc0] ;  /* 0x01003000ff160b82 */ /* 0x000ee20000000a00 */
[----:B------:R-:W-:Y:S01]  /*01d0*/  BSSY.RECONVERGENT B0, `(.L_x_114) ;  /* 0x000008c000007945 */ /* 0x000fe20003800200 */
[----:B0-----:R1:W5:Y:S04]  /*01e0*/  @P0 LDG.E.64 R4, desc[UR4][R18.64] ;  /* 0x0000000412040981 */ /* 0x001368000c1e1b00 */
[----:B---3--:R1:W5:Y:S01]  /*01f0*/  @P0 LDG.E.64 R6, desc[UR4][R22.64] ;  /* 0x0000000416060981 */ /* 0x008362000c1e1b00 */
[----:B--2---:R-:W-:-:S05]  /*0200*/  IMAD.WIDE R8, R9, 0x4, R2 ;  /* 0x0000000409087825 */ /* 0x004fca00078e0202 */
[----:B------:R-:W2:Y:S02]  /*0210*/  LDG.E R21, desc[UR4][R8.64+0x4] ;  /* 0x0000040408157981 */ /* 0x000ea4000c1e1900 */
[----:B--2---:R-:W-:-:S13]  /*0220*/  ISETP.NE.AND P0, PT, R21, -0x1, PT ;  /* 0xffffffff1500780c */ /* 0x004fda0003f05270 */
[----:B-1----:R-:W-:Y:S05]  /*0230*/  @!P0 BRA `(.L_x_115) ;  /* 0x0000000800148947 */ /* 0x002fea0003800000 */
[----:B-----5:R-:W-:-:S06]  /*0240*/  IMAD.WIDE R10, R21, 0x4, R4 ;  /* 0x00000004150a7825 */ /* 0x020fcc00078e0204 */
[----:B------:R-:W2:Y:S02]  /*0250*/  LDG.E R10, desc[UR4][R10.64] ;  /* 0x000000040a0a7981 */ /* 0x000ea4000c1e1900 */
[----:B--2---:R-:W-:-:S13]  /*0260*/  ISETP.NE.AND P0, PT, R10, -0x1, PT ;  /* 0xffffffff0a00780c */ /* 0x004fda0003f05270 */
[----:B------:R-:W-:Y:S05]  /*0270*/  @!P0 BRA `(.L_x_115) ;  /* 0x0000000800048947 */ /* 0x000fea0003800000 */
[----:B------:R-:W-:Y:S01]  /*0280*/  VIADD R23, R10, 0xffffffff ;  /* 0xffffffff0a177836 */ /* 0x000fe20000000000 */
[----:B------:R-:W-:Y:S01]  /*0290*/  BSSY.RECONVERGENT B1, `(.L_x_116) ;  /* 0x0000072000017945 */ /* 0x000fe20003800200 */
[----:B------:R-:W-:-:S03]  /*02a0*/  MOV R0, 0xffffffff ;  /* 0xffffffff00007802 */ /* 0x000fc60000000f00 */
[----:B------:R-:W-:-:S13]  /*02b0*/  ISETP.GT.U32.AND P0, PT, R23, 0xb, PT ;  /* 0x0000000b1700780c */ /* 0x000fda0003f04070 */
[----:B------:R-:W-:Y:S05]  /*02c0*/  @P0 BRA `(.L_x_117) ;  /* 0x0000000400b80947 */ /* 0x000fea0003800000 */
[----:B------:R-:W0:Y:S08]  /*02d0*/  LDC.64 R12, c[0x4][0x20] ;  /* 0x01000800ff0c7b82 */ /* 0x000e300000000a00 */
[----:B------:R-:W1:Y:S01]  /*02e0*/  LDC.64 R10, c[0x4][0x18] ;  /* 0x01000600ff0a7b82 */ /* 0x000e620000000a00 */
[----:B0-----:R-:W2:Y:S04]  /*02f0*/  LDG.E R19, desc[UR4][R12.64] ;  /* 0x000000040c137981 */ /* 0x001ea8000c1e1900 */
[----:B-1----:R-:W3:Y:S03]  /*0300*/  LDG.E R0, desc[UR4][R10.64] ;  /* 0x000000040a007981 */ /* 0x002ee6000c1e1900 */
[----:B------:R-:W0:Y:S02]  /*0310*/  LDC.64 R14, c[0x4][0x30] ;  /* 0x01000c00ff0e7b82 */ /* 0x000e240000000a00 */
[----:B0-----:R0:W4:Y:S01]  /*0320*/  LDG.E R18, desc[UR4][R14.64] ;  /* 0x000000040e127981 */ /* 0x001122000c1e1900 */
[----:B--2---:R-:W-:-:S04]  /*0330*/  IABS R22, R19 ;  /* 0x0000001300167213 */ /* 0x004fc80000000000 */
[----:B------:R-:W1:Y:S01]  /*0340*/  I2F.RP R26, R22 ;  /* 0x00000016001a7306 */ /* 0x000e620000209400 */
[----:B---3--:R-:W-:Y:S01]  /*0350*/  IABS R24, R0 ;  /* 0x0000000000187213 */ /* 0x008fe20000000000 */
[----:B------:R-:W-:-:S06]  /*0360*/  IMAD R20, R0, R19, RZ ;  /* 0x0000001300147224 */ /* 0x000fcc00078e02ff */
[----:B------:R-:W2:Y:S01]  /*0370*/  I2F.RP R25, R24 ;  /* 0x0000001800197306 */ /* 0x000ea20000209400 */
[----:B------:R-:W-:-:S07]  /*0380*/  IABS R16, R20 ;  /* 0x0000001400107213 */ /* 0x000fce0000000000 */
[----:B------:R-:W3:Y:S08]  /*0390*/  I2F.RP R27, R16 ;  /* 0x00000010001b7306 */ /* 0x000ef00000209400 */
[----:B-1----:R-:W1:Y:S08]  /*03a0*/  MUFU.RCP R26, R26 ;  /* 0x0000001a001a7308 */ /* 0x002e700000001000 */
[----:B--2---:R-:W2:Y:S08]  /*03b0*/  MUFU.RCP R25, R25 ;  /* 0x0000001900197308 */ /* 0x004eb00000001000 */
[----:B---3--:R-:W0:Y:S01]  /*03c0*/  MUFU.RCP R27, R27 ;  /* 0x0000001b001b7308 */ /* 0x008e220000001000 */
[----:B-1----:R-:W-:-:S02]  /*03d0*/  VIADD R12, R26, 0xffffffe ;  /* 0x0ffffffe1a0c7836 */ /* 0x002fc40000000000 */
[----:B--2---:R-:W-:-:S05]  /*03e0*/  VIADD R10, R25, 0xffffffe ;  /* 0x0ffffffe190a7836 */ /* 0x004fca0000000000 */
[----:B------:R-:W1:Y:S08]  /*03f0*/  F2I.FTZ.U32.TRUNC.NTZ R13, R12 ;  /* 0x0000000c000d7305 */ /* 0x000e70000021f000 */
[----:B------:R2:W3:Y:S01]  /*0400*/  F2I.FTZ.U32.TRUNC.NTZ R11, R10 ;  /* 0x0000000a000b7305 */ /* 0x0004e2000021f000 */
[----:B0-----:R-:W-:-:S07]  /*0410*/  IADD3 R14, PT, PT, R27, 0xffffffe, RZ ;  /* 0x0ffffffe1b0e7810 */ /* 0x001fce0007ffe0ff */
[----:B------:R0:W5:Y:S01]  /*0420*/  F2I.FTZ.U32.TRUNC.NTZ R15, R14 ;  /* 0x0000000e000f7305 */ /* 0x000162000021f000 */
[----:B-1----:R-:W-:Y:S02]  /*0430*/  IMAD.MOV R29, RZ, RZ, -R13 ;  /* 0x000000ffff1d7224 */ /* 0x002fe400078e0a0d */
[----:B--2---:R-:W-:Y:S02]  /*0440*/  HFMA2 R10, -RZ, RZ, 0, 0 ;  /* 0x00000000ff0a7431 */ /* 0x004fe400000001ff */
[----:B------:R-:W-:Y:S02]  /*0450*/  IMAD.MOV.U32 R12, RZ, RZ, RZ ;  /* 0x000000ffff0c7224 */ /* 0x000fe400078e00ff */
[----:B------:R-:W-:Y:S02]  /*0460*/  IMAD R27, R29, R22, RZ ;  /* 0x000000161d1b7224 */ /* 0x000fe400078e02ff */
[----:B---3--:R-:W-:Y:S02]  /*0470*/  IMAD.MOV R25, RZ, RZ, -R11 ;  /* 0x000000ffff197224 */ /* 0x008fe400078e0a0b */
[----:B------:R-:W-:Y:S01]  /*0480*/  IMAD.HI.U32 R12, R13, R27, R12 ;  /* 0x0000001b0d0c7227 */ /* 0x000fe200078e000c */
[----:B----4-:R-:W-:-:S03]  /*0490*/  IABS R13, R18 ;  /* 0x00000012000d7213 */ /* 0x010fc60000000000 */
[----:B------:R-:W-:Y:S01]  /*04a0*/  IMAD R25, R25, R24, RZ ;  /* 0x0000001819197224 */ /* 0x000fe200078e02ff */
[----:B------:R-:W1:Y:S03]  /*04b0*/  I2F.RP R27, R13 ;  /* 0x0000000d001b7306 */ /* 0x000e660000209400 */
[----:B------:R-:W-:Y:S01]  /*04c0*/  IMAD.HI.U32 R26, R11, R25, R10 ;  /* 0x000000190b1a7227 */ /* 0x000fe200078e000a */
[----:B0-----:R-:W-:-:S03]  /*04d0*/  MOV R14, RZ ;  /* 0x000000ff000e7202 */ /* 0x001fc60000000f00 */
[----:B-----5:R-:W-:-:S04]  /*04e0*/  IMAD.MOV R11, RZ, RZ, -R15 ;  /* 0x000000ffff0b7224 */ /* 0x020fc800078e0a0f */
[----:B------:R-:W-:Y:S01]  /*04f0*/  IMAD R11, R11, R16, RZ ;  /* 0x000000100b0b7224 */ /* 0x000fe200078e02ff */
[----:B------:R-:W-:-:S03]  /*0500*/  IABS R25, R21 ;  /* 0x0000001500197213 */ /* 0x000fc60000000000 */
[----:B------:R-:W-:Y:S01]  /*0510*/  IMAD.HI.U32 R10, R15, R11, R14 ;  /* 0x0000000b0f0a7227 */ /* 0x000fe200078e000e */
[----:B------:R-:W-:-:S03]  /*0520*/  IABS R11, R0 ;  /* 0x00000000000b7213 */ /* 0x000fc60000000000 */
[----:B------:R-:W-:Y:S01]  /*0530*/  IMAD.HI.U32 R14, R26, R25, RZ ;  /* 0x000000191a0e7227 */ /* 0x000fe200078e00ff */
[----:B-1----:R-:W0:Y:S03]  /*0540*/  MUFU.RCP R27, R27 ;  /* 0x0000001b001b7308 */ /* 0x002e260000001000 */
[----:B------:R-:W-:-:S04]  /*0550*/  IMAD.MOV R15, RZ, RZ, -R11 ;  /* 0x000000ffff0f7224 */ /* 0x000fc800078e0a0b */
[----:B------:R-:W-:-:S05]  /*0560*/  IMAD R15, R14, R15, R25 ;  /* 0x0000000f0e0f7224 */ /* 0x000fca00078e0219 */
[----:B------:R-:W-:Y:S01]  /*0570*/  ISETP.GT.U32.AND P2, PT, R24, R15, PT ;  /* 0x0000000f1800720c */ /* 0x000fe20003f44070 */
[----:B0-----:R-:W-:-:S12]  /*0580*/  VIADD R11, R27, 0xffffffe ;  /* 0x0ffffffe1b0b7836 */ /* 0x001fd80000000000 */
[-C--:B------:R-:W-:Y:S01]  /*0590*/  @!P2 IADD3 R15, PT, PT, R15, -R24.reuse, RZ ;  /* 0x800000180f0fa210 */ /* 0x080fe20007ffe0ff */
[----:B------:R-:W0:Y:S03]  /*05a0*/  F2I.FTZ.U32.TRUNC.NTZ R11, R11 ;  /* 0x0000000b000b7305 */ /* 0x000e26000021f000 */
[----:B------:R-:W-:Y:S02]  /*05b0*/  ISETP.GE.U32.AND P1, PT, R15, R24, PT ;  /* 0x000000180f00720c */ /* 0x000fe40003f26070 */
[----:B------:R-:W-:-:S05]  /*05c0*/  IABS R15, R20 ;  /* 0x00000014000f7213 */ /* 0x000fca0000000000 */
[----:B------:R-:W-:Y:S02]  /*05d0*/  IMAD.MOV R24, RZ, RZ, -R15 ;  /* 0x000000ffff187224 */ /* 0x000fe400078e0a0f */
[----:B------:R-:W-:Y:S01]  /*05e0*/  IMAD.HI.U32 R15, R10, R25, RZ ;  /* 0x000000190a0f7227 */ /* 0x000fe200078e00ff */
[----:B------:R-:W-:-:S04]  /*05f0*/  LOP3.LUT R10, R21, R0, RZ, 0x3c, !PT ;  /* 0x00000000150a7212 */ /* 0x000fc800078e3cff */
[----:B------:R-:W-:Y:S01]  /*0600*/  ISETP.GE.AND P3, PT, R10, RZ, PT ;  /* 0x000000ff0a00720c */ /* 0x000fe20003f66270 */
[----:B------:R-:W-:Y:S02]  /*0610*/  HFMA2 R10, -RZ, RZ, 0, 0 ;  /* 0x00000000ff0a7431 */ /* 0x000fe400000001ff */
[----:B0-----:R-:W-:-:S04]  /*0620*/  IMAD.MOV R26, RZ, RZ, -R11 ;  /* 0x000000ffff1a7224 */ /* 0x001fc800078e0a0b */
[----:B------:R-:W-:Y:S02]  /*0630*/  IMAD R27, R26, R13, RZ ;  /* 0x0000000d1a1b7224 */ /* 0x000fe400078e02ff */
[----:B------:R-:W-:Y:S02]  /*0640*/  IMAD R25, R15, R24, R25 ;  /* 0x000000180f197224 */ /* 0x000fe400078e0219 */
[----:B------:R-:W-:Y:S02]  /*0650*/  IMAD.HI.U32 R24, R11, R27, R10 ;  /* 0x0000001b0b187227 */ /* 0x000fe400078e000a */
[----:B------:R-:W0:Y:S02]  /*0660*/  LDC.64 R10, c[0x4][0x100] ;  /* 0x01004000ff0a7b82 */ /* 0x000e240000000a00 */
[----:B0-----:R-:W-:-:S05]  /*0670*/  IMAD.WIDE.U32 R10, R23, 0xc, R10 ;  /* 0x0000000c170a7825 */ /* 0x001fca00078e000a */
[----:B------:R-:W2:Y:S04]  /*0680*/  LDG.E R23, desc[UR4][R10.64+0x8] ;  /* 0x000008040a177981 */ /* 0x000ea8000c1e1900 */
[----:B------:R-:W3:Y:S04]  /*0690*/  LDG.E R26, desc[UR4][R10.64+0x4] ;  /* 0x000004040a1a7981 */ /* 0x000ee8000c1e1900 */
[----:B------:R0:W4:Y:S01]  /*06a0*/  LDG.E R27, desc[UR4][R10.64] ;  /* 0x000000040a1b7981 */ /* 0x000122000c1e1900 */
[----:B------:R-:W-:Y:S01]  /*06b0*/  ISETP.GT.U32.AND P0, PT, R16, R25, PT ;  /* 0x000000191000720c */ /* 0x000fe20003f04070 */
[----:B------:R-:W-:Y:S01]  /*06c0*/  @!P2 VIADD R14, R14, 0x1 ;  /* 0x000000010e0ea836 */ /* 0x000fe20000000000 */
[----:B------:R-:W-:-:S04]  /*06d0*/  ISETP.NE.AND P2, PT, R0, RZ, PT ;  /* 0x000000ff0000720c */ /* 0x000fc80003f45270 */
[----:B------:R-:W-:-:S07]  /*06e0*/  @P1 IADD3 R14, PT, PT, R14, 0x1, RZ ;  /* 0x000000010e0e1810 */ /* 0x000fce0007ffe0ff */
[----:B------:R-:W-:-:S05]  /*06f0*/  @!P0 IMAD.IADD R25, R25, 0x1, -R16 ;  /* 0x0000000119198824 */ /* 0x000fca00078e0a10 */
[----:B------:R-:W-:Y:S02]  /*0700*/  ISETP.GE.U32.AND P1, PT, R25, R16, PT ;  /* 0x000000101900720c */ /* 0x000fe40003f26070 */
[----:B------:R-:W-:Y:S01]  /*0710*/  LOP3.LUT R16, R21, R20, RZ, 0x3c, !PT ;  /* 0x0000001415107212 */ /* 0x000fe200078e3cff */
[----:B------:R-:W-:Y:S02]  /*0720*/  @!P3 IMAD.MOV R14, RZ, RZ, -R14 ;  /* 0x000000ffff0eb224 */ /* 0x000fe400078e0a0e */
[----:B------:R-:W-:Y:S01]  /*0730*/  @!P0 VIADD R15, R15, 0x1 ;  /* 0x000000010f0f8836 */ /* 0x000fe20000000000 */
[----:B------:R-:W-:Y:S02]  /*0740*/  ISETP.GE.AND P3, PT, R16, RZ, PT ;  /* 0x000000ff1000720c */ /* 0x000fe40003f66270 */
[----:B------:R-:W-:Y:S02]  /*0750*/  ISETP.NE.AND P0, PT, R20, RZ, PT ;  /* 0x000000ff1400720c */ /* 0x000fe40003f05270 */
[----:B------:R-:W-:-:S02]  /*0760*/  @!P2 LOP3.LUT R14, RZ, R0, RZ, 0x33, !PT ;  /* 0x00000000ff0ea212 */ /* 0x000fc400078e33ff */
[----:B0-----:R-:W-:Y:S02]  /*0770*/  IABS R10, R19 ;  /* 0x00000013000a7213 */ /* 0x001fe40000000000 */
[----:B------:R-:W-:Y:S02]  /*0780*/  @P1 IADD3 R15, PT, PT, R15, 0x1, RZ ;  /* 0x000000010f0f1810 */ /* 0x000fe40007ffe0ff */
[----:B------:R-:W-:Y:S01]  /*0790*/  IABS R11, R14 ;  /* 0x0000000e000b7213 */ /* 0x000fe20000000000 */
[----:B------:R-:W-:Y:S02]  /*07a0*/  IMAD.MOV R10, RZ, RZ, -R10 ;  /* 0x000000ffff0a7224 */ /* 0x000fe400078e0a0a */
[----:B------:R-:W-:Y:S02]  /*07b0*/  @!P3 IMAD.MOV R15, RZ, RZ, -R15 ;  /* 0x000000ffff0fb224 */ /* 0x000fe400078e0a0f */
[----:B------:R-:W-:Y:S01]  /*07c0*/  IMAD.HI.U32 R12, R12, R11, RZ ;  /* 0x0000000b0c0c7227 */ /* 0x000fe200078e00ff */
[----:B------:R-:W-:-:S03]  /*07d0*/  @!P0 LOP3.LUT R15, RZ, R20, RZ, 0x33, !PT ;  /* 0x00000014ff0f8212 */ /* 0x000fc600078e33ff */
[----:B------:R-:W-:Y:S01]  /*07e0*/  IMAD R11, R12, R10, R11 ;  /* 0x0000000a0c0b7224 */ /* 0x000fe200078e020b */
[----:B------:R-:W-:Y:S02]  /*07f0*/  IABS R10, R18 ;  /* 0x00000012000a7213 */ /* 0x000fe40000000000 */
[----:B------:R-:W-:Y:S02]  /*0800*/  IABS R25, R15 ;  /* 0x0000000f00197213 */ /* 0x000fe40000000000 */
[----:B------:R-:W-:Y:S02]  /*0810*/  IADD3 R10, PT, PT, RZ, -R10, RZ ;  /* 0x8000000aff0a7210 */ /* 0x000fe40007ffe0ff */
[----:B------:R-:W-:Y:S01]  /*0820*/  ISETP.GT.U32.AND P0, PT, R22, R11, PT ;  /* 0x0000000b1600720c */ /* 0x000fe20003f04070 */
[----:B------:R-:W-:-:S04]  /*0830*/  IMAD.HI.U32 R24, R24, R25, RZ ;  /* 0x0000001918187227 */ /* 0x000fc800078e00ff */
[----:B------:R-:W-:-:S05]  /*0840*/  IMAD R24, R24, R10, R25 ;  /* 0x0000000a18187224 */ /* 0x000fca00078e0219 */
[----:B------:R-:W-:-:S03]  /*0850*/  ISETP.GT.U32.AND P1, PT, R13, R24, PT ;  /* 0x000000180d00720c */ /* 0x000fc60003f24070 */
[----:B------:R-:W-:-:S05]  /*0860*/  @!P0 IMAD.IADD R11, R11, 0x1, -R22 ;  /* 0x000000010b0b8824 */ /* 0x000fca00078e0a16 */
[----:B------:R-:W-:-:S05]  /*0870*/  ISETP.GT.U32.AND P0, PT, R22, R11, PT ;  /* 0x0000000b1600720c */ /* 0x000fca0003f04070 */
[----:B------:R-:W-:-:S05]  /*0880*/  @!P1 IMAD.IADD R24, R24, 0x1, -R13 ;  /* 0x0000000118189824 */ /* 0x000fca00078e0a0d */
[----:B------:R-:W-:Y:S02]  /*0890*/  ISETP.GT.U32.AND P3, PT, R13, R24, PT ;  /* 0x000000180d00720c */ /* 0x000fe40003f64070 */
[----:B------:R-:W-:Y:S02]  /*08a0*/  ISETP.GE.AND P2, PT, R14, RZ, PT ;  /* 0x000000ff0e00720c */ /* 0x000fe40003f46270 */
[----:B------:R-:W-:Y:S02]  /*08b0*/  ISETP.GE.AND P4, PT, R15, RZ, PT ;  /* 0x000000ff0f00720c */ /* 0x000fe40003f86270 */
[----:B------:R-:W-:Y:S02]  /*08c0*/  @!P0 IADD3 R11, PT, PT, R11, -R22, RZ ;  /* 0x800000160b0b8210 */ /* 0x000fe40007ffe0ff */
[----:B------:R-:W-:Y:S02]  /*08d0*/  ISETP.NE.AND P0, PT, R19, RZ, PT ;  /* 0x000000ff1300720c */ /* 0x000fe40003f05270 */
[----:B------:R-:W-:-:S03]  /*08e0*/  ISETP.NE.AND P1, PT, R18, RZ, PT ;  /* 0x000000ff1200720c */ /* 0x000fc60003f25270 */
[----:B------:R-:W-:Y:S02]  /*08f0*/  @!P3 IMAD.IADD R24, R24, 0x1, -R13 ;  /* 0x000000011818b824 */ /* 0x000fe400078e0a0d */
[----:B------:R-:W-:-:S03]  /*0900*/  @!P2 IMAD.MOV R11, RZ, RZ, -R11 ;  /* 0x000000ffff0ba224 */ /* 0x000fc600078e0a0b */
[----:B------:R-:W-:Y:S01]  /*0910*/  @!P4 IADD3 R24, PT, PT, -R24, RZ, RZ ;  /* 0x000000ff1818c210 */ /* 0x000fe20007ffe1ff */
[----:B------:R-:W-:Y:S02]  /*0920*/  IMAD.MOV R10, RZ, RZ, -R14 ;  /* 0x000000ffff0a7224 */ /* 0x000fe400078e0a0e */
[----:B------:R-:W-:Y:S02]  /*0930*/  @!P0 LOP3.LUT R11, RZ, R19, RZ, 0x33, !PT ;  /* 0x00000013ff0b8212 */ /* 0x000fe400078e33ff */
[----:B------:R-:W-:Y:S01]  /*0940*/  @!P1 LOP3.LUT R24, RZ, R18, RZ, 0x33, !PT ;  /* 0x00000012ff189212 */ /* 0x000fe200078e33ff */
[----:B------:R-:W-:-:S03]  /*0950*/  IMAD R10, R0, R10, R21 ;  /* 0x0000000a000a7224 */ /* 0x000fc600078e0215 */
[----:B--2---:R-:W-:Y:S01]  /*0960*/  IADD3 R24, PT, PT, R23, R24, RZ ;  /* 0x0000001817187210 */ /* 0x004fe20007ffe0ff */
[----:B---3--:R-:W-:Y:S02]  /*0970*/  IMAD.IADD R26, R26, 0x1, R11 ;  /* 0x000000011a1a7824 */ /* 0x008fe400078e020b */
[----:B----4-:R-:W-:Y:S02]  /*0980*/  IMAD.IADD R10, R27, 0x1, R10 ;  /* 0x000000011b0a7824 */ /* 0x010fe400078e020a */
[----:B------:R-:W-:-:S04]  /*0990*/  IMAD R19, R19, R24, R26 ;  /* 0x0000001813137224 */ /* 0x000fc800078e021a */
[----:B------:R-:W-:-:S07]  /*09a0*/  IMAD R0, R0, R19, R10 ;  /* 0x0000001300007224 */ /* 0x000fce00078e020a */
.L_x_117:
[----:B------:R-:W-:Y:S05]  /*09b0*/  BSYNC.RECONVERGENT B1 ;  /* 0x0000000000017941 */ /* 0x000fea0003800200 */
.L_x_116:
[----:B------:R-:W-:-:S04]  /*09c0*/  IMAD.SHL.U32 R11, R0, 0x2, RZ ;  /* 0x00000002000b7824 */ /* 0x000fc800078e00ff */
[----:B------:R-:W-:-:S06]  /*09d0*/  IMAD.WIDE R10, R11, 0x4, R2 ;  /* 0x000000040b0a7825 */ /* 0x000fcc00078e0202 */
[----:B------:R-:W2:Y:S02]  /*09e0*/  LDG.E R11, desc[UR4][R10.64+0x4] ;  /* 0x000004040a0b7981 */ /* 0x000ea4000c1e1900 */
[----:B--2---:R-:W-:-:S04]  /*09f0*/  ISETP.NE.AND P0, PT, R11, -0x1, PT ;  /* 0xffffffff0b00780c */ /* 0x004fc80003f05270 */
[----:B------:R-:W-:-:S05]  /*0a00*/  SEL R15, R0, R11, !P0 ;  /* 0x0000000b000f7207 */ /* 0x000fca0004000000 */
[----:B------:R-:W-:Y:S01]  /*0a10*/  IMAD.WIDE R4, R15, 0x4, R4 ;  /* 0x000000040f047825 */ /* 0x000fe200078e0204 */
[----:B------:R0:W-:Y:S05]  /*0a20*/  STG.E desc[UR4][R8.64+0x4], R15 ;  /* 0x0000040f08007986 */ /* 0x0001ea000c101904 */
[----:B------:R-:W2:Y:S02]  /*0a30*/  LDG.E R4, desc[UR4][R4.64] ;  /* 0x0000000404047981 */ /* 0x000ea4000c1e1900 */
[----:B--2---:R-:W-:-:S13]  /*0a40*/  ISETP.NE.AND P0, PT, R4, -0x1, PT ;  /* 0xffffffff0400780c */ /* 0x004fda0003f05270 */
[----:B------:R-:W1:Y:S02]  /*0a50*/  @P0 LDC.64 R12, c[0x0][0x388] ;  /* 0x0000e200ff0c0b82 */ /* 0x000e640000000a00 */
[----:B-1----:R-:W2:Y:S02]  /*0a60*/  @P0 LDG.E R0, desc[UR4][R12.64] ;  /* 0x000000040c000981 */ /* 0x002ea4000c1e1900 */
[----:B--2---:R-:W-:-:S05]  /*0a70*/  @P0 IADD3 R19, PT, PT, R0, 0x1, RZ ;  /* 0x0000000100130810 */ /* 0x004fca0007ffe0ff */
[----:B------:R0:W-:Y:S02]  /*0a80*/  @P0 STG.E desc[UR4][R12.64], R19 ;  /* 0x000000130c000986 */ /* 0x0001e4000c101904 */
.L_x_115:
[----:B------:R-:W-:Y:S05]  /*0a90*/  BSYNC.RECONVERGENT B0 ;  /* 0x0000000000007941 */ /* 0x000fea0003800200 */
.L_x_114:
[----:B0-----:R-:W2:Y:S02]  /*0aa0*/  LDG.E R13, desc[UR4][R8.64] ;  /* 0x00000004080d7981 */ /* 0x001ea4000c1e1900 */
[----:B--2---:R-:W-:-:S13]  /*0ab0*/  ISETP.NE.AND P0, PT, R13, -0x1, PT ;  /* 0xffffffff0d00780c */ /* 0x004fda0003f05270 */
[----:B------:R-:W-:Y:S05]  /*0ac0*/  @!P0 EXIT ;  /* 0x000000000000894d */ /* 0x000fea0003800000 */
[----:B-----5:R-:W-:-:S04]  /*0ad0*/  IMAD.SHL.U32 R5, R13, 0x2, RZ ;  /* 0x000000020d057824 */ /* 0x020fc800078e00ff */
[----:B------:R-:W-:-:S06]  /*0ae0*/  IMAD.WIDE R4, R5, 0x4, R2 ;  /* 0x0000000405047825 */ /* 0x000fcc00078e0202 */
[----:B------:R-:W2:Y:S02]  /*0af0*/  LDG.E R4, desc[UR4][R4.64] ;  /* 0x0000000404047981 */ /* 0x000ea4000c1e1900 */
[----:B--2---:R-:W-:-:S13]  /*0b00*/  ISETP.NE.AND P0, PT, R4, -0x1, PT ;  /* 0xffffffff0400780c */ /* 0x004fda0003f05270 */
[----:B------:R-:W-:Y:S05]  /*0b10*/  @!P0 EXIT ;  /* 0x000000000000894d */ /* 0x000fea0003800000 */
[----:B------:R-:W-:-:S06]  /*0b20*/  IMAD.WIDE R4, R13, 0x4, R6 ;  /* 0x000000040d047825 */ /* 0x000fcc00078e0206 */
        /* <DEDUP_REMOVED lines=17> */
[----:B------:R-:W5:Y:S04]  /*0c40*/  LDG.E R16, desc[UR4][R4.64+0x8] ;  /* 0x0000080404107981 */ /* 0x000f68000c1e1900 */
[----:B------:R-:W5:Y:S04]  /*0c50*/  LDG.E R18, desc[UR4][R4.64+0x4] ;  /* 0x0000040404127981 */ /* 0x000f68000c1e1900 */
[----:B------:R0:W5:Y:S01]  /*0c60*/  LDG.E R14, desc[UR4][R4.64] ;  /* 0x00000004040e7981 */ /* 0x000162000c1e1900 */
[----:B---3--:R-:W-:Y:S01]  /*0c70*/  IABS R22, R0 ;  /* 0x0000000000167213 */ /* 0x008fe20000000000 */
[----:B----4-:R-:W-:-:S03]  /*0c80*/  IMAD R20, R0, R15, RZ ;  /* 0x0000000f00147224 */ /* 0x010fc600078e02ff */
[----:B------:R-:W1:Y:S02]  /*0c90*/  I2F.RP R23, R22 ;  /* 0x0000001600177306 */ /* 0x000e640000209400 */
[----:B------:R-:W-:-:S06]  /*0ca0*/  IABS R21, R20 ;  /* 0x0000001400157213 */ /* 0x000fcc0000000000 */
[----:B------:R-:W3:Y:S08]  /*0cb0*/  I2F.RP R25, R21 ;  /* 0x0000001500197306 */ /* 0x000ef00000209400 */
[----:B-1----:R-:W1:Y:S08]  /*0cc0*/  MUFU.RCP R23, R23 ;  /* 0x0000001700177308 */ /* 0x002e700000001000 */
[----:B---3--:R-:W3:Y:S01]  /*0cd0*/  MUFU.RCP R25, R25 ;  /* 0x0000001900197308 */ /* 0x008ee20000001000 */
[----:B-1----:R-:W-:-:S07]  /*0ce0*/  VIADD R24, R23, 0xffffffe ;  /* 0x0ffffffe17187836 */ /* 0x002fce0000000000 */
[----:B0-----:R-:W0:Y:S01]  /*0cf0*/  F2I.FTZ.U32.TRUNC.NTZ R5, R24 ;  /* 0x0000001800057305 */ /* 0x001e22000021f000 */
[----:B---3--:R-:W-:-:S07]  /*0d00*/  IADD3 R10, PT, PT, R25, 0xffffffe, RZ ;  /* 0x0ffffffe190a7810 */ /* 0x008fce0007ffe0ff */
[----:B------:R-:W1:Y:S01]  /*0d10*/  F2I.FTZ.U32.TRUNC.NTZ R11, R10 ;  /* 0x0000000a000b7305 */ /* 0x000e62000021f000 */
[----:B0-----:R-:W-:-:S04]  /*0d20*/  IMAD.MOV R27, RZ, RZ, -R5 ;  /* 0x000000ffff1b7224 */ /* 0x001fc800078e0a05 */
[----:B------:R-:W-:Y:S02]  /*0d30*/  IMAD R23, R27, R22, RZ ;  /* 0x000000161b177224 */ /* 0x000fe400078e02ff */
[----:B-1----:R-:W-:-:S04]  /*0d40*/  IMAD.MOV R4, RZ, RZ, -R11 ;  /* 0x000000ffff047224 */ /* 0x002fc800078e0a0b */
[----:B------:R-:W-:Y:S02]  /*0d50*/  IMAD R27, R4, R21, RZ ;  /* 0x00000015041b7224 */ /* 0x000fe400078e02ff */
[----:B------:R-:W-:Y:S02]  /*0d60*/  HFMA2 R4, -RZ, RZ, 0, 0 ;  /* 0x00000000ff047431 */ /* 0x000fe400000001ff */
[----:B------:R-:W-:Y:S01]  /*0d70*/  IMAD.MOV.U32 R10, RZ, RZ, RZ ;  /* 0x000000ffff0a7224 */ /* 0x000fe200078e00ff */
[----:B------:R-:W-:-:S03]  /*0d80*/  IABS R19, R15 ;  /* 0x0000000f00137213 */ /* 0x000fc60000000000 */
[----:B------:R-:W-:Y:S01]  /*0d90*/  IMAD.HI.U32 R24, R11, R27, R10 ;  /* 0x0000001b0b187227 */ /* 0x000fe200078e000a */
[----:B------:R-:W-:Y:S02]  /*0da0*/  IABS R27, R13 ;  /* 0x0000000d001b7213 */ /* 0x000fe40000000000 */
[----:B------:R-:W-:Y:S01]  /*0db0*/  IABS R10, R20 ;  /* 0x00000014000a7213 */ /* 0x000fe20000000000 */
[----:B------:R-:W-:Y:S01]  /*0dc0*/  IMAD.HI.U32 R5, R5, R23, R4 ;  /* 0x0000001705057227 */ /* 0x000fe200078e0004 */
[----:B------:R-:W-:Y:S01]  /*0dd0*/  IABS R4, R0 ;  /* 0x0000000000047213 */ /* 0x000fe20000000000 */
[----:B------:R-:W0:Y:S01]  /*0de0*/  I2F.RP R25, R19 ;  /* 0x0000001300197306 */ /* 0x000e220000209400 */
[----:B------:R-:W-:Y:S01]  /*0df0*/  IADD3 R26, PT, PT, RZ, -R10, RZ ;  /* 0x8000000aff1a7210 */ /* 0x000fe20007ffe0ff */
[----:B------:R-:W-:Y:S01]  /*0e00*/  IMAD.HI.U32 R24, R24, R27, RZ ;  /* 0x0000001b18187227 */ /* 0x000fe200078e00ff */
[----:B--2---:R-:W-:-:S03]  /*0e10*/  IABS R23, R12 ;  /* 0x0000000c00177213 */ /* 0x004fc60000000000 */
[----:B------:R-:W-:Y:S02]  /*0e20*/  IMAD.MOV R11, RZ, RZ, -R4 ;  /* 0x000000ffff0b7224 */ /* 0x000fe400078e0a04 */
[----:B------:R-:W-:-:S04]  /*0e30*/  IMAD.HI.U32 R10, R5, R27, RZ ;  /* 0x0000001b050a7227 */ /* 0x000fc800078e00ff */
[--C-:B------:R-:W-:Y:S02]  /*0e40*/  IMAD R11, R10, R11, R27.reuse ;  /* 0x0000000b0a0b7224 */ /* 0x100fe400078e021b */
[----:B------:R-:W-:Y:S02]  /*0e50*/  IMAD R26, R24, R26, R27 ;  /* 0x0000001a181a7224 */ /* 0x000fe400078e021b */
[----:B------:R-:W1:Y:S01]  /*0e60*/  I2F.RP R27, R23 ;  /* 0x00000017001b7306 */ /* 0x000e620000209400 */
[----:B------:R-:W-:-:S07]  /*0e70*/  ISETP.GT.U32.AND P4, PT, R22, R11, PT ;  /* 0x0000000b1600720c */ /* 0x000fce0003f84070 */
[----:B0-----:R-:W0:Y:S08]  /*0e80*/  MUFU.RCP R4, R25 ;  /* 0x0000001900047308 */ /* 0x001e300000001000 */
[----:B-1----:R-:W1:Y:S01]  /*0e90*/  MUFU.RCP R27, R27 ;  /* 0x0000001b001b7308 */ /* 0x002e620000001000 */
[----:B------:R-:W-:Y:S01]  /*0ea0*/  @!P4 IMAD.IADD R11, R11, 0x1, -R22 ;  /* 0x000000010b0bc824 */ /* 0x000fe200078e0a16 */
[----:B------:R-:W-:Y:S01]  /*0eb0*/  ISETP.GT.U32.AND P5, PT, R21, R26, PT ;  /* 0x0000001a1500720c */ /* 0x000fe20003fa4070 */
[----:B0-----:R-:W-:-:S03]  /*0ec0*/  VIADD R5, R4, 0xffffffe ;  /* 0x0ffffffe04057836 */ /* 0x001fc60000000000 */
[----:B------:R-:W-:-:S03]  /*0ed0*/  ISETP.GE.U32.AND P0, PT, R11, R22, PT ;  /* 0x000000160b00720c */ /* 0x000fc60003f06070 */
[----:B------:R-:W0:Y:S01]  /*0ee0*/  F2I.FTZ.U32.TRUNC.NTZ R5, R5 ;  /* 0x0000000500057305 */ /* 0x000e22000021f000 */
[----:B-1----:R-:W-:-:S05]  /*0ef0*/  VIADD R11, R27, 0xffffffe ;  /* 0x0ffffffe1b0b7836 */ /* 0x002fca0000000000 */
[-C--:B------:R-:W-:Y:S02]  /*0f00*/  @!P5 IADD3 R26, PT, PT, R26, -R21.reuse, RZ ;  /* 0x800000151a1ad210 */ /* 0x080fe40007ffe0ff */
[----:B------:R-:W1:Y:S01]  /*0f10*/  F2I.FTZ.U32.TRUNC.NTZ R11, R11 ;  /* 0x0000000b000b7305 */ /* 0x000e62000021f000 */
[C---:B------:R-:W-:Y:S01]  /*0f20*/  LOP3.LUT R4, R13.reuse, R0, RZ, 0x3c, !PT ;  /* 0x000000000d047212 */ /* 0x040fe200078e3cff */
[----:B------:R-:W-:Y:S01]  /*0f30*/  @!P4 VIADD R10, R10, 0x1 ;  /* 0x000000010a0ac836 */ /* 0x000fe20000000000 */
[----:B------:R-:W-:Y:S02]  /*0f40*/  ISETP.GE.U32.AND P1, PT, R26, R21, PT ;  /* 0x000000151a00720c */ /* 0x000fe40003f26070 */
[----:B------:R-:W-:Y:S01]  /*0f50*/  LOP3.LUT R21, R13, R20, RZ, 0x3c, !PT ;  /* 0x000000140d157212 */ /* 0x000fe200078e3cff */
[----:B0-----:R-:W-:Y:S01]  /*0f60*/  IMAD.MOV R22, RZ, RZ, -R5 ;  /* 0x000000ffff167224 */ /* 0x001fe200078e0a05 */
[----:B------:R-:W-:Y:S01]  /*0f70*/  ISETP.GE.AND P2, PT, R4, RZ, PT ;  /* 0x000000ff0400720c */ /* 0x000fe20003f46270 */
[----:B------:R-:W-:Y:S01]  /*0f80*/  @P0 VIADD R10, R10, 0x1 ;  /* 0x000000010a0a0836 */ /* 0x000fe20000000000 */
[----:B------:R-:W-:Y:S01]  /*0f90*/  MOV R4, RZ ;  /* 0x000000ff00047202 */ /* 0x000fe20000000f00 */
[----:B------:R-:W-:Y:S01]  /*0fa0*/  IMAD R25, R22, R19, RZ ;  /* 0x0000001316197224 */ /* 0x000fe200078e02ff */
[----:B------:R-:W-:Y:S01]  /*0fb0*/  ISETP.NE.AND P4, PT, R0, RZ, PT ;  /* 0x000000ff0000720c */ /* 0x000fe20003f85270 */
[----:B------:R-:W-:Y:S01]  /*0fc0*/  @!P5 VIADD R24, R24, 0x1 ;  /* 0x000000011818d836 */ /* 0x000fe20000000000 */
[----:B------:R-:W-:Y:S01]  /*0fd0*/  ISETP.GE.AND P3, PT, R21, RZ, PT ;  /* 0x000000ff1500720c */ /* 0x000fe20003f66270 */
[----:B-1----:R-:W-:Y:S01]  /*0fe0*/  IMAD.MOV R21, RZ, RZ, -R11 ;  /* 0x000000ffff157224 */ /* 0x002fe200078e0a0b */
[----:B------:R-:W-:Y:S01]  /*0ff0*/  ISETP.NE.AND P5, PT, R20, RZ, PT ;  /* 0x000000ff1400720c */ /* 0x000fe20003fa5270 */
[----:B------:R-:W-:Y:S01]  /*1000*/  IMAD.HI.U32 R5, R5, R25, R4 ;  /* 0x0000001905057227 */ /* 0x000fe200078e0004 */
[----:B------:R-:W-:-:S03]  /*1010*/  MOV R4, R10 ;  /* 0x0000000a00047202 */ /* 0x000fc60000000f00 */
[----:B------:R-:W-:Y:S01]  /*1020*/  IMAD.MOV.U32 R10, RZ, RZ, R21 ;  /* 0x000000ffff0a7224 */ /* 0x000fe200078e0015 */
[----:B------:R-:W-:Y:S02]  /*1030*/  @P1 IADD3 R24, PT, PT, R24, 0x1, RZ ;  /* 0x0000000118181810 */ /* 0x000fe40007ffe0ff */
[----:B------:R-:W-:Y:S01]  /*1040*/  @!P2 IADD3 R4, PT, PT, -R4, RZ, RZ ;  /* 0x000000ff0404a210 */ /* 0x000fe20007ffe1ff */
[----:B------:R-:W-:Y:S01]  /*1050*/  IMAD R21, R10, R23, RZ ;  /* 0x000000170a157224 */ /* 0x000fe200078e02ff */
[----:B------:R-:W-:Y:S01]  /*1060*/  @!P4 LOP3.LUT R4, RZ, R0, RZ, 0x33, !PT ;  /* 0x00000000ff04c212 */ /* 0x000fe200078e33ff */
[----:B------:R-:W-:Y:S02]  /*1070*/  IMAD.MOV.U32 R10, RZ, RZ, RZ ;  /* 0x000000ffff0a7224 */ /* 0x000fe400078e00ff */
[----:B------:R-:W-:Y:S01]  /*1080*/  @!P3 IMAD.MOV R24, RZ, RZ, -R24 ;  /* 0x000000ffff18b224 */ /* 0x000fe200078e0a18 */
[----:B------:R-:W-:Y:S01]  /*1090*/  @!P5 LOP3.LUT R24, RZ, R20, RZ, 0x33, !PT ;  /* 0x00000014ff18d212 */ /* 0x000fe200078e33ff */
[----:B------:R-:W-:Y:S01]  /*10a0*/  IMAD.HI.U32 R10, R11, R21, R10 ;  /* 0x000000150b0a7227 */ /* 0x000fe200078e000a */
[----:B------:R-:W-:-:S02]  /*10b0*/  IABS R11, R15 ;  /* 0x0000000f000b7213 */ /* 0x000fc40000000000 */
        /* <DEDUP_REMOVED lines=26> */
[----:B-----5:R-:W-:Y:S02]  /*1260*/  IMAD.IADD R11, R18, 0x1, R20 ;  /* 0x00000001120b7824 */ /* 0x020fe400078e0214 */
[----:B------:R-:W-:Y:S01]  /*1270*/  IMAD R5, R0, R5, R13 ;  /* 0x0000000500057224 */ /* 0x000fe200078e020d */
[----:B------:R-:W-:-:S03]  /*1280*/  IADD3 R16, PT, PT, R16, R10, RZ ;  /* 0x0000000a10107210 */ /* 0x000fc60007ffe0ff */
[----:B------:R-:W-:Y:S02]  /*1290*/  IMAD.IADD R5, R14, 0x1, R5 ;  /* 0x000000010e057824 */ /* 0x000fe400078e0205 */
[----:B------:R-:W-:-:S04]  /*12a0*/  IMAD R11, R15, R16, R11 ;  /* 0x000000100f0b7224 */ /* 0x000fc800078e020b */
[----:B------:R-:W-:-:S07]  /*12b0*/  IMAD R11, R0, R11, R5 ;  /* 0x0000000b000b7224 */ /* 0x000fce00078e0205 */
.L_x_119:
[----:B------:R-:W-:Y:S05]  /*12c0*/  BSYNC.RECONVERGENT B0 ;  /* 0x0000000000007941 */ /* 0x000fea0003800200 */
.L_x_118:
[----:B------:R-:W-:-:S04]  /*12d0*/  IMAD.SHL.U32 R5, R11, 0x2, RZ ;  /* 0x000000020b057824 */ /* 0x000fc800078e00ff */
[----:B------:R-:W-:-:S05]  /*12e0*/  IMAD.WIDE R4, R5, 0x4, R2 ;  /* 0x0000000405047825 */ /* 0x000fca00078e0202 */
[----:B------:R-:W2:Y:S01]  /*12f0*/  LDG.E R15, desc[UR4][R4.64] ;  /* 0x00000004040f7981 */ /* 0x000ea2000c1e1900 */
[----:B------:R-:W-:Y:S01]  /*1300*/  BSSY.RECONVERGENT B0, `(.L_x_120) ;  /* 0x0000011000007945 */ /* 0x000fe20003800200 */
[----:B--2---:R-:W-:-:S13]  /*1310*/  ISETP.NE.AND P0, PT, R15, -0x1, PT ;  /* 0xffffffff0f00780c */ /* 0x004fda0003f05270 */
[----:B------:R0:W-:Y:S01]  /*1320*/  @!P0 STG.E desc[UR4][R8.64], R11 ;  /* 0x0000000b08008986 */ /* 0x0001e2000c101904 */
[----:B------:R-:W-:Y:S01]  /*1330*/  @!P0 MOV R13, R11 ;  /* 0x0000000b000d8202 */ /* 0x000fe20000000f00 */
[----:B------:R-:W-:Y:S06]  /*1340*/  @!P0 BRA `(.L_x_121) ;  /* 0x0000000000308947 */ /* 0x000fec0003800000 */
[----:B------:R-:W-:-:S04]  /*1350*/  IMAD.SHL.U32 R5, R15, 0x2, RZ ;  /* 0x000000020f057824 */ /* 0x000fc800078e00ff */
[----:B------:R-:W-:-:S06]  /*1360*/  IMAD.WIDE R2, R5, 0x4, R2 ;  /* 0x0000000405027825 */ /* 0x000fcc00078e0202 */
[----:B------:R-:W2:Y:S02]  /*1370*/  LDG.E R2, desc[UR4][R2.64] ;  /* 0x0000000402027981 */ /* 0x000ea4000c1e1900 */
[----:B--2---:R-:W-:-:S13]  /*1380*/  ISETP.NE.AND P0, PT, R2, -0x1, PT ;  /* 0xffffffff0200780c */ /* 0x004fda0003f05270 */
[----:B------:R1:W-:Y:S01]  /*1390*/  @!P0 STG.E desc[UR4][R8.64], R15 ;  /* 0x0000000f08008986 */ /* 0x0003e2000c101904 */
[----:B------:R-:W-:Y:S01]  /*13a0*/  @!P0 MOV R13, R15 ;  /* 0x0000000f000d8202 */ /* 0x000fe20000000f00 */
[----:B------:R-:W-:Y:S06]  /*13b0*/  @!P0 BRA `(.L_x_121) ;  /* 0x0000000000148947 */ /* 0x000fec0003800000 */
[----:B------:R-:W-:-:S06]  /*13c0*/  IMAD.WIDE R2, R17, 0x4, R6 ;  /* 0x0000000411027825 */ /* 0x000fcc00078e0206 */
[----:B------:R-:W2:Y:S02]  /*13d0*/  LDG.E R2, desc[UR4][R2.64] ;  /* 0x0000000402027981 */ /* 0x000ea4000c1e1900 */
[----:B--2---:R-:W-:-:S13]  /*13e0*/  ISETP.NE.AND P0, PT, R2, -0x1, PT ;  /* 0xffffffff0200780c */ /* 0x004fda0003f05270 */
[----:B------:R2:W-:Y:S01]  /*13f0*/  @P0 STG.E desc[UR4][R8.64], R15 ;  /* 0x0000000f08000986 */ /* 0x0005e2000c101904 */
[----:B------:R-:W-:-:S07]  /*1400*/  @P0 IMAD.MOV.U32 R13, RZ, RZ, R15 ;  /* 0x000000ffff0d0224 */ /* 0x000fce00078e000f */
.L_x_121:
[----:B------:R-:W-:Y:S05]  /*1410*/  BSYNC.RECONVERGENT B0 ;  /* 0x0000000000007941 */ /* 0x000fea0003800200 */
.L_x_120:
[----:B------:R-:W-:-:S06]  /*1420*/  IMAD.WIDE R6, R13, 0x4, R6 ;  /* 0x000000040d067825 */ /* 0x000fcc00078e0206 */
[----:B------:R-:W3:Y:S02]  /*1430*/  LDG.E R6, desc[UR4][R6.64] ;  /* 0x0000000406067981 */ /* 0x000ee4000c1e1900 */
[----:B---3--:R-:W-:-:S13]  /*1440*/  ISETP.NE.AND P0, PT, R6, -0x1, PT ;  /* 0xffffffff0600780c */ /* 0x008fda0003f05270 */
[----:B------:R-:W-:Y:S05]  /*1450*/  @!P0 EXIT ;  /* 0x000000000000894d */ /* 0x000fea0003800000 */
[----:B------:R-:W3:Y:S02]  /*1460*/  LDC.64 R2, c[0x0][0x380] ;  /* 0x0000e000ff027b82 */ /* 0x000ee40000000a00 */
[----:B---3--:R-:W3:Y:S02]  /*1470*/  LDG.E R0, desc[UR4][R2.64] ;  /* 0x0000000402007981 */ /* 0x008ee4000c1e1900 */
[----:B---3--:R-:W-:-:S05]  /*1480*/  IADD3 R5, PT, PT, R0, 0x1, RZ ;  /* 0x0000000100057810 */ /* 0x008fca0007ffe0ff */
[----:B------:R-:W-:Y:S01]  /*1490*/  STG.E desc[UR4][R2.64], R5 ;  /* 0x0000000502007986 */ /* 0x000fe2000c101904 */
[----:B------:R-:W-:Y:S05]  /*14a0*/  EXIT ;  /* 0x000000000000794d */ /* 0x000fea0003800000 */
.L_x_122:
        /* <DEDUP_REMOVED lines=13> */
.L_x_384:


//--------------------- .text._Z18fix_maxi_critical5i --------------------------
	.section	.text._Z18fix_maxi_critical5i,"ax",@progbits
	.align	128
        .global         _Z18fix_maxi_critical5i
        .type           _Z18fix_maxi_critical5i,@function
        .size           _Z18fix_maxi_critical5i,(.L_x_385 - _Z18fix_maxi_critical5i)
        .other          _Z18fix_maxi_critical5i,@"STO_CUDA_ENTRY STV_DEFAULT"
_Z18fix_maxi_critical5i:
.text._Z18fix_maxi_critical5i:
[----:B------:R-:W-:Y:S08]  /*0000*/  LDC R1, c[0x0][0x37c] ;  /* 0x0000df00ff017b82 */ /* 0x000ff00000000800 */
[----:B------:R-:W0:Y:S01]  /*0010*/  LDC.64 R2, c[0x4][0x80] ;  /* 0x01002000ff027b82 */ /* 0x000e220000000a00 */
[----:B------:R-:W0:Y:S01]  /*0020*/  LDCU.64 UR4, c[0x0][0x358] ;  /* 0x00006b00ff0477ac */ /* 0x000e220008000a00 */
[----:B------:R-:W1:Y:S06]  /*0030*/  S2R R0, SR_TID.X ;  /* 0x0000000000007919 */ /* 0x000e6c0000002100 */
[----:B------:R-:W1:Y:S08]  /*0040*/  S2UR UR6, SR_CTAID.X ;  /* 0x00000000000679c3 */ /* 0x000e700000002500 */
[----:B------:R-:W1:Y:S01]  /*0050*/  LDC R11, c[0x0][0x360] ;  /* 0x0000d800ff0b7b82 */ /* 0x000e620000000800 */
[----:B0-----:R-:W2:Y:S07]  /*0060*/  LDG.E R2, desc[UR4][R2.64] ;  /* 0x0000000402027981 */ /* 0x001eae000c1e1900 */
[----:B------:R-:W0:Y:S01]  /*0070*/  LDC R10, c[0x0][0x380] ;  /* 0x0000e000ff0a7b82 */ /* 0x000e220000000800 */
[----:B------:R-:W-:Y:S01]  /*0080*/  BSSY.RECONVERGENT B0, `(.L_x_123) ;  /* 0x00002b6000007945 */ /* 0x000fe20003800200 */
[----:B-1----:R-:W-:-:S05]  /*0090*/  IMAD R11, R11, UR6, R0 ;  /* 0x000000060b0b7c24 */ /* 0x002fca000f8e0200 */
[----:B--2---:R-:W-:-:S04]  /*00a0*/  ISETP.GE.AND P0, PT, R11, R2, PT ;  /* 0x000000020b00720c */ /* 0x004fc80003f06270 */
[----:B0-----:R-:W-:-:S13]  /*00b0*/  ISETP.NE.OR P0, PT, R10, RZ, P0 ;  /* 0x000000ff0a00720c */ /* 0x001fda0000705670 */
        /* <DEDUP_REMOVED lines=37> */
[----:B-1----:R-:W-:-:S04]  /*0310*/  IABS R15, R10 ;  /* 0x0000000a000f7213 */ /* 0x002fc80000000000 */
[-C--:B------:R-:W-:Y:S02]  /*0320*/  IABS R18, R17.reuse ;  /* 0x0000001100127213 */ /* 0x080fe40000000000 */
[----:B------:R-:W-:Y:S02]  /*0330*/  IABS R22, R17 ;  /* 0x0000001100167213 */ /* 0x000fe40000000000 */
[----:B------:R-:W1:Y:S08]  /*0340*/  I2F.RP R14, R18 ;  /* 0x00000012000e7306 */ /* 0x000e700000209400 */
[----:B---3--:R-:W3:Y:S08]  /*0350*/  MUFU.RCP R19, R19 ;  /* 0x0000001300137308 */ /* 0x008ef00000001000 */
[----:B-1----:R-:W1:Y:S01]  /*0360*/  MUFU.RCP R14, R14 ;  /* 0x0000000e000e7308 */ /* 0x002e620000001000 */
[----:B---3--:R-:W-:-:S07]  /*0370*/  VIADD R2, R19, 0xffffffe ;  /* 0x0ffffffe13027836 */ /* 0x008fce0000000000 */
[----:B------:R-:W-:Y:S01]  /*0380*/  I2F.RP R19, R15 ;  /* 0x0000000f00137306 */ /* 0x000fe20000209400 */
[----:B-1----:R-:W-:-:S07]  /*0390*/  IADD3 R4, PT, PT, R14, 0xffffffe, RZ ;  /* 0x0ffffffe0e047810 */ /* 0x002fce0007ffe0ff */
[----:B------:R1:W0:Y:S01]  /*03a0*/  F2I.FTZ.U32.TRUNC.NTZ R3, R2 ;  /* 0x0000000200037305 */ /* 0x000222000021f000 */
[----:B--2---:R-:W-:-:S07]  /*03b0*/  IABS R14, R8 ;  /* 0x00000008000e7213 */ /* 0x004fce0000000000 */
[----:B------:R2:W3:Y:S01]  /*03c0*/  F2I.FTZ.U32.TRUNC.NTZ R5, R4 ;  /* 0x0000000400057305 */ /* 0x0004e2000021f000 */
[----:B-1----:R-:W-:Y:S02]  /*03d0*/  IMAD.MOV.U32 R2, RZ, RZ, RZ ;  /* 0x000000ffff027224 */ /* 0x002fe400078e00ff */
[----:B0-----:R-:W-:-:S05]  /*03e0*/  IMAD.MOV R21, RZ, RZ, -R3 ;  /* 0x000000ffff157224 */ /* 0x001fca00078e0a03 */
[----:B------:R-:W0:Y:S01]  /*03f0*/  I2F.RP R20, R14 ;  /* 0x0000000e00147306 */ /* 0x000e220000209400 */
[----:B--2---:R-:W-:Y:S02]  /*0400*/  HFMA2 R4, -RZ, RZ, 0, 0 ;  /* 0x00000000ff047431 */ /* 0x004fe400000001ff */
[----:B------:R-:W-:Y:S02]  /*0410*/  IMAD R21, R21, R16, RZ ;  /* 0x0000001015157224 */ /* 0x000fe400078e02ff */
[----:B---3--:R-:W-:-:S03]  /*0420*/  IMAD.MOV R23, RZ, RZ, -R5 ;  /* 0x000000ffff177224 */ /* 0x008fc600078e0a05 */
[----:B------:R-:W-:Y:S01]  /*0430*/  MUFU.RCP R19, R19 ;  /* 0x0000001300137308 */ /* 0x000fe20000001000 */
[----:B------:R-:W-:Y:S01]  /*0440*/  IMAD.HI.U32 R2, R3, R21, R2 ;  /* 0x0000001503027227 */ /* 0x000fe200078e0002 */
[----:B------:R-:W-:-:S03]  /*0450*/  IABS R3, R0 ;  /* 0x0000000000037213 */ /* 0x000fc60000000000 */
[----:B------:R-:W-:Y:S02]  /*0460*/  IMAD R23, R23, R18, RZ ;  /* 0x0000001217177224 */ /* 0x000fe400078e02ff */
[----:B------:R-:W-:Y:S01]  /*0470*/  IMAD.HI.U32 R2, R2, R3, RZ ;  /* 0x0000000302027227 */ /* 0x000fe200078e00ff */
[----:B0-----:R-:W0:Y:S03]  /*0480*/  MUFU.RCP R20, R20 ;  /* 0x0000001400147308 */ /* 0x001e260000001000 */
[----:B------:R-:W-:Y:S01]  /*0490*/  IMAD.HI.U32 R4, R5, R23, R4 ;  /* 0x0000001705047227 */ /* 0x000fe200078e0004 */
[----:B------:R-:W-:-:S03]  /*04a0*/  IABS R5, R29 ;  /* 0x0000001d00057213 */ /* 0x000fc60000000000 */
[----:B------:R-:W-:Y:S02]  /*04b0*/  IMAD.MOV R23, RZ, RZ, -R22 ;  /* 0x000000ffff177224 */ /* 0x000fe400078e0a16 */
[----:B------:R-:W-:Y:S02]  /*04c0*/  IMAD.MOV R21, RZ, RZ, -R5 ;  /* 0x000000ffff157224 */ /* 0x000fe400078e0a05 */
[----:B------:R-:W-:-:S04]  /*04d0*/  IMAD.HI.U32 R4, R4, R3, RZ ;  /* 0x0000000304047227 */ /* 0x000fc800078e00ff */
[--C-:B------:R-:W-:Y:S02]  /*04e0*/  IMAD R21, R2, R21, R3.reuse ;  /* 0x0000001502157224 */ /* 0x100fe400078e0203 */
[----:B------:R-:W-:Y:S01]  /*04f0*/  IMAD R23, R4, R23, R3 ;  /* 0x0000001704177224 */ /* 0x000fe200078e0203 */
[----:B0-----:R-:W-:Y:S01]  /*0500*/  IADD3 R5, PT, PT, R20, 0xffffffe, RZ ;  /* 0x0ffffffe14057810 */ /* 0x001fe20007ffe0ff */
[----:B------:R-:W-:Y:S01]  /*0510*/  VIADD R3, R19, 0xffffffe ;  /* 0x0ffffffe13037836 */ /* 0x000fe20000000000 */
[----:B------:R-:W-:Y:S02]  /*0520*/  ISETP.GT.U32.AND P5, PT, R16, R21, PT ;  /* 0x000000151000720c */ /* 0x000fe40003fa4070 */
[----:B------:R-:W-:Y:S02]  /*0530*/  ISETP.GT.U32.AND P6, PT, R18, R23, PT ;  /* 0x000000171200720c */ /* 0x000fe40003fc4070 */
[----:B------:R-:W0:Y:S08]  /*0540*/  F2I.FTZ.U32.TRUNC.NTZ R5, R5 ;  /* 0x0000000500057305 */ /* 0x000e30000021f000 */
[----:B------:R-:W1:Y:S01]  /*0550*/  F2I.FTZ.U32.TRUNC.NTZ R3, R3 ;  /* 0x0000000300037305 */ /* 0x000e62000021f000 */
[----:B------:R-:W-:Y:S01]  /*0560*/  @!P5 IMAD.IADD R21, R21, 0x1, -R16 ;  /* 0x000000011515d824 */ /* 0x000fe200078e0a10 */
[----:B------:R-:W-:Y:S01]  /*0570*/  @!P5 IADD3 R2, PT, PT, R2, 0x1, RZ ;  /* 0x000000010202d810 */ /* 0x000fe20007ffe0ff */
[----:B------:R-:W-:Y:S01]  /*0580*/  @!P6 IMAD.IADD R23, R23, 0x1, -R18 ;  /* 0x000000011717e824 */ /* 0x000fe200078e0a12 */
[----:B------:R-:W-:Y:S01]  /*0590*/  ISETP.NE.AND P5, PT, R17, RZ, PT ;  /* 0x000000ff1100720c */ /* 0x000fe20003fa5270 */
[----:B------:R-:W-:Y:S01]  /*05a0*/  @!P6 VIADD R4, R4, 0x1 ;  /* 0x000000010404e836 */ /* 0x000fe20000000000 */
[----:B------:R-:W-:Y:S01]  /*05b0*/  ISETP.GE.U32.AND P0, PT, R21, R16, PT ;  /* 0x000000101500720c */ /* 0x000fe20003f06070 */
[----:B0-----:R-:W-:Y:S01]  /*05c0*/  IMAD.MOV R21, RZ, RZ, -R5 ;  /* 0x000000ffff157224 */ /* 0x001fe200078e0a05 */
[----:B------:R-:W-:-:S02]  /*05d0*/  ISETP.GE.U32.AND P1, PT, R23, R18, PT ;  /* 0x000000121700720c */ /* 0x000fc40003f26070 */
[C---:B------:R-:W-:Y:S02]  /*05e0*/  LOP3.LUT R16, R0.reuse, R29, RZ, 0x3c, !PT ;  /* 0x0000001d00107212 */ /* 0x040fe400078e3cff */
[----:B------:R-:W-:Y:S02]  /*05f0*/  LOP3.LUT R18, R0, R17, RZ, 0x3c, !PT ;  /* 0x0000001100127212 */ /* 0x000fe400078e3cff */
[----:B------:R-:W-:Y:S01]  /*0600*/  ISETP.GE.AND P2, PT, R16, RZ, PT ;  /* 0x000000ff1000720c */ /* 0x000fe20003f46270 */
[----:B-1----:R-:W-:Y:S01]  /*0610*/  IMAD.MOV R20, RZ, RZ, -R3 ;  /* 0x000000ffff147224 */ /* 0x002fe200078e0a03 */
[----:B------:R-:W-:-:S03]  /*0620*/  ISETP.GE.AND P3, PT, R18, RZ, PT ;  /* 0x000000ff1200720c */ /* 0x000fc60003f66270 */
[----:B------:R-:W-:Y:S01]  /*0630*/  @P0 IADD3 R2, PT, PT, R2, 0x1, RZ ;  /* 0x0000000102020810 */ /* 0x000fe20007ffe0ff */
[----:B------:R-:W-:Y:S02]  /*0640*/  IMAD R19, R20, R15, RZ ;  /* 0x0000000f14137224 */ /* 0x000fe400078e02ff */
[----:B------:R-:W-:Y:S02]  /*0650*/  @P1 VIADD R4, R4, 0x1 ;  /* 0x0000000104041836 */ /* 0x000fe40000000000 */
[----:B------:R-:W-:Y:S02]  /*0660*/  IMAD.MOV.U32 R16, RZ, RZ, R2 ;  /* 0x000000ffff107224 */ /* 0x000fe400078e0002 */
[----:B------:R-:W-:Y:S02]  /*0670*/  IMAD.MOV.U32 R2, RZ, RZ, RZ ;  /* 0x000000ffff027224 */ /* 0x000fe400078e00ff */
[----:B------:R-:W-:Y:S02]  /*0680*/  IMAD.MOV.U32 R18, RZ, RZ, R4 ;  /* 0x000000ffff127224 */ /* 0x000fe400078e0004 */
[----:B------:R-:W-:Y:S01]  /*0690*/  IMAD.HI.U32 R2, R3, R19, R2 ;  /* 0x0000001303027227 */ /* 0x000fe200078e0002 */
[----:B------:R-:W-:-:S02]  /*06a0*/  IABS R19, R8 ;  /* 0x0000000800137213 */ /* 0x000fc40000000000 */
[----:B------:R-:W-:Y:S01]  /*06b0*/  @!P3 IADD3 R18, PT, PT, -R18, RZ, RZ ;  /* 0x000000ff1212b210 */ /* 0x000fe20007ffe1ff */
[----:B------:R-:W-:Y:S01]  /*06c0*/  @!P2 IMAD.MOV R16, RZ, RZ, -R16 ;  /* 0x000000ffff10a224 */ /* 0x000fe200078e0a10 */
[----:B------:R-:W-:Y:S01]  /*06d0*/  @!P4 LOP3.LUT R16, RZ, R29, RZ, 0x33, !PT ;  /* 0x0000001dff10c212 */ /* 0x000fe200078e33ff */
[----:B------:R-:W-:Y:S01]  /*06e0*/  IMAD R3, R21, R14, RZ ;  /* 0x0000000e15037224 */ /* 0x000fe200078e02ff */
[----:B------:R-:W-:Y:S01]  /*06f0*/  @!P5 LOP3.LUT R18, RZ, R17, RZ, 0x33, !PT ;  /* 0x00000011ff12d212 */ /* 0x000fe200078e33ff */
[----:B------:R-:W-:Y:S01]  /*0700*/  IMAD.MOV.U32 R4, RZ, RZ, RZ ;  /* 0x000000ffff047224 */ /* 0x000fe200078e00ff */
[----:B------:R-:W-:Y:S02]  /*0710*/  IADD3 R19, PT, PT, RZ, -R19, RZ ;  /* 0x80000013ff137210 */ /* 0x000fe40007ffe0ff */
[----:B------:R-:W-:Y:S01]  /*0720*/  IABS R17, R18 ;  /* 0x0000001200117213 */ /* 0x000fe20000000000 */
[----:B------:R-:W-:Y:S01]  /*0730*/  IMAD.HI.U32 R4, R5, R3, R4 ;  /* 0x0000000305047227 */ /* 0x000fe200078e0004 */
[----:B------:R-:W-:-:S02]  /*0740*/  IABS R5, R10 ;  /* 0x0000000a00057213 */ /* 0x000fc40000000000 */
        /* <DEDUP_REMOVED lines=29> */
.L_x_127:
[----:B------:R-:W-:Y:S05]  /*0920*/  BSYNC.RECONVERGENT B1 ;  /* 0x0000000000017941 */ /* 0x000fea0003800200 */
.L_x_126:
[----:B------:R-:W0:Y:S02]  /*0930*/  LDC.64 R10, c[0x4][0x40] ;  /* 0x01001000ff0a7b82 */ /* 0x000e240000000a00 */
[----:B0-----:R-:W2:Y:S01]  /*0940*/  LDG.E.64 R8, desc[UR4][R10.64] ;  /* 0x000000040a087981 */ /* 0x001ea2000c1e1b00 */
[----:B------:R-:W-:-:S05]  /*0950*/  IMAD R5, R0, 0xc, RZ ;  /* 0x0000000c00057824 */ /* 0x000fca00078e02ff */
[----:B------:R-:W0:Y:S02]  /*0960*/  LDC.64 R2, c[0x4][0xe0] ;  /* 0x01003800ff027b82 */ /* 0x000e240000000a00 */
[----:B0-----:R-:W3:Y:S01]  /*0970*/  LDG.E.64 R2, desc[UR4][R2.64] ;  /* 0x0000000402027981 */ /* 0x001ee2000c1e1b00 */
[----:B--2---:R-:W-:-:S05]  /*0980*/  IMAD.WIDE R8, R5, 0x4, R8 ;  /* 0x0000000405087825 */ /* 0x004fca00078e0208 */
[----:B------:R-:W2:Y:S01]  /*0990*/  LDG.E R13, desc[UR4][R8.64] ;  /* 0x00000004080d7981 */ /* 0x000ea2000c1e1900 */
[----:B---3--:R-:W-:-:S06]  /*09a0*/  IMAD.WIDE R4, R0, 0x8, R2 ;  /* 0x0000000800047825 */ /* 0x008fcc00078e0202 */
[----:B------:R-:W5:Y:S01]  /*09b0*/  LDG.E.64 R4, desc[UR4][R4.64] ;  /* 0x0000000404047981 */ /* 0x000f62000c1e1b00 */
[----:B--2---:R-:W-:-:S06]  /*09c0*/  IMAD.WIDE R14, R13, 0x4, R6 ;  /* 0x000000040d0e7825 */ /* 0x004fcc00078e0206 */
[----:B------:R-:W2:Y:S01]  /*09d0*/  LDG.E R14, desc[UR4][R14.64] ;  /* 0x000000040e0e7981 */ /* 0x000ea2000c1e1900 */
[----:B------:R-:W-:Y:S04]  /*09e0*/  BSSY.RECONVERGENT B2, `(.L_x_128) ;  /* 0x00000da000027945 */ /* 0x000fe80003800200 */
[----:B------:R-:W-:Y:S01]  /*09f0*/  BSSY.RELIABLE B1, `(.L_x_129) ;  /* 0x0000016000017945 */ /* 0x000fe20003800100 */
[----:B------:R-:W-:Y:S01]  /*0a00*/  IMAD.MOV.U32 R10, RZ, RZ, -0x1 ;  /* 0xffffffffff0a7424 */ /* 0x000fe200078e00ff */
[----:B------:R-:W-:Y:S01]  /*0a10*/  MOV R11, 0xffefffff ;  /* 0xffefffff000b7802 */ /* 0x000fe20000000f00 */
[----:B------:R-:W-:Y:S01]  /*0a20*/  IMAD.MOV.U32 R28, RZ, RZ, R29 ;  /* 0x000000ffff1c7224 */ /* 0x000fe200078e001d */
[----:B--2---:R-:W-:-:S13]  /*0a30*/  ISETP.NE.AND P0, PT, R14, 0x1, PT ;  /* 0x000000010e00780c */ /* 0x004fda0003f05270 */
[----:B------:R-:W-:Y:S05]  /*0a40*/  @!P0 BRA `(.L_x_130) ;  /* 0x0000000000408947 */ /* 0x000fea0003800000 */
[----:B------:R-:W-:Y:S01]  /*0a50*/  ISETP.NE.AND P0, PT, R13, -0x1, PT ;  /* 0xffffffff0d00780c */ /* 0x000fe20003f05270 */
[----:B------:R-:W-:-:S12]  /*0a60*/  IMAD.MOV.U32 R28, RZ, RZ, R29 ;  /* 0x000000ffff1c7224 */ /* 0x000fd800078e001d */
[----:B------:R-:W-:Y:S05]  /*0a70*/  @!P0 BREAK.RELIABLE B1 ;  /* 0x0000000000018942 */ /* 0x000fea0003800100 */
[----:B------:R-:W-:Y:S05]  /*0a80*/  @!P0 BRA `(.L_x_131) ;  /* 0x0000000c003c8947 */ /* 0x000fea0003800000 */
[----:B------:R-:W-:-:S06]  /*0a90*/  IMAD.WIDE R14, R13, 0x8, R2 ;  /* 0x000000080d0e7825 */ /* 0x000fcc00078e0202 */
[----:B------:R-:W2:Y:S01]  /*0aa0*/  LDG.E.64 R14, desc[UR4][R14.64] ;  /* 0x000000040e0e7981 */ /* 0x000ea2000c1e1b00 */
[----:B------:R-:W-:Y:S01]  /*0ab0*/  UMOV UR6, 0xffffffff ;  /* 0xffffffff00067882 */ /* 0x000fe20000000000 */
[----:B------:R-:W-:Y:S01]  /*0ac0*/  UMOV UR7, 0x7fefffff ;  /* 0x7fefffff00077882 */ /* 0x000fe20000000000 */
[----:B------:R-:W-:Y:S01]  /*0ad0*/  ISETP.NE.AND P1, PT, R13, R29, PT ;  /* 0x0000001d0d00720c */ /* 0x000fe20003f25270 */
[----:B--2---:R-:W-:-:S03]  /*0ae0*/  DSETP.GT.AND P0, PT, R14, -UR6, PT ;  /* 0x800000060e007e2a */ /* 0x004fc6000bf04000 */
[----:B------:R-:W-:Y:S02]  /*0af0*/  FSEL R10, R14, -QNAN , P1 ;  /* 0xffffffff0e0a7808 */ /* 0x000fe40000800000 */
[----:B------:R-:W-:Y:S01]  /*0b00*/  FSEL R11, R15, -QNAN , P1 ;  /* 0xffefffff0f0b7808 */ /* 0x000fe20000800000 */
[----:B-----5:R-:W-:-:S06]  /*0b10*/  DSETP.LT.AND P0, PT, R14, R4, P0 ;  /* 0x000000040e00722a */ /* 0x020fcc0000701000 */
[----:B------:R-:W-:Y:S02]  /*0b20*/  SEL R28, R13, R29, P0 ;  /* 0x0000001d0d1c7207 */ /* 0x000fe40000000000 */
[----:B------:R-:W-:Y:S02]  /*0b30*/  FSEL R10, R10, -QNAN , P0 ;  /* 0xffffffff0a0a7808 */ /* 0x000fe40000000000 */
[----:B------:R-:W-:-:S07]  /*0b40*/  FSEL R11, R11, -QNAN , P0 ;  /* 0xffefffff0b0b7808 */ /* 0x000fce0000000000 */
.L_x_130:
[----:B------:R-:W-:Y:S05]  /*0b50*/  BSYNC.RELIABLE B1 ;  /* 0x0000000000017941 */ /* 0x000fea0003800100 */
.L_x_129:
[----:B------:R-:W2:Y:S02]  /*0b60*/  LDG.E R13, desc[UR4][R8.64+0x4] ;  /* 0x00000404080d7981 */ /* 0x000ea4000c1e1900 */
[----:B--2---:R-:W-:-:S06]  /*0b70*/  IMAD.WIDE R14, R13, 0x4, R6 ;  /* 0x000000040d0e7825 */ /* 0x004fcc00078e0206 */
[----:B------:R-:W2:Y:S01]  /*0b80*/  LDG.E R14, desc[UR4][R14.64] ;  /* 0x000000040e0e7981 */ /* 0x000ea2000c1e1900 */
[----:B------:R-:W-:Y:S01]  /*0b90*/  BSSY.RELIABLE B3, `(.L_x_132) ;  /* 0x000000e000037945 */ /* 0x000fe20003800100 */
[----:B--2---:R-:W-:-:S13]  /*0ba0*/  ISETP.NE.AND P0, PT, R14, 0x1, PT ;  /* 0x000000010e00780c */ /* 0x004fda0003f05270 */
[----:B------:R-:W-:Y:S05]  /*0bb0*/  @!P0 BRA `(.L_x_133) ;  /* 0x00000000002c8947 */ /* 0x000fea0003800000 */
[----:B------:R-:W-:-:S13]  /*0bc0*/  ISETP.NE.AND P0, PT, R13, -0x1, PT ;  /* 0xffffffff0d00780c */ /* 0x000fda0003f05270 */
[----:B------:R-:W-:Y:S05]  /*0bd0*/  @!P0 BREAK.RELIABLE B3 ;  /* 0x0000000000038942 */ /* 0x000fea0003800100 */
[----:B------:R-:W-:Y:S05]  /*0be0*/  @!P0 BRA `(.L_x_131) ;  /* 0x0000000800e48947 */ /* 0x000fea0003800000 */
[----:B------:R-:W-:-:S06]  /*0bf0*/  IMAD.WIDE R14, R13, 0x8, R2 ;  /* 0x000000080d0e7825 */ /* 0x000fcc00078e0202 */
[----:B------:R-:W2:Y:S02]  /*0c00*/  LDG.E.64 R14, desc[UR4][R14.64] ;  /* 0x000000040e0e7981 */ /* 0x000ea4000c1e1b00 */
[----:B--2---:R-:W-:-:S06]  /*0c10*/  DSETP.GT.AND P0, PT, R14, R10, PT ;  /* 0x0000000a0e00722a */ /* 0x004fcc0003f04000 */
[----:B-----5:R-:W-:-:S06]  /*0c20*/  DSETP.LT.AND P0, PT, R14, R4, P0 ;  /* 0x000000040e00722a */ /* 0x020fcc0000701000 */
[----:B------:R-:W-:-:S04]  /*0c30*/  ISETP.NE.AND P0, PT, R13, R29, P0 ;  /* 0x0000001d0d00720c */ /* 0x000fc80000705270 */
[----:B------:R-:W-:Y:S02]  /*0c40*/  FSEL R10, R14, R10, P0 ;  /* 0x0000000a0e0a7208 */ /* 0x000fe40000000000 */
[----:B------:R-:W-:Y:S02]  /*0c50*/  FSEL R11, R15, R11, P0 ;  /* 0x0000000b0f0b7208 */ /* 0x000fe40000000000 */
[----:B------:R-:W-:-:S07]  /*0c60*/  SEL R28, R13, R28, P0 ;  /* 0x0000001c0d1c7207 */ /* 0x000fce0000000000 */
.L_x_133:
[----:B------:R-:W-:Y:S05]  /*0c70*/  BSYNC.RELIABLE B3 ;  /* 0x0000000000037941 */ /* 0x000fea0003800100 */
.L_x_132:
        /* <DEDUP_REMOVED lines=17> */
.L_x_135:
[----:B------:R-:W-:Y:S05]  /*0d90*/  BSYNC.RELIABLE B3 ;  /* 0x0000000000037941 */ /* 0x000fea0003800100 */
.L_x_134:
        /* <DEDUP_REMOVED lines=17> */
.L_x_137:
[----:B------:R-:W-:Y:S05]  /*0eb0*/  BSYNC.RELIABLE B3 ;  /* 0x0000000000037941 */ /* 0x000fea0003800100 */
.L_x_136:
        /* <DEDUP_REMOVED lines=17> */
.L_x_139:
[----:B------:R-:W-:Y:S05]  /*0fd0*/  BSYNC.RELIABLE B3 ;  /* 0x0000000000037941 */ /* 0x000fea0003800100 */
.L_x_138:
        /* <DEDUP_REMOVED lines=17> */
.L_x_141:
[----:B------:R-:W-:Y:S05]  /*10f0*/  BSYNC.RELIABLE B3 ;  /* 0x0000000000037941 */ /* 0x000fea0003800100 */
.L_x_140:
        /* <DEDUP_REMOVED lines=17> */
.L_x_143:
[----:B------:R-:W-:Y:S05]  /*1210*/  BSYNC.RELIABLE B3 ;  /* 0x0000000000037941 */ /* 0x000fea0003800100 */
.L_x_142:
        /* <DEDUP_REMOVED lines=17> */
.L_x_145:
[----:B------:R-:W-:Y:S05]  /*1330*/  BSYNC.RELIABLE B3 ;  /* 0x0000000000037941 */ /* 0x000fea0003800100 */
.L_x_144:
        /* <DEDUP_REMOVED lines=17> */
.L_x_147:
[----:B------:R-:W-:Y:S05]  /*1450*/  BSYNC.RELIABLE B3 ;  /* 0x0000000000037941 */ /* 0x000fea0003800100 */
.L_x_146:
        /* <DEDUP_REMOVED lines=17> */
.L_x_149:
[----:B------:R-:W-:Y:S05]  /*1570*/  BSYNC.RELIABLE B3 ;  /* 0x0000000000037941 */ /* 0x000fea0003800100 */
.L_x_148:
        /* <DEDUP_REMOVED lines=17> */
.L_x_151:
[----:B------:R-:W-:Y:S05]  /*1690*/  BSYNC.RELIABLE B3 ;  /* 0x0000000000037941 */ /* 0x000fea0003800100 */
.L_x_150:
[----:B------:R-:W2:Y:S02]  /*16a0*/  LDG.E R9, desc[UR4][R8.64+0x2c] ;  /* 0x00002c0408097981 */ /* 0x000ea4000c1e1900 */
[----:B--2---:R-:W-:-:S06]  /*16b0*/  IMAD.WIDE R6, R9, 0x4, R6 ;  /* 0x0000000409067825 */ /* 0x004fcc00078e0206 */
[----:B------:R-:W2:Y:S01]  /*16c0*/  LDG.E R6, desc[UR4][R6.64] ;  /* 0x0000000406067981 */ /* 0x000ea2000c1e1900 */
[----:B------:R-:W-:-:S04]  /*16d0*/  ISETP.NE.AND P1, PT, R9, -0x1, PT ;  /* 0xffffffff0900780c */ /* 0x000fc80003f25270 */
[----:B--2---:R-:W-:-:S13]  /*16e0*/  ISETP.EQ.OR P1, PT, R6, 0x1, !P1 ;  /* 0x000000010600780c */ /* 0x004fda0004f22670 */
[----:B------:R-:W-:-:S06]  /*16f0*/  @!P1 IMAD.WIDE R14, R9, 0x8, R2 ;  /* 0x00000008090e9825 */ /* 0x000fcc00078e0202 */
[----:B------:R-:W2:Y:S01]  /*1700*/  @!P1 LDG.E.64 R14, desc[UR4][R14.64] ;  /* 0x000000040e0e9981 */ /* 0x000ea2000c1e1b00 */
[----:B------:R-:W-:Y:S02]  /*1710*/  PLOP3.LUT P0, PT, PT, PT, PT, 0x80, 0x8 ;  /* 0x000000000008781c */ /* 0x000fe40003f0f070 */
[----:B------:R-:W-:-:S04]  /*1720*/  @!P1 ISETP.NE.AND P3, PT, R9, R29, PT ;  /* 0x0000001d0900920c */ /* 0x000fc80003f65270 */
[----:B------:R-:W-:Y:S01]  /*1730*/  @!P1 SEL R9, R9, R28, P3 ;  /* 0x0000001c09099207 */ /* 0x000fe20001800000 */
[----:B--2--5:R-:W-:-:S06]  /*1740*/  @!P1 DSETP.GEU.AND P2, PT, R14, R4, PT ;  /* 0x000000040e00922a */ /* 0x024fcc0003f4e000 */
[----:B------:R-:W-:Y:S01]  /*1750*/  @!P1 PLOP3.LUT P0, PT, P2, PT, PT, 0x80, 0x8 ;  /* 0x000000000008981c */ /* 0x000fe2000170f070 */
[----:B------:R-:W-:-:S12]  /*1760*/  @!P1 DSETP.GT.AND P2, PT, R14, R10, PT ;  /* 0x0000000a0e00922a */ /* 0x000fd80003f44000 */
[----:B------:R-:W-:-:S07]  /*1770*/  @!P0 SEL R28, R9, R28, P2 ;  /* 0x0000001c091c8207 */ /* 0x000fce0001000000 */
.L_x_131:
[----:B------:R-:W-:Y:S05]  /*1780*/  BSYNC.RECONVERGENT B2 ;  /* 0x0000000000027941 */ /* 0x000fea0003800200 */
.L_x_128:
[----:B------:R-:W0:Y:S02]  /*1790*/  LDC.64 R22, c[0x4][RZ] ;  /* 0x01000000ff167b82 */ /* 0x000e240000000a00 */
[----:B0-----:R-:W2:Y:S01]  /*17a0*/  LDG.E.64 R22, desc[UR4][R22.64] ;  /* 0x0000000416167981 */ /* 0x001ea2000c1e1b00 */
[----:B------:R-:W-:Y:S01]  /*17b0*/  ISETP.GE.AND P0, PT, R0, R29, PT ;  /* 0x0000001d0000720c */ /* 0x000fe20003f06270 */
[----:B--2---:R-:W-:-:S04]  /*17c0*/  IMAD.WIDE R6, R29, 0x8, R22 ;  /* 0x000000081d067825 */ /* 0x004fc800078e0216 */
[--C-:B------:R-:W-:Y:S02]  /*17d0*/  IMAD.WIDE R24, R0, 0x8, R22.reuse ;  /* 0x0000000800187825 */ /* 0x100fe400078e0216 */
[----:B------:R-:W2:Y:S04]  /*17e0*/  LDG.E.64 R6, desc[UR4][R6.64] ;  /* 0x0000000406067981 */ /* 0x000ea8000c1e1b00 */
[----:B------:R-:W2:Y:S01]  /*17f0*/  LDG.E.64 R20, desc[UR4][R24.64] ;  /* 0x0000000418147981 */ /* 0x000ea2000c1e1b00 */
[----:B------:R-:W0:Y:S01]  /*1800*/  LDC.64 R18, c[0x4][0xb0] ;  /* 0x01002c00ff127b82 */ /* 0x000e220000000a00 */
[----:B------:R-:W-:-:S05]  /*1810*/  IMAD.WIDE R8, R28, 0x8, R22 ;  /* 0x000000081c087825 */ /* 0x000fca00078e0216 */
[----:B------:R1:W5:Y:S04]  /*1820*/  LDG.E.64 R10, desc[UR4][R8.64] ;  /* 0x00000004080a7981 */ /* 0x000368000c1e1b00 */
[----:B0-----:R-:W5:Y:S01]  /*1830*/  LDG.E.64 R18, desc[UR4][R18.64] ;  /* 0x0000000412127981 */ /* 0x001f62000c1e1b00 */
[----:B--2---:R-:W-:-:S06]  /*1840*/  DSETP.NEU.OR P0, PT, R20, R6, P0 ;  /* 0x000000061400722a */ /* 0x004fcc000070d400 */
[----:B------:R-:W-:-:S14]  /*1850*/  DSETP.GEU.AND P0, PT, R20, R6, P0 ;  /* 0x000000061400722a */ /* 0x000fdc000070e000 */
[----:B------:R-:W0:Y:S02]  /*1860*/  @!P0 LDC.64 R14, c[0x4][0xe8] ;  /* 0x01003a00ff0e8b82 */ /* 0x000e240000000a00 */
[----:B0-----:R-:W2:Y:S02]  /*1870*/  @!P0 LDG.E.64 R14, desc[UR4][R14.64] ;  /* 0x000000040e0e8981 */ /* 0x001ea4000c1e1b00 */
[----:B--2---:R-:W-:-:S05]  /*1880*/  @!P0 IMAD.WIDE R16, R0, 0x4, R14 ;  /* 0x0000000400108825 */ /* 0x004fca00078e020e */
[----:B------:R1:W-:Y:S01]  /*1890*/  @!P0 STG.E desc[UR4][R16.64], R12 ;  /* 0x0000000c10008986 */ /* 0x0003e2000c101904 */
[----:B------:R-:W-:Y:S05]  /*18a0*/  @!P0 EXIT ;  /* 0x000000000000894d */ /* 0x000fea0003800000 */
[----:B-1---5:R-:W-:Y:S01]  /*18b0*/  DADD R12, R4, -R20 ;  /* 0x00000000040c7229 */ /* 0x022fe20000000814 */
[----:B------:R-:W-:Y:S01]  /*18c0*/  IMAD.MOV.U32 R16, RZ, RZ, -0x68277644 ;  /* 0x97d889bcff107424 */ /* 0x000fe200078e00ff */
[----:B------:R-:W-:-:S06]  /*18d0*/  MOV R17, 0x3c9cd2b2 ;  /* 0x3c9cd2b200117802 */ /* 0x000fcc0000000f00 */
[----:B------:R-:W-:-:S08]  /*18e0*/  DADD R14, R18, -R12 ;  /* 0x00000000120e7229 */ /* 0x000fd0000000080c */
[----:B------:R-:W-:-:S08]  /*18f0*/  DMUL R14, R14, 0.5 ;  /* 0x3fe000000e0e7828 */ /* 0x000fd00000000000 */
[----:B------:R-:W-:-:S14]  /*1900*/  DSETP.GE.AND P0, PT, R14, R16, PT ;  /* 0x000000100e00722a */ /* 0x000fdc0003f06000 */
[----:B------:R-:W-:Y:S05]  /*1910*/  @!P0 BRA `(.L_x_152) ;  /* 0x0000000400a88947 */ /* 0x000fea0003800000 */
[----:B------:R-:W-:-:S14]  /*1920*/  DSETP.NEU.AND P0, PT, R20, R6, PT ;  /* 0x000000061400722a */ /* 0x000fdc0003f0d000 */
[----:B------:R-:W-:Y:S05]  /*1930*/  @P0 BRA `(.L_x_153) ;  /* 0x00000000004c0947 */ /* 0x000fea0003800000 */
[----:B------:R-:W-:Y:S01]  /*1940*/  IMAD.MOV.U32 R4, RZ, RZ, -0x68277644 ;  /* 0x97d889bcff047424 */ /* 0x000fe200078e00ff */
[----:B------:R-:W-:Y:S01]  /*1950*/  DADD R2, R12, R14 ;  /* 0x000000000c027229 */ /* 0x000fe2000000000e */
[----:B------:R-:W-:Y:S01]  /*1960*/  IMAD.MOV.U32 R5, RZ, RZ, 0x3cacd2b2 ;  /* 0x3cacd2b2ff057424 */ /* 0x000fe200078e00ff */
[----:B------:R-:W-:Y:S05]  /*1970*/  BSSY.RECONVERGENT B2, `(.L_x_154) ;  /* 0x0000009000027945 */ /* 0x000fea0003800200 */
[----:B------:R-:W-:-:S06]  /*1980*/  DSETP.GE.AND P0, PT, R14, R4, PT ;  /* 0x000000040e00722a */ /* 0x000fcc0003f06000 */
[----:B------:R-:W-:-:S14]  /*1990*/  DSETP.LEU.OR P0, PT, |R2|, R18, !P0 ;  /* 0x000000120200722a */ /* 0x000fdc000470b600 */
[----:B------:R-:W-:Y:S05]  /*19a0*/  @P0 BRA `(.L_x_155) ;  /* 0x0000000000140947 */ /* 0x000fea0003800000 */
.L_x_156:
[----:B------:R-:W-:-:S08]  /*19b0*/  DMUL R14, R14, 0.5 ;  /* 0x3fe000000e0e7828 */ /* 0x000fd00000000000 */
[----:B------:R-:W-:Y:S02]  /*19c0*/  DADD R2, R12, R14 ;  /* 0x000000000c027229 */ /* 0x000fe4000000000e */
[----:B------:R-:W-:-:S06]  /*19d0*/  DSETP.GE.AND P0, PT, R14, R4, PT ;  /* 0x000000040e00722a */ /* 0x000fcc0003f06000 */
[----:B------:R-:W-:-:S14]  /*19e0*/  DSETP.GT.AND P1, PT, |R2|, R18, PT ;  /* 0x000000120200722a */ /* 0x000fdc0003f24200 */
[----:B------:R-:W-:Y:S05]  /*19f0*/  @P0 BRA P1, `(.L_x_156) ;  /* 0xfffffffc00ec0947 */ /* 0x000fea000083ffff */
.L_x_155:
[----:B------:R-:W-:Y:S05]  /*1a00*/  BSYNC.RECONVERGENT B2 ;  /* 0x0000000000027941 */ /* 0x000fea0003800200 */
.L_x_154:
[----:B------:R-:W-:-:S08]  /*1a10*/  DADD R12, R12, R14 ;  /* 0x000000000c0c7229 */ /* 0x000fd0000000000e */
[----:B------:R-:W-:-:S14]  /*1a20*/  DSETP.GTU.AND P0, PT, |R12|, R18, PT ;  /* 0x000000120c00722a */ /* 0x000fdc0003f0c200 */
[----:B------:R-:W-:Y:S05]  /*1a30*/  @P0 EXIT ;  /* 0x000000000000094d */ /* 0x000fea0003800000 */
[----:B------:R-:W-:-:S07]  /*1a40*/  DADD R14, R20, -R14 ;  /* 0x00000000140e7229 */ /* 0x000fce000000080e */
[----:B------:R-:W-:Y:S01]  /*1a50*/  STG.E.64 desc[UR4][R24.64], R14 ;  /* 0x0000000e18007986 */ /* 0x000fe2000c101b04 */
[----:B------:R-:W-:Y:S05]  /*1a60*/  EXIT ;  /* 0x000000000000794d */ /* 0x000fea0003800000 */
.L_x_153:
[----:B------:R-:W-:-:S14]  /*1a70*/  DSETP.GE.AND P0, PT, R20, R6, PT ;  /* 0x000000061400722a */ /* 0x000fdc0003f06000 */
[----:B------:R-:W-:Y:S05]  /*1a80*/  @!P0 EXIT ;  /* 0x000000000000894d */ /* 0x000fea0003800000 */
[----:B------:R-:W-:Y:S01]  /*1a90*/  IMAD.MOV.U32 R24, RZ, RZ, -0x68277644 ;  /* 0x97d889bcff187424 */ /* 0x000fe200078e00ff */
[----:B------:R-:W-:Y:S01]  /*1aa0*/  MOV R25, 0x3cacd2b2 ;  /* 0x3cacd2b200197802 */ /* 0x000fe20000000f00 */
[----:B------:R-:W-:Y:S01]  /*1ab0*/  DADD R26, R12, R14 ;  /* 0x000000000c1a7229 */ /* 0x000fe2000000000e */
[----:B------:R-:W-:Y:S04]  /*1ac0*/  BSSY.RECONVERGENT B2, `(.L_x_157) ;  /* 0x0000009000027945 */ /* 0x000fe80003800200 */
[----:B------:R-:W-:-:S06]  /*1ad0*/  DSETP.GE.AND P0, PT, R14, R24, PT ;  /* 0x000000180e00722a */ /* 0x000fcc0003f06000 */
[----:B------:R-:W-:-:S14]  /*1ae0*/  DSETP.LEU.OR P0, PT, |R26|, R18, !P0 ;  /* 0x000000121a00722a */ /* 0x000fdc000470b600 */
[----:B------:R-:W-:Y:S05]  /*1af0*/  @P0 BRA `(.L_x_158) ;  /* 0x0000000000140947 */ /* 0x000fea0003800000 */
.L_x_159:
[----:B------:R-:W-:-:S08]  /*1b00*/  DMUL R14, R14, 0.5 ;  /* 0x3fe000000e0e7828 */ /* 0x000fd00000000000 */
[----:B------:R-:W-:Y:S02]  /*1b10*/  DADD R26, R12, R14 ;  /* 0x000000000c1a7229 */ /* 0x000fe4000000000e */
[----:B------:R-:W-:-:S06]  /*1b20*/  DSETP.GE.AND P0, PT, R14, R24, PT ;  /* 0x000000180e00722a */ /* 0x000fcc0003f06000 */
[----:B------:R-:W-:-:S14]  /*1b30*/  DSETP.GT.AND P1, PT, |R26|, R18, PT ;  /* 0x000000121a00722a */ /* 0x000fdc0003f24200 */
[----:B------:R-:W-:Y:S05]  /*1b40*/  @P0 BRA P1, `(.L_x_159) ;  /* 0xfffffffc00ec0947 */ /* 0x000fea000083ffff */
.L_x_158:
[----:B------:R-:W-:Y:S05]  /*1b50*/  BSYNC.RECONVERGENT B2 ;  /* 0x0000000000027941 */ /* 0x000fea0003800200 */
.L_x_157:
[----:B------:R-:W-:Y:S01]  /*1b60*/  DSETP.GTU.AND P0, PT, R10, R6, PT ;  /* 0x000000060a00722a */ /* 0x000fe20003f0c000 */
[----:B------:R-:W-:Y:S05]  /*1b70*/  BSSY.RECONVERGENT B2, `(.L_x_160) ;  /* 0x0000039000027945 */ /* 0x000fea0003800200 */
[----:B------:R-:W-:-:S14]  /*1b80*/  DSETP.LTU.OR P0, PT, R20, R10, P0 ;  /* 0x0000000a1400722a */ /* 0x000fdc0000709400 */
[----:B------:R-:W-:Y:S05]  /*1b90*/  @P0 BRA `(.L_x_161) ;  /* 0x0000000000300947 */ /* 0x000fea0003800000 */
[----:B------:R-:W-:Y:S01]  /*1ba0*/  DADD R2, R20, -R14 ;  /* 0x0000000014027229 */ /* 0x000fe2000000080e */
[----:B------:R-:W-:Y:S07]  /*1bb0*/  BSSY.RECONVERGENT B3, `(.L_x_162) ;  /* 0x0000009000037945 */ /* 0x000fee0003800200 */
[----:B------:R-:W-:-:S06]  /*1bc0*/  DSETP.GEU.AND P0, PT, R2, R10, PT ;  /* 0x0000000a0200722a */ /* 0x000fcc0003f0e000 */
[----:B------:R-:W-:-:S14]  /*1bd0*/  DSETP.LTU.OR P0, PT, R14, R24, P0 ;  /* 0x000000180e00722a */ /* 0x000fdc0000709400 */
[----:B------:R-:W-:Y:S05]  /*1be0*/  @P0 BRA `(.L_x_163) ;  /* 0x0000000000140947 */ /* 0x000fea0003800000 */
.L_x_164:
[----:B------:R-:W-:-:S08]  /*1bf0*/  DMUL R14, R14, 0.5 ;  /* 0x3fe000000e0e7828 */ /* 0x000fd00000000000 */
[----:B------:R-:W-:Y:S02]  /*1c00*/  DADD R2, R20, -R14 ;  /* 0x0000000014027229 */ /* 0x000fe4000000080e */
[----:B------:R-:W-:-:S06]  /*1c10*/  DSETP.GE.AND P1, PT, R14, R24, PT ;  /* 0x000000180e00722a */ /* 0x000fcc0003f26000 */
[----:B------:R-:W-:-:S14]  /*1c20*/  DSETP.GEU.AND P0, PT, R2, R10, PT ;  /* 0x0000000a0200722a */ /* 0x000fdc0003f0e000 */
[----:B------:R-:W-:Y:S05]  /*1c30*/  @!P0 BRA P1, `(.L_x_164) ;  /* 0xfffffffc00ec8947 */ /* 0x000fea000083ffff */
.L_x_163:
[----:B------:R-:W-:Y:S05]  /*1c40*/  BSYNC.RECONVERGENT B3 ;  /* 0x0000000000037941 */ /* 0x000fea0003800200 */
.L_x_162:
[----:B------:R-:W-:Y:S05]  /*1c50*/  BRA `(.L_x_165) ;  /* 0x0000000000a87947 */ /* 0x000fea0003800000 */
.L_x_161:
[----:B------:R-:W-:-:S14]  /*1c60*/  DSETP.GT.AND P0, PT, R10, R6, PT ;  /* 0x000000060a00722a */ /* 0x000fdc0003f04000 */
[----:B------:R-:W-:Y:S05]  /*1c70*/  @!P0 BRA `(.L_x_165) ;  /* 0x0000000000a08947 */ /* 0x000fea0003800000 */
[----:B------:R-:W-:-:S05]  /*1c80*/  IMAD.WIDE R12, R28, 0x8, R2 ;  /* 0x000000081c0c7825 */ /* 0x000fca00078e0202 */
[----:B------:R-:W2:Y:S02]  /*1c90*/  LDG.E.64 R2, desc[UR4][R12.64] ;  /* 0x000000040c027981 */ /* 0x000ea4000c1e1b00 */
[----:B--2---:R-:W-:-:S08]  /*1ca0*/  DADD R2, -R10, R2 ;  /* 0x000000000a027229 */ /* 0x004fd00000000102 */
[----:B------:R-:W-:-:S08]  /*1cb0*/  DADD R26, R18, -R2 ;  /* 0x00000000121a7229 */ /* 0x000fd00000000802 */
[----:B------:R-:W-:-:S08]  /*1cc0*/  DMUL R26, R26, 0.5 ;  /* 0x3fe000001a1a7828 */ /* 0x000fd00000000000 */
[----:B------:R-:W-:-:S14]  /*1cd0*/  DSETP.GT.AND P0, PT, R26, R16, PT ;  /* 0x000000101a00722a */ /* 0x000fdc0003f04000 */
[----:B------:R-:W-:Y:S05]  /*1ce0*/  @!P0 BRA `(.L_x_165) ;  /* 0x0000000000848947 */ /* 0x000fea0003800000 */
[----:B------:R-:W-:Y:S01]  /*1cf0*/  IMAD.MOV.U32 R12, RZ, RZ, R26 ;  /* 0x000000ffff0c7224 */ /* 0x000fe200078e001a */
[----:B------:R-:W-:Y:S01]  /*1d00*/  BSSY.RECONVERGENT B3, `(.L_x_166) ;  /* 0x0000010000037945 */ /* 0x000fe20003800200 */
[----:B------:R-:W-:-:S06]  /*1d10*/  IMAD.MOV.U32 R13, RZ, RZ, R27 ;  /* 0x000000ffff0d7224 */ /* 0x000fcc00078e001b */
[----:B------:R-:W-:Y:S02]  /*1d20*/  DADD R16, R2, R12 ;  /* 0x0000000002107229 */ /* 0x000fe4000000000c */
[----:B------:R-:W-:-:S06]  /*1d30*/  DSETP.GE.AND P0, PT, R12, R24, PT ;  /* 0x000000180c00722a */ /* 0x000fcc0003f06000 */
[----:B------:R-:W-:-:S14]  /*1d40*/  DSETP.LEU.OR P0, PT, |R16|, R18, !P0 ;  /* 0x000000121000722a */ /* 0x000fdc000470b600 */
[----:B------:R-:W-:Y:S05]  /*1d50*/  @P0 BRA `(.L_x_167) ;  /* 0x0000000000280947 */ /* 0x000fea0003800000 */
[----:B------:R-:W-:Y:S01]  /*1d60*/  IMAD.MOV.U32 R16, RZ, RZ, -0x68277644 ;  /* 0x97d889bcff107424 */ /* 0x000fe200078e00ff */
[----:B------:R-:W-:-:S07]  /*1d70*/  MOV R17, 0x3cacd2b2 ;  /* 0x3cacd2b200117802 */ /* 0x000fce0000000f00 */
.L_x_168:
        /* <DEDUP_REMOVED lines=8> */
.L_x_167:
[----:B------:R-:W-:Y:S05]  /*1e00*/  BSYNC.RECONVERGENT B3 ;  /* 0x0000000000037941 */ /* 0x000fea0003800200 */
.L_x_166:
        /* <DEDUP_REMOVED lines=13> */
[----:B----4-:R-:W-:-:S05]  /*1ee0*/  IMAD.WIDE R2, R0, 0x8, R2 ;  /* 0x0000000800027825 */ /* 0x010fca00078e0202 */
[----:B------:R2:W5:Y:S02]  /*1ef0*/  LDG.E.64 R4, desc[UR4][R2.64] ;  /* 0x0000000402047981 */ /* 0x000564000c1e1b00 */
.L_x_165:
[----:B------:R-:W-:Y:S05]  /*1f00*/  BSYNC.RECONVERGENT B2 ;  /* 0x0000000000027941 */ /* 0x000fea0003800200 */
.L_x_160:
[----:B-----5:R-:W-:-:S08]  /*1f10*/  DADD R14, -R14, R20 ;  /* 0x000000000e0e7229 */ /* 0x020fd00000000114 */
[----:B------:R-:W-:-:S08]  /*1f20*/  DADD R4, -R14, R4 ;  /* 0x000000000e047229 */ /* 0x000fd00000000104 */
[----:B------:R-:W-:-:S14]  /*1f30*/  DSETP.GTU.AND P0, PT, |R4|, R18, PT ;  /* 0x000000120400722a */ /* 0x000fdc0003f0c200 */
[----:B------:R-:W-:Y:S05]  /*1f40*/  @P0 EXIT ;  /* 0x000000000000094d */ /* 0x000fea0003800000 */
[----:B--2---:R-:W-:-:S06]  /*1f50*/  IMAD.WIDE R2, R29, 0x8, R22 ;  /* 0x000000081d027825 */ /* 0x004fcc00078e0216 */
[----:B------:R-:W2:Y:S01]  /*1f60*/  LDG.E.64 R2, desc[UR4][R2.64] ;  /* 0x0000000402027981 */ /* 0x000ea2000c1e1b00 */
[----:B------:R-:W-:Y:S01]  /*1f70*/  IMAD.WIDE R22, R0, 0x8, R22 ;  /* 0x0000000800167825 */ /* 0x000fe200078e0216 */
[----:B--2---:R-:W-:-:S14]  /*1f80*/  DSETP.GE.AND P0, PT, R20, R2, PT ;  /* 0x000000021400722a */ /* 0x004fdc0003f06000 */
[----:B------:R-:W-:Y:S05]  /*1f90*/  @!P0 EXIT ;  /* 0x000000000000894d */ /* 0x000fea0003800000 */
[----:B------:R-:W-:Y:S01]  /*1fa0*/  STG.E.64 desc[UR4][R22.64], R14 ;  /* 0x0000000e16007986 */ /* 0x000fe2000c101b04 */
[----:B------:R-:W-:Y:S05]  /*1fb0*/  EXIT ;  /* 0x000000000000794d */ /* 0x000fea0003800000 */
.L_x_152:
[----:B------:R-:W-:-:S14]  /*1fc0*/  DSETP.GE.AND P0, PT, R20, R6, PT ;  /* 0x000000061400722a */ /* 0x000fdc0003f06000 */
[----:B------:R-:W-:Y:S05]  /*1fd0*/  @!P0 EXIT ;  /* 0x000000000000894d */ /* 0x000fea0003800000 */
[----:B------:R-:W-:-:S06]  /*1fe0*/  IMAD.WIDE R2, R29, 0x8, R2 ;  /* 0x000000081d027825 */ /* 0x000fcc00078e0202 */
[----:B------:R-:W2:Y:S02]  /*1ff0*/  LDG.E.64 R2, desc[UR4][R2.64] ;  /* 0x0000000402027981 */ /* 0x000ea4000c1e1b00 */
[----:B--2---:R-:W-:-:S08]  /*2000*/  DADD R6, -R18, R2 ;  /* 0x0000000012067229 */ /* 0x004fd00000000102 */
[----:B------:R-:W-:-:S08]  /*2010*/  DADD R6, R20, R6 ;  /* 0x0000000014067229 */ /* 0x000fd00000000006 */
        /* <DEDUP_REMOVED lines=8> */
.L_x_125:
        /* <DEDUP_REMOVED lines=9> */
[----:B------:R-:W-:Y:S02]  /*2130*/  VIADD R13, R8, 0xffffffff ;  /* 0xffffffff080d7836 */ /* 0x000fe40000000000 */
        /* <DEDUP_REMOVED lines=8> */
[----:B-1----:R1:W4:Y:S04]  /*21c0*/  LDG.E R12, desc[UR4][R18.64] ;  /* 0x00000004120c7981 */ /* 0x002328000c1e1900 */
[----:B--2---:R2:W5:Y:S01]  /*21d0*/  LDG.E R10, desc[UR4][R22.64] ;  /* 0x00000004160a7981 */ /* 0x004562000c1e1900 */
[----:B0-----:R-:W-:-:S05]  /*21e0*/  IMAD.WIDE.U32 R6, R13, 0xc, R6 ;  /* 0x0000000c0d067825 */ /* 0x001fca00078e0006 */
[----:B------:R-:W5:Y:S04]  /*21f0*/  LDG.E R15, desc[UR4][R6.64+0x4] ;  /* 0x00000404060f7981 */ /* 0x000f68000c1e1900 */
[----:B------:R-:W5:Y:S04]  /*2200*/  LDG.E R14, desc[UR4][R6.64+0x8] ;  /* 0x00000804060e7981 */ /* 0x000f68000c1e1900 */
[----:B------:R0:W5:Y:S01]  /*2210*/  LDG.E R13, desc[UR4][R6.64] ;  /* 0x00000004060d7981 */ /* 0x000162000c1e1900 */
[----:B---3--:R-:W-:Y:S02]  /*2220*/  IABS R20, R11 ;  /* 0x0000000b00147213 */ /* 0x008fe40000000000 */
[----:B------:R-:W-:-:S02]  /*2230*/  ISETP.NE.AND P4, PT, R11, RZ, PT ;  /* 0x000000ff0b00720c */ /* 0x000fc40003f85270 */
[----:B-1----:R-:W1:Y:S01]  /*2240*/  I2F.RP R18, R20 ;  /* 0x0000001400127306 */ /* 0x002e620000209400 */
[-C--:B----4-:R-:W-:Y:S01]  /*2250*/  IMAD R17, R11, R12.reuse, RZ ;  /* 0x0000000c0b117224 */ /* 0x090fe200078e02ff */
[----:B------:R-:W-:-:S04]  /*2260*/  IABS R16, R12 ;  /* 0x0000000c00107213 */ /* 0x000fc80000000000 */
[-C--:B------:R-:W-:Y:S02]  /*2270*/  IABS R19, R17.reuse ;  /* 0x0000001100137213 */ /* 0x080fe40000000000 */
[----:B------:R-:W-:Y:S02]  /*2280*/  IABS R24, R17 ;  /* 0x0000001100187213 */ /* 0x000fe40000000000 */
[----:B--2---:R-:W2:Y:S03]  /*2290*/  I2F.RP R22, R19 ;  /* 0x0000001300167306 */ /* 0x004ea60000209400 */
[----:B------:R-:W-:-:S05]  /*22a0*/  IMAD.MOV R24, RZ, RZ, -R24 ;  /* 0x000000ffff187224 */ /* 0x000fca00078e0a18 */
[----:B-1----:R-:W1:Y:S08]  /*22b0*/  MUFU.RCP R18, R18 ;  /* 0x0000001200127308 */ /* 0x002e700000001000 */
[----:B--2---:R-:W2:Y:S01]  /*22c0*/  MUFU.RCP R22, R22 ;  /* 0x0000001600167308 */ /* 0x004ea20000001000 */
[----:B-1----:R-:W-:Y:S02]  /*22d0*/  IADD3 R21, PT, PT, R18, 0xffffffe, RZ ;  /* 0x0ffffffe12157810 */ /* 0x002fe40007ffe0ff */
[----:B-----5:R-:W-:-:S05]  /*22e0*/  IABS R18, R10 ;  /* 0x0000000a00127213 */ /* 0x020fca0000000000 */
[----:B0-----:R-:W0:Y:S01]  /*22f0*/  F2I.FTZ.U32.TRUNC.NTZ R7, R21 ;  /* 0x0000001500077305 */ /* 0x001e22000021f000 */
[----:B--2---:R-:W-:-:S07]  /*2300*/  VIADD R8, R22, 0xffffffe ;  /* 0x0ffffffe16087836 */ /* 0x004fce0000000000 */
[----:B------:R1:W2:Y:S01]  /*2310*/  F2I.FTZ.U32.TRUNC.NTZ R9, R8 ;  /* 0x0000000800097305 */ /* 0x0002a2000021f000 */
[----:B0-----:R-:W-:-:S07]  /*2320*/  IMAD.MOV R23, RZ, RZ, -R7 ;  /* 0x000000ffff177224 */ /* 0x001fce00078e0a07 */
[----:B------:R-:W0:Y:S01]  /*2330*/  I2F.RP R22, R16 ;  /* 0x0000001000167306 */ /* 0x000e220000209400 */
[----:B-1----:R-:W-:Y:S02]  /*2340*/  IMAD.MOV.U32 R8, RZ, RZ, RZ ;  /* 0x000000ffff087224 */ /* 0x002fe400078e00ff */
[----:B------:R-:W-:Y:S02]  /*2350*/  IMAD R21, R23, R20, RZ ;  /* 0x0000001417157224 */ /* 0x000fe400078e02ff */
[----:B--2---:R-:W-:-:S04]  /*2360*/  IMAD.MOV R6, RZ, RZ, -R9 ;  /* 0x000000ffff067224 */ /* 0x004fc800078e0a09 */
[----:B------:R-:W-:Y:S02]  /*2370*/  IMAD R23, R6, R19, RZ ;  /* 0x0000001306177224 */ /* 0x000fe400078e02ff */
[----:B------:R-:W-:Y:S02]  /*2380*/  HFMA2 R6, -RZ, RZ, 0, 0 ;  /* 0x00000000ff067431 */ /* 0x000fe400000001ff */
[----:B------:R-:W-:Y:S01]  /*2390*/  IMAD.HI.U32 R8, R9, R23, R8 ;  /* 0x0000001709087227 */ /* 0x000fe200078e0008 */
[----:B------:R-:W-:Y:S01]  /*23a0*/  IABS R9, R11 ;  /* 0x0000000b00097213 */ /* 0x000fe20000000000 */
[----:B------:R-:W1:Y:S02]  /*23b0*/  I2F.RP R23, R18 ;  /* 0x0000001200177306 */ /* 0x000e640000209400 */
[----:B------:R-:W-:Y:S01]  /*23c0*/  IMAD.HI.U32 R6, R7, R21, R6 ;  /* 0x0000001507067227 */ /* 0x000fe200078e0006 */
[----:B------:R-:W-:-:S05]  /*23d0*/  IABS R7, R0 ;  /* 0x0000000000077213 */ /* 0x000fca0000000000 */
[----:B0-----:R-:W0:Y:S01]  /*23e0*/  MUFU.RCP R22, R22 ;  /* 0x0000001600167308 */ /* 0x001e220000001000 */
[----:B------:R-:W-:Y:S02]  /*23f0*/  IMAD.MOV R21, RZ, RZ, -R9 ;  /* 0x000000ffff157224 */ /* 0x000fe400078e0a09 */
[----:B------:R-:W-:-:S04]  /*2400*/  IMAD.HI.U32 R6, R6, R7, RZ ;  /* 0x0000000706067227 */ /* 0x000fc800078e00ff */
[----:B------:R-:W-:Y:S01]  /*2410*/  IMAD R21, R6, R21, R7 ;  /* 0x0000001506157224 */ /* 0x000fe200078e0207 */
[----:B-1----:R-:W1:Y:S01]  /*2420*/  MUFU.RCP R23, R23 ;  /* 0x0000001700177308 */ /* 0x002e620000001000 */
[----:B------:R-:W-:-:S03]  /*2430*/  IMAD.HI.U32 R8, R8, R7, RZ ;  /* 0x0000000708087227 */ /* 0x000fc600078e00ff */
[----:B------:R-:W-:Y:S01]  /*2440*/  ISETP.GT.U32.AND P5, PT, R20, R21, PT ;  /* 0x000000151400720c */ /* 0x000fe20003fa4070 */
[----:B------:R-:W-:Y:S01]  /*2450*/  IMAD R24, R8, R24, R7 ;  /* 0x0000001808187224 */ /* 0x000fe200078e0207 */
[----:B0-----:R-:W-:-:S04]  /*2460*/  IADD3 R7, PT, PT, R22, 0xffffffe, RZ ;  /* 0x0ffffffe16077810 */ /* 0x001fc80007ffe0ff */
[----:B------:R-:W-:Y:S02]  /*2470*/  ISETP.GT.U32.AND P6, PT, R19, R24, PT ;  /* 0x000000181300720c */ /* 0x000fe40003fc4070 */
[----:B------:R-:W0:Y:S05]  /*2480*/  F2I.FTZ.U32.TRUNC.NTZ R7, R7 ;  /* 0x0000000700077305 */ /* 0x000e2a000021f000 */
[----:B------:R-:W-:Y:S02]  /*2490*/  @!P5 IMAD.IADD R21, R21, 0x1, -R20 ;  /* 0x000000011515d824 */ /* 0x000fe400078e0a14 */
[----:B-1----:R-:W-:Y:S02]  /*24a0*/  VIADD R9, R23, 0xffffffe ;  /* 0x0ffffffe17097836 */ /* 0x002fe40000000000 */
[----:B------:R-:W-:Y:S01]  /*24b0*/  @!P5 VIADD R6, R6, 0x1 ;  /* 0x000000010606d836 */ /* 0x000fe20000000000 */
[----:B------:R-:W-:Y:S01]  /*24c0*/  ISETP.GE.U32.AND P0, PT, R21, R20, PT ;  /* 0x000000141500720c */ /* 0x000fe20003f06070 */
[----:B------:R-:W-:-:S02]  /*24d0*/  @!P6 IMAD.IADD R24, R24, 0x1, -R19 ;  /* 0x000000011818e824 */ /* 0x000fc400078e0a13 */
[----:B------:R-:W1:Y:S01]  /*24e0*/  F2I.FTZ.U32.TRUNC.NTZ R9, R9 ;  /* 0x0000000900097305 */ /* 0x000e62000021f000 */
[----:B------:R-:W-:Y:S01]  /*24f0*/  LOP3.LUT R20, R0, R17, RZ, 0x3c, !PT ;  /* 0x0000001100147212 */ /* 0x000fe200078e3cff */
[----:B------:R-:W-:Y:S01]  /*2500*/  @!P6 VIADD R8, R8, 0x1 ;  /* 0x000000010808e836 */ /* 0x000fe20000000000 */
[----:B------:R-:W-:Y:S02]  /*2510*/  ISETP.NE.AND P5, PT, R17, RZ, PT ;  /* 0x000000ff1100720c */ /* 0x000fe40003fa5270 */
[----:B------:R-:W-:Y:S02]  /*2520*/  ISETP.GE.U32.AND P1, PT, R24, R19, PT ;  /* 0x000000131800720c */ /* 0x000fe40003f26070 */
[----:B------:R-:W-:Y:S02]  /*2530*/  LOP3.LUT R19, R0, R11, RZ, 0x3c, !PT ;  /* 0x0000000b00137212 */ /* 0x000fe400078e3cff */
[----:B0-----:R-:W-:Y:S01]  /*2540*/  IADD3 R21, PT, PT, RZ, -R7, RZ ;  /* 0x80000007ff157210 */ /* 0x001fe20007ffe0ff */
[----:B------:R-:W-:Y:S01]  /*2550*/  @P0 VIADD R6, R6, 0x1 ;  /* 0x0000000106060836 */ /* 0x000fe20000000000 */
[----:B------:R-:W-:-:S02]  /*2560*/  ISETP.GE.AND P2, PT, R19, RZ, PT ;  /* 0x000000ff1300720c */ /* 0x000fc40003f46270 */
[----:B------:R-:W-:Y:S01]  /*2570*/  ISETP.GE.AND P3, PT, R20, RZ, PT ;  /* 0x000000ff1400720c */ /* 0x000fe20003f66270 */
[----:B------:R-:W-:Y:S01]  /*2580*/  IMAD.MOV.U32 R19, RZ, RZ, R6 ;  /* 0x000000ffff137224 */ /* 0x000fe200078e0006 */
[----:B------:R-:W-:Y:S01]  /*2590*/  MOV R6, RZ ;  /* 0x000000ff00067202 */ /* 0x000fe20000000f00 */
[----:B------:R-:W-:Y:S02]  /*25a0*/  IMAD R21, R21, R16, RZ ;  /* 0x0000001015157224 */ /* 0x000fe400078e02ff */
[----:B------:R-:W-:Y:S01]  /*25b0*/  @P1 IADD3 R8, PT, PT, R8, 0x1, RZ ;  /* 0x0000000108081810 */ /* 0x000fe20007ffe0ff */
[----:B-1----:R-:W-:Y:S02]  /*25c0*/  IMAD.MOV R23, RZ, RZ, -R9 ;  /* 0x000000ffff177224 */ /* 0x002fe400078e0a09 */
[----:B------:R-:W-:Y:S01]  /*25d0*/  IMAD.HI.U32 R6, R7, R21, R6 ;  /* 0x0000001507067227 */ /* 0x000fe200078e0006 */
[----:B------:R-:W-:-:S03]  /*25e0*/  IABS R21, R10 ;  /* 0x0000000a00157213 */ /* 0x000fc60000000000 */
[----:B------:R-:W-:Y:S02]  /*25f0*/  IMAD.MOV.U32 R20, RZ, RZ, R8 ;  /* 0x000000ffff147224 */ /* 0x000fe400078e0008 */
[----:B------:R-:W-:Y:S01]  /*2600*/  @!P2 IMAD.MOV R19, RZ, RZ, -R19 ;  /* 0x000000ffff13a224 */ /* 0x000fe200078e0a13 */
[----:B------:R-:W-:Y:S01]  /*2610*/  @!P4 LOP3.LUT R19, RZ, R11, RZ, 0x33, !PT ;  /* 0x0000000bff13c212 */ /* 0x000fe200078e33ff */
[----:B------:R-:W-:Y:S02]  /*2620*/  IMAD R7, R23, R18, RZ ;  /* 0x0000001217077224 */ /* 0x000fe400078e02ff */
[----:B------:R-:W-:Y:S01]  /*2630*/  IMAD.MOV.U32 R8, RZ, RZ, RZ ;  /* 0x000000ffff087224 */ /* 0x000fe200078e00ff */
[----:B------:R-:W-:Y:S01]  /*2640*/  ISETP.GE.AND P2, PT, R19, RZ, PT ;  /* 0x000000ff1300720c */ /* 0x000fe20003f46270 */
[----:B------:R-:W-:Y:S01]  /*2650*/  @!P3 IMAD.MOV R20, RZ, RZ, -R20 ;  /* 0x000000ffff14b224 */ /* 0x000fe200078e0a14 */
[----:B------:R-:W-:Y:S01]  /*2660*/  @!P5 LOP3.LUT R20, RZ, R17, RZ, 0x33, !PT ;  /* 0x00000011ff14d212 */ /* 0x000fe200078e33ff */
[----:B------:R-:W-:Y:S01]  /*2670*/  IMAD.HI.U32 R8, R9, R7, R8 ;  /* 0x0000000709087227 */ /* 0x000fe200078e0008 */
[----:B------:R-:W-:-:S02]  /*2680*/  IABS R9, R12 ;  /* 0x0000000c00097213 */ /* 0x000fc40000000000 */
[----:B------:R-:W-:Y:S01]  /*2690*/  IABS R7, R19 ;  /* 0x0000001300077213 */ /* 0x000fe20000000000 */
[----:B------:R-:W-:Y:S01]  /*26a0*/  IMAD.MOV R21, RZ, RZ, -R21 ;  /* 0x000000ffff157224 */ /* 0x000fe200078e0a15 */
        /* <DEDUP_REMOVED lines=10> */
[----:B------:R-:W-:-:S03]  /*2750*/  ISETP.GT.U32.AND P1, PT, R18, R9, PT ;  /* 0x000000091200720c */ /* 0x000fc60003f24070 */
[----:B------:R-:W-:-:S08]  /*2760*/  IMAD.IADD R6, R13, 0x1, R6 ;  /* 0x000000010d067824 */ /* 0x000fd000078e0206 */
        /* <DEDUP_REMOVED lines=10> */
[----:B------:R-:W-:-:S04]  /*2810*/  @!P4 IMAD.MOV R9, RZ, RZ, -R9 ;  /* 0x000000ffff09c224 */ /* 0x000fc800078e0a09 */
[----:B------:R-:W-:-:S04]  /*2820*/  IMAD.IADD R15, R15, 0x1, R7 ;  /* 0x000000010f0f7824 */ /* 0x000fc800078e0207 */
[----:B------:R-:W-:-:S05]  /*2830*/  @!P1 LOP3.LUT R9, RZ, R10, RZ, 0x33, !PT ;  /* 0x0000000aff099212 */ /* 0x000fca00078e33ff */
[----:B------:R-:W-:-:S04]  /*2840*/  IMAD.IADD R9, R14, 0x1, R9 ;  /* 0x000000010e097824 */ /* 0x000fc800078e0209 */
[----:B------:R-:W-:-:S04]  /*2850*/  IMAD R12, R12, R9, R15 ;  /* 0x000000090c0c7224 */ /* 0x000fc800078e020f */
[----:B------:R-:W-:-:S07]  /*2860*/  IMAD R11, R11, R12, R6 ;  /* 0x0000000c0b0b7224 */ /* 0x000fce00078e0206 */
.L_x_170:
[----:B------:R-:W-:Y:S05]  /*2870*/  BSYNC.RECONVERGENT B1 ;  /* 0x0000000000017941 */ /* 0x000fea0003800200 */
.L_x_169:
        /* <DEDUP_REMOVED lines=19> */
[----:B------:R-:W-:-:S05]  /*29b0*/  @!P0 MOV R17, 0xffffffff ;  /* 0xffffffff00118802 */ /* 0x000fca0000000f00 */
        /* <DEDUP_REMOVED lines=20> */
.L_x_171:
        /* <DEDUP_REMOVED lines=14> */
.L_x_124:
[----:B------:R-:W-:Y:S05]  /*2be0*/  BSYNC.RECONVERGENT B0 ;  /* 0x0000000000007941 */ /* 0x000fea0003800200 */
.L_x_123:
[----:B------:R-:W0:Y:S02]  /*2bf0*/  LDC.64 R2, c[0x4][0x88] ;  /* 0x01002200ff027b82 */ /* 0x000e240000000a00 */
[----:B0-----:R-:W2:Y:S02]  /*2c00*/  LDG.E R2, desc[UR4][R2.64] ;  /* 0x0000000402027981 */ /* 0x001ea4000c1e1900 */
[----:B--2---:R-:W-:-:S04]  /*2c10*/  ISETP.GE.AND P0, PT, R11, R2, PT ;  /* 0x000000020b00720c */ /* 0x004fc80003f06270 */
[----:B------:R-:W-:-:S13]  /*2c20*/  ISETP.NE.OR P0, PT, R10, 0x1, P0 ;  /* 0x000000010a00780c */ /* 0x000fda0000705670 */
        /* <DEDUP_REMOVED lines=34> */
[----:B------:R0:W2:Y:S01]  /*2e50*/  LDG.E R11, desc[UR4][R6.64] ;  /* 0x00000004060b7981 */ /* 0x0000a2000c1e1900 */
        /* <DEDUP_REMOVED lines=10> */
[----:B------:R1:W3:Y:S01]  /*2f00*/  F2I.FTZ.U32.TRUNC.NTZ R9, R8 ;  /* 0x0000000800097305 */ /* 0x0002e2000021f000 */
[----:B------:R-:W-:Y:S01]  /*2f10*/  IABS R16, R12 ;  /* 0x0000000c00107213 */ /* 0x000fe20000000000 */
[----:B0-----:R-:W-:Y:S02]  /*2f20*/  IMAD.MOV R23, RZ, RZ, -R7 ;  /* 0x000000ffff177224 */ /* 0x001fe400078e0a07 */
[----:B-1----:R-:W-:Y:S02]  /*2f30*/  HFMA2 R8, -RZ, RZ, 0, 0 ;  /* 0x00000000ff087431 */ /* 0x002fe400000001ff */
[----:B------:R-:W-:Y:S02]  /*2f40*/  IMAD R21, R23, R18, RZ ;  /* 0x0000001217157224 */ /* 0x000fe400078e02ff */
[----:B---3--:R-:W-:Y:S01]  /*2f50*/  IMAD.MOV R6, RZ, RZ, -R9 ;  /* 0x000000ffff067224 */ /* 0x008fe200078e0a09 */
[----:B------:R-:W0:Y:S01]  /*2f60*/  I2F.RP R20, R16 ;  /* 0x0000001000147306 */ /* 0x000e220000209400 */
[----:B--2---:R-:W-:-:S02]  /*2f70*/  IABS R15, R10 ;  /* 0x0000000a000f7213 */ /* 0x004fc40000000000 */
[----:B------:R-:W-:Y:S02]  /*2f80*/  IMAD R23, R6, R19, RZ ;  /* 0x0000001306177224 */ /* 0x000fe400078e02ff */
[----:B------:R-:W-:Y:S02]  /*2f90*/  IMAD.MOV.U32 R6, RZ, RZ, RZ ;  /* 0x000000ffff067224 */ /* 0x000fe400078e00ff */
[----:B------:R-:W-:Y:S01]  /*2fa0*/  IMAD.HI.U32 R8, R9, R23, R8 ;  /* 0x0000001709087227 */ /* 0x000fe200078e0008 */
[----:B------:R-:W-:-:S03]  /*2fb0*/  IABS R9, R3 ;  /* 0x0000000300097213 */ /* 0x000fc60000000000 */
[----:B------:R-:W-:Y:S01]  /*2fc0*/  IMAD.HI.U32 R6, R7, R21, R6 ;  /* 0x0000001507067227 */ /* 0x000fe200078e0006 */
[----:B------:R-:W-:Y:S01]  /*2fd0*/  IABS R7, R0 ;  /* 0x0000000000077213 */ /* 0x000fe20000000000 */
[----:B------:R-:W1:Y:S01]  /*2fe0*/  I2F.RP R21, R15 ;  /* 0x0000000f00157306 */ /* 0x000e620000209400 */
[----:B------:R-:W-:Y:S01]  /*2ff0*/  IABS R22, R17 ;  /* 0x0000001100167213 */ /* 0x000fe20000000000 */
[----:B------:R-:W-:Y:S02]  /*3000*/  IMAD.MOV R23, RZ, RZ, -R9 ;  /* 0x000000ffff177224 */ /* 0x000fe400078e0a09 */
[----:B------:R-:W-:-:S04]  /*3010*/  IMAD.HI.U32 R6, R6, R7, RZ ;  /* 0x0000000706067227 */ /* 0x000fc800078e00ff */
[----:B0-----:R-:W0:Y:S01]  /*3020*/  MUFU.RCP R20, R20 ;  /* 0x0000001400147308 */ /* 0x001e220000001000 */
[--C-:B------:R-:W-:Y:S02]  /*3030*/  IMAD R23, R6, R23, R7.reuse ;  /* 0x0000001706177224 */ /* 0x100fe400078e0207 */
[----:B------:R-:W-:Y:S02]  /*3040*/  IMAD.MOV R22, RZ, RZ, -R22 ;  /* 0x000000ffff167224 */ /* 0x000fe400078e0a16 */
[----:B------:R-:W-:Y:S01]  /*3050*/  IMAD.HI.U32 R8, R8, R7, RZ ;  /* 0x0000000708087227 */ /* 0x000fe200078e00ff */
[----:B------:R-:W-:Y:S02]  /*3060*/  ISETP.GT.U32.AND P5, PT, R18, R23, PT ;  /* 0x000000171200720c */ /* 0x000fe40003fa4070 */
[----:B-1----:R-:W1:Y:S01]  /*3070*/  MUFU.RCP R21, R21 ;  /* 0x0000001500157308 */ /* 0x002e620000001000 */
[----:B------:R-:W-:-:S05]  /*3080*/  IMAD R22, R8, R22, R7 ;  /* 0x0000001608167224 */ /* 0x000fca00078e0207 */
[----:B------:R-:W-:Y:S01]  /*3090*/  ISETP.GT.U32.AND P6, PT, R19, R22, PT ;  /* 0x000000161300720c */ /* 0x000fe20003fc4070 */
[----:B0-----:R-:W-:-:S04]  /*30a0*/  VIADD R7, R20, 0xffffffe ;  /* 0x0ffffffe14077836 */ /* 0x001fc80000000000 */
[----:B------:R-:W-:Y:S02]  /*30b0*/  @!P5 IMAD.IADD R23, R23, 0x1, -R18 ;  /* 0x000000011717d824 */ /* 0x000fe400078e0a12 */
[----:B------:R-:W0:Y:S03]  /*30c0*/  F2I.FTZ.U32.TRUNC.NTZ R7, R7 ;  /* 0x0000000700077305 */ /* 0x000e26000021f000 */
[----:B------:R-:W-:Y:S02]  /*30d0*/  ISETP.GE.U32.AND P0, PT, R23, R18, PT ;  /* 0x000000121700720c */ /* 0x000fe40003f06070 */
[----:B-1----:R-:W-:Y:S01]  /*30e0*/  IADD3 R9, PT, PT, R21, 0xffffffe, RZ ;  /* 0x0ffffffe15097810 */ /* 0x002fe20007ffe0ff */
[----:B------:R-:W-:Y:S01]  /*30f0*/  @!P6 IMAD.IADD R22, R22, 0x1, -R19 ;  /* 0x000000011616e824 */ /* 0x000fe200078e0a13 */
[----:B------:R-:W-:-:S04]  /*3100*/  LOP3.LUT R18, R0, R3, RZ, 0x3c, !PT ;  /* 0x0000000300127212 */ /* 0x000fc800078e3cff */
[----:B------:R-:W1:Y:S01]  /*3110*/  F2I.FTZ.U32.TRUNC.NTZ R9, R9 ;  /* 0x0000000900097305 */ /* 0x000e62000021f000 */
[----:B------:R-:W-:Y:S02]  /*3120*/  ISETP.GE.U32.AND P1, PT, R22, R19, PT ;  /* 0x000000131600720c */ /* 0x000fe40003f26070 */
        /* <DEDUP_REMOVED lines=56> */
.L_x_174:
[----:B------:R-:W-:Y:S05]  /*34b0*/  BSYNC.RECONVERGENT B0 ;  /* 0x0000000000007941 */ /* 0x000fea0003800200 */
.L_x_173:
[----:B-----5:R-:W-:-:S04]  /*34c0*/  IMAD.WIDE R6, R0, 0x8, R4 ;  /* 0x0000000800067825 */ /* 0x020fc800078e0204 */
[----:B------:R-:W-:Y:S01]  /*34d0*/  IMAD.WIDE R10, R3, 0x8, R4 ;  /* 0x00000008030a7825 */ /* 0x000fe200078e0204 */
[----:B------:R-:W2:Y:S04]  /*34e0*/  LDG.E.64 R12, desc[UR4][R6.64] ;  /* 0x00000004060c7981 */ /* 0x000ea8000c1e1b00 */
[----:B------:R-:W2:Y:S01]  /*34f0*/  LDG.E.64 R14, desc[UR4][R10.64] ;  /* 0x000000040a0e7981 */ /* 0x000ea2000c1e1b00 */
[----:B------:R-:W0:Y:S03]  /*3500*/  LDC.64 R20, c[0x4][0xe0] ;  /* 0x01003800ff147b82 */ /* 0x000e260000000a00 */
[----:B0-----:R-:W3:Y:S05]  /*3510*/  LDG.E.64 R4, desc[UR4][R20.64] ;  /* 0x0000000414047981 */ /* 0x001eea000c1e1b00 */
[----:B------:R-:W0:Y:S02]  /*3520*/  LDC.64 R16, c[0x4][0xb0] ;  /* 0x01002c00ff107b82 */ /* 0x000e240000000a00 */
[----:B0-----:R-:W5:Y:S01]  /*3530*/  LDG.E.64 R16, desc[UR4][R16.64] ;  /* 0x0000000410107981 */ /* 0x001f62000c1e1b00 */
[----:B--2---:R-:W-:-:S06]  /*3540*/  DSETP.NEU.AND P1, PT, R12, R14, PT ;  /* 0x0000000e0c00722a */ /* 0x004fcc0003f2d000 */
[----:B------:R-:W-:-:S13]  /*3550*/  ISETP.LE.OR P0, PT, R0, R3, P1 ;  /* 0x000000030000720c */ /* 0x000fda0000f03670 */
[----:B------:R-:W-:-:S14]  /*3560*/  DSETP.LEU.AND P0, PT, R12, R14, P0 ;  /* 0x0000000e0c00722a */ /* 0x000fdc000070b000 */
[----:B------:R-:W0:Y:S02]  /*3570*/  @!P0 LDC.64 R18, c[0x4][0xf0] ;  /* 0x01003c00ff128b82 */ /* 0x000e240000000a00 */
[----:B0-----:R-:W2:Y:S01]  /*3580*/  @!P0 LDG.E.64 R18, desc[UR4][R18.64] ;  /* 0x0000000412128981 */ /* 0x001ea2000c1e1b00 */
[----:B---3--:R-:W-:-:S04]  /*3590*/  IMAD.WIDE R8, R3, 0x8, R4 ;  /* 0x0000000803087825 */ /* 0x008fc800078e0204 */
[C---:B------:R-:W-:Y:S02]  /*35a0*/  IMAD.WIDE R4, R0.reuse, 0x8, R4 ;  /* 0x0000000800047825 */ /* 0x040fe400078e0204 */
[----:B------:R-:W5:Y:S04]  /*35b0*/  LDG.E.64 R8, desc[UR4][R8.64] ;  /* 0x0000000408087981 */ /* 0x000f68000c1e1b00 */
[----:B------:R-:W5:Y:S01]  /*35c0*/  LDG.E.64 R4, desc[UR4][R4.64] ;  /* 0x0000000404047981 */ /* 0x000f62000c1e1b00 */
[----:B--2---:R-:W-:-:S05]  /*35d0*/  @!P0 IMAD.WIDE R20, R0, 0x4, R18 ;  /* 0x0000000400148825 */ /* 0x004fca00078e0212 */
[----:B------:R0:W-:Y:S01]  /*35e0*/  @!P0 STG.E desc[UR4][R20.64], R2 ;  /* 0x0000000214008986 */ /* 0x0001e2000c101904 */
[----:B------:R-:W-:Y:S05]  /*35f0*/  @!P0 EXIT ;  /* 0x000000000000894d */ /* 0x000fea0003800000 */
[----:B0----5:R-:W-:Y:S01]  /*3600*/  DADD R2, R8, -R12 ;  /* 0x0000000008027229 */ /* 0x021fe2000000080c */
[----:B------:R-:W-:Y:S01]  /*3610*/  UMOV UR6, 0x97d889bc ;  /* 0x97d889bc00067882 */ /* 0x000fe20000000000 */
[----:B------:R-:W-:Y:S01]  /*3620*/  DADD R18, -R12, R4 ;  /* 0x000000000c127229 */ /* 0x000fe20000000104 */
        /* <DEDUP_REMOVED lines=12> */
[----:B------:R-:W-:Y:S02]  /*36f0*/  SEL R24, R0, R25, P0 ;  /* 0x0000001900187207 */ /* 0x000fe40000000000 */
[----:B------:R-:W-:-:S06]  /*3700*/  MOV R25, R27 ;  /* 0x0000001b00197202 */ /* 0x000fcc0000000f00 */
[----:B------:R-:W-:-:S14]  /*3710*/  DSETP.GE.AND P0, PT, R24, UR6, PT ;  /* 0x0000000618007e2a */ /* 0x000fdc000bf06000 */
[----:B------:R-:W-:Y:S05]  /*3720*/  @!P0 BRA `(.L_x_175) ;  /* 0x0000000000a48947 */ /* 0x000fea0003800000 */
[----:B------:R-:W-:Y:S05]  /*3730*/  @P1 BRA `(.L_x_176) ;  /* 0x00000000004c1947 */ /* 0x000fea0003800000 */
[----:B------:R-:W-:Y:S01]  /*3740*/  IMAD.MOV.U32 R8, RZ, RZ, -0x68277644 ;  /* 0x97d889bcff087424 */ /* 0x000fe200078e00ff */
[----:B------:R-:W-:Y:S01]  /*3750*/  DADD R4, R2, -R20 ;  /* 0x0000000002047229 */ /* 0x000fe20000000814 */
[----:B------:R-:W-:Y:S01]  /*3760*/  IMAD.MOV.U32 R9, RZ, RZ, 0x3cacd2b2 ;  /* 0x3cacd2b2ff097424 */ /* 0x000fe200078e00ff */
[----:B------:R-:W-:Y:S05]  /*3770*/  BSSY.RECONVERGENT B0, `(.L_x_177) ;  /* 0x0000009000007945 */ /* 0x000fea0003800200 */
[----:B------:R-:W-:-:S06]  /*3780*/  DSETP.GE.AND P0, PT, R20, R8, PT ;  /* 0x000000081400722a */ /* 0x000fcc0003f06000 */
[----:B------:R-:W-:-:S14]  /*3790*/  DSETP.LEU.OR P0, PT, |R4|, R16, !P0 ;  /* 0x000000100400722a */ /* 0x000fdc000470b600 */
[----:B------:R-:W-:Y:S05]  /*37a0*/  @P0 BRA `(.L_x_178) ;  /* 0x0000000000140947 */ /* 0x000fea0003800000 */
.L_x_179:
[----:B------:R-:W-:-:S08]  /*37b0*/  DMUL R20, R20, 0.5 ;  /* 0x3fe0000014147828 */ /* 0x000fd00000000000 */
[----:B------:R-:W-:Y:S02]  /*37c0*/  DADD R4, R2, -R20 ;  /* 0x0000000002047229 */ /* 0x000fe40000000814 */
[----:B------:R-:W-:-:S06]  /*37d0*/  DSETP.GE.AND P0, PT, R20, R8, PT ;  /* 0x000000081400722a */ /* 0x000fcc0003f06000 */
[----:B------:R-:W-:-:S14]  /*37e0*/  DSETP.GT.AND P1, PT, |R4|, R16, PT ;  /* 0x000000100400722a */ /* 0x000fdc0003f24200 */
[----:B------:R-:W-:Y:S05]  /*37f0*/  @P0 BRA P1, `(.L_x_179) ;  /* 0xfffffffc00ec0947 */ /* 0x000fea000083ffff */
.L_x_178:
[----:B------:R-:W-:Y:S05]  /*3800*/  BSYNC.RECONVERGENT B0 ;  /* 0x0000000000007941 */ /* 0x000fea0003800200 */
.L_x_177:
[----:B------:R-:W-:-:S08]  /*3810*/  DADD R18, R18, -R20 ;  /* 0x0000000012127229 */ /* 0x000fd00000000814 */
[----:B------:R-:W-:-:S14]  /*3820*/  DSETP.GTU.AND P0, PT, |R18|, R16, PT ;  /* 0x000000101200722a */ /* 0x000fdc0003f0c200 */
[----:B------:R-:W-:Y:S05]  /*3830*/  @P0 EXIT ;  /* 0x000000000000094d */ /* 0x000fea0003800000 */
[----:B------:R-:W-:-:S07]  /*3840*/  DADD R12, R12, R20 ;  /* 0x000000000c0c7229 */ /* 0x000fce0000000014 */
[----:B------:R-:W-:Y:S01]  /*3850*/  STG.E.64 desc[UR4][R6.64], R12 ;  /* 0x0000000c06007986 */ /* 0x000fe2000c101b04 */
[----:B------:R-:W-:Y:S05]  /*3860*/  EXIT ;  /* 0x000000000000794d */ /* 0x000fea0003800000 */
.L_x_176:
[----:B------:R-:W-:-:S14]  /*3870*/  DSETP.GTU.AND P0, PT, R12, R14, PT ;  /* 0x0000000e0c00722a */ /* 0x000fdc0003f0c000 */
[----:B------:R-:W-:Y:S05]  /*3880*/  @P0 EXIT ;  /* 0x000000000000094d */ /* 0x000fea0003800000 */
[----:B------:R-:W-:Y:S01]  /*3890*/  MOV R6, 0x97d889bc ;  /* 0x97d889bc00067802 */ /* 0x000fe20000000f00 */
[----:B------:R-:W-:Y:S01]  /*38a0*/  IMAD.MOV.U32 R7, RZ, RZ, 0x3cacd2b2 ;  /* 0x3cacd2b2ff077424 */ /* 0x000fe200078e00ff */
[C---:B------:R-:W-:Y:S01]  /*38b0*/  DADD R4, R2.reuse, R22 ;  /* 0x0000000002047229 */ /* 0x040fe20000000016 */
[----:B------:R-:W-:Y:S01]  /*38c0*/  BSSY.RECONVERGENT B0, `(.L_x_180) ;  /* 0x000000b000007945 */ /* 0x000fe20003800200 */
[----:B------:R-:W-:-:S03]  /*38d0*/  DADD R20, R2, R20 ;  /* 0x0000000002147229 */ /* 0x000fc60000000014 */
[----:B------:R-:W-:-:S05]  /*38e0*/  DSETP.GE.AND P0, PT, R22, R6, PT ;  /* 0x000000061600722a */ /* 0x000fca0003f06000 */
[--C-:B------:R-:W-:Y:S02]  /*38f0*/  DSETP.GTU.AND P1, PT, |R20|, R16.reuse, PT ;  /* 0x000000101400722a */ /* 0x100fe40003f2c200 */
[----:B------:R-:W-:-:S14]  /*3900*/  DSETP.LEU.OR P0, PT, |R4|, R16, !P0 ;  /* 0x000000100400722a */ /* 0x000fdc000470b600 */
[----:B------:R-:W-:Y:S05]  /*3910*/  @P0 BRA `(.L_x_181) ;  /* 0x0000000000140947 */ /* 0x000fea0003800000 */
.L_x_182:
[----:B------:R-:W-:-:S08]  /*3920*/  DMUL R22, R22, 0.5 ;  /* 0x3fe0000016167828 */ /* 0x000fd00000000000 */
[----:B------:R-:W-:Y:S02]  /*3930*/  DADD R4, R2, R22 ;  /* 0x0000000002047229 */ /* 0x000fe40000000016 */
[----:B------:R-:W-:-:S06]  /*3940*/  DSETP.GE.AND P0, PT, R22, R6, PT ;  /* 0x000000061600722a */ /* 0x000fcc0003f06000 */
[----:B------:R-:W-:-:S14]  /*3950*/  DSETP.GT.AND P2, PT, |R4|, R16, PT ;  /* 0x000000100400722a */ /* 0x000fdc0003f44200 */
[----:B------:R-:W-:Y:S05]  /*3960*/  @P0 BRA P2, `(.L_x_182) ;  /* 0xfffffffc00ec0947 */ /* 0x000fea000103ffff */
.L_x_181:
[----:B------:R-:W-:Y:S05]  /*3970*/  BSYNC.RECONVERGENT B0 ;  /* 0x0000000000007941 */ /* 0x000fea0003800200 */
.L_x_180:
[----:B------:R-:W-:Y:S05]  /*3980*/  @P1 EXIT ;  /* 0x000000000000194d */ /* 0x000fea0003800000 */
[----:B------:R-:W-:-:S07]  /*3990*/  DADD R12, R12, -R22 ;  /* 0x000000000c0c7229 */ /* 0x000fce0000000816 */
[----:B------:R-:W-:Y:S01]  /*39a0*/  STG.E.64 desc[UR4][R10.64], R12 ;  /* 0x0000000c0a007986 */ /* 0x000fe2000c101b04 */
[----:B------:R-:W-:Y:S05]  /*39b0*/  EXIT ;  /* 0x000000000000794d */ /* 0x000fea0003800000 */
.L_x_175:
[----:B------:R-:W-:-:S14]  /*39c0*/  DSETP.GTU.AND P0, PT, R12, R14, PT ;  /* 0x0000000e0c00722a */ /* 0x000fdc0003f0c000 */
[----:B------:R-:W-:Y:S05]  /*39d0*/  @P0 EXIT ;  /* 0x000000000000094d */ /* 0x000fea0003800000 */
[----:B------:R-:W-:-:S08]  /*39e0*/  DADD R8, R16, R8 ;  /* 0x0000000010087229 */ /* 0x000fd00000000008 */
[----:B------:R-:W-:-:S08]  /*39f0*/  DADD R8, R12, R8 ;  /* 0x000000000c087229 */ /* 0x000fd00000000008 */
[----:B------:R-:W-:-:S08]  /*3a00*/  DMUL R8, R8, 0.5 ;  /* 0x3fe0000008087828 */ /* 0x000fd00000000000 */
[----:B------:R-:W-:-:S08]  /*3a10*/  DADD R2, R4, -R8 ;  /* 0x0000000004027229 */ /* 0x000fd00000000808 */
[----:B------:R-:W-:-:S14]  /*3a20*/  DSETP.GTU.AND P0, PT, |R2|, R16, PT ;  /* 0x000000100200722a */ /* 0x000fdc0003f0c200 */
[----:B------:R0:W-:Y:S01]  /*3a30*/  @!P0 STG.E.64 desc[UR4][R6.64], R8 ;  /* 0x0000000806008986 */ /* 0x0001e2000c101b04 */
[----:B------:R-:W-:Y:S05]  /*3a40*/  @!P0 EXIT ;  /* 0x000000000000894d */ /* 0x000fea0003800000 */
[----:B------:R-:W-:-:S07]  /*3a50*/  DADD R4, R16, R4 ;  /* 0x0000000010047229 */ /* 0x000fce0000000004 */
[----:B------:R-:W-:Y:S01]  /*3a60*/  STG.E.64 desc[UR4][R6.64], R4 ;  /* 0x0000000406007986 */ /* 0x000fe2000c101b04 */
[----:B------:R-:W-:Y:S05]  /*3a70*/  EXIT ;  /* 0x000000000000794d */ /* 0x000fea0003800000 */
.L_x_172:
        /* <DEDUP_REMOVED lines=126> */
.L_x_184:
[----:B------:R-:W-:Y:S05]  /*4260*/  BSYNC.RECONVERGENT B0 ;  /* 0x0000000000007941 */ /* 0x000fea0003800200 */
.L_x_183:
        /* <DEDUP_REMOVED lines=32> */
.L_x_188:
[----:B------:R-:W-:-:S08]  /*4470*/  DMUL R14, R14, 0.5 ;  /* 0x3fe000000e0e7828 */ /* 0x000fd00000000000 */
[----:B------:R-:W-:Y:S02]  /*4480*/  DADD R10, R2, R14 ;  /* 0x00000000020a7229 */ /* 0x000fe4000000000e */
[----:B------:R-:W-:-:S06]  /*4490*/  DSETP.GE.AND P0, PT, R14, R12, PT ;  /* 0x0000000c0e00722a */ /* 0x000fcc0003f06000 */
[----:B------:R-:W-:-:S14]  /*44a0*/  DSETP.GT.AND P1, PT, |R10|, R8, PT ;  /* 0x000000080a00722a */ /* 0x000fdc0003f24200 */
[----:B------:R-:W-:Y:S05]  /*44b0*/  @P0 BRA P1, `(.L_x_188) ;  /* 0xfffffffc00ec0947 */ /* 0x000fea000083ffff */
.L_x_187:
[----:B------:R-:W-:Y:S05]  /*44c0*/  BSYNC.RECONVERGENT B0 ;  /* 0x0000000000007941 */ /* 0x000fea0003800200 */
.L_x_186:
[----:B------:R-:W-:-:S08]  /*44d0*/  DADD R2, R2, R14 ;  /* 0x0000000002027229 */ /* 0x000fd0000000000e */
[----:B------:R-:W-:-:S14]  /*44e0*/  DSETP.GTU.AND P0, PT, |R2|, R8, PT ;  /* 0x000000080200722a */ /* 0x000fdc0003f0c200 */
[----:B------:R-:W-:Y:S05]  /*44f0*/  @P0 EXIT ;  /* 0x000000000000094d */ /* 0x000fea0003800000 */
[----:B------:R-:W-:-:S07]  /*4500*/  DADD R4, R4, -R14 ;  /* 0x0000000004047229 */ /* 0x000fce000000080e */
[----:B------:R-:W-:Y:S01]  /*4510*/  STG.E.64 desc[UR4][R6.64], R4 ;  /* 0x0000000406007986 */ /* 0x000fe2000c101b04 */
[----:B------:R-:W-:Y:S05]  /*4520*/  EXIT ;  /* 0x000000000000794d */ /* 0x000fea0003800000 */
.L_x_185:
[----:B------:R-:W-:-:S14]  /*4530*/  DSETP.GE.AND P0, PT, R4, R10, PT ;  /* 0x0000000a0400722a */ /* 0x000fdc0003f06000 */
[----:B------:R-:W-:Y:S05]  /*4540*/  @!P0 EXIT ;  /* 0x000000000000894d */ /* 0x000fea0003800000 */
[----:B------:R-:W-:-:S07]  /*4550*/  DADD R8, -R8, R12 ;  /* 0x0000000008087229 */ /* 0x000fce000000010c */
[----:B------:R-:W-:Y:S01]  /*4560*/  STG.E.64 desc[UR4][R6.64], R8 ;  /* 0x0000000806007986 */ /* 0x000fe2000c101b04 */
[----:B------:R-:W-:Y:S05]  /*4570*/  EXIT ;  /* 0x000000000000794d */ /* 0x000fea0003800000 */
.L_x_189:
        /* <DEDUP_REMOVED lines=16> */
.L_x_385:


//--------------------- .text._Z18fix_maxi_critical1i --------------------------
	.section	.text._Z18fix_maxi_critical1i,"ax",@progbits
	.align	128
        .global         _Z18fix_maxi_critical1i
        .type           _Z18fix_maxi_critical1i,@function
        .size           _Z18fix_maxi_critical1i,(.L_x_386 - _Z18fix_maxi_critical1i)
        .other          _Z18fix_maxi_critical1i,@"STO_CUDA_ENTRY STV_DEFAULT"
_Z18fix_maxi_critical1i:
.text._Z18fix_maxi_critical1i:
        /* <DEDUP_REMOVED lines=50> */
[----:B------:R-:W-:-:S04]  /*0320*/  IABS R19, R17 ;  /* 0x0000001100137213 */ /* 0x000fc80000000000 */
[----:B-1----:R-:W1:Y:S08]  /*0330*/  I2F.RP R20, R19 ;  /* 0x0000001300147306 */ /* 0x002e700000209400 */
[----:B---3--:R-:W3:Y:S08]  /*0340*/  MUFU.RCP R15, R15 ;  /* 0x0000000f000f7308 */ /* 0x008ef00000001000 */
[----:B-1----:R-:W1:Y:S01]  /*0350*/  MUFU.RCP R20, R20 ;  /* 0x0000001400147308 */ /* 0x002e620000001000 */
[----:B---3--:R-:W-:Y:S01]  /*0360*/  VIADD R2, R15, 0xffffffe ;  /* 0x0ffffffe0f027836 */ /* 0x008fe20000000000 */
[----:B--2---:R-:W-:-:S06]  /*0370*/  IABS R15, R8 ;  /* 0x00000008000f7213 */ /* 0x004fcc0000000000 */
[----:B------:R2:W3:Y:S01]  /*0380*/  F2I.FTZ.U32.TRUNC.NTZ R3, R2 ;  /* 0x0000000200037305 */ /* 0x0004e2000021f000 */
[----:B-1----:R-:W-:-:S07]  /*0390*/  IADD3 R6, PT, PT, R20, 0xffffffe, RZ ;  /* 0x0ffffffe14067810 */ /* 0x002fce0007ffe0ff */
[----:B------:R1:W0:Y:S01]  /*03a0*/  F2I.FTZ.U32.TRUNC.NTZ R7, R6 ;  /* 0x0000000600077305 */ /* 0x000222000021f000 */
[----:B--2---:R-:W-:Y:S02]  /*03b0*/  IMAD.MOV.U32 R2, RZ, RZ, RZ ;  /* 0x000000ffff027224 */ /* 0x004fe400078e00ff */
[----:B---3--:R-:W-:-:S05]  /*03c0*/  IMAD.MOV R21, RZ, RZ, -R3 ;  /* 0x000000ffff157224 */ /* 0x008fca00078e0a03 */
[----:B------:R-:W2:Y:S01]  /*03d0*/  I2F.RP R20, R16 ;  /* 0x0000001000147306 */ /* 0x000ea20000209400 */
[----:B-1----:R-:W-:Y:S02]  /*03e0*/  HFMA2 R6, -RZ, RZ, 0, 0 ;  /* 0x00000000ff067431 */ /* 0x002fe400000001ff */
[----:B------:R-:W-:Y:S02]  /*03f0*/  IMAD R21, R21, R18, RZ ;  /* 0x0000001215157224 */ /* 0x000fe400078e02ff */
[----:B0-----:R-:W-:Y:S02]  /*0400*/  IMAD.MOV R22, RZ, RZ, -R7 ;  /* 0x000000ffff167224 */ /* 0x001fe400078e0a07 */
[----:B------:R-:W-:Y:S01]  /*0410*/  IMAD.HI.U32 R2, R3, R21, R2 ;  /* 0x0000001503027227 */ /* 0x000fe200078e0002 */
[----:B------:R-:W-:Y:S01]  /*0420*/  IABS R3, R0 ;  /* 0x0000000000037213 */ /* 0x000fe20000000000 */
[----:B------:R-:W0:Y:S02]  /*0430*/  I2F.RP R21, R15 ;  /* 0x0000000f00157306 */ /* 0x000e240000209400 */
[----:B------:R-:W-:Y:S01]  /*0440*/  IMAD R23, R22, R19, RZ ;  /* 0x0000001316177224 */ /* 0x000fe200078e02ff */
[----:B------:R-:W-:Y:S01]  /*0450*/  IABS R22, R17 ;  /* 0x0000001100167213 */ /* 0x000fe20000000000 */
[----:B------:R-:W-:-:S04]  /*0460*/  IMAD.HI.U32 R2, R2, R3, RZ ;  /* 0x0000000302027227 */ /* 0x000fc800078e00ff */
[----:B------:R-:W-:Y:S01]  /*0470*/  IMAD.HI.U32 R6, R7, R23, R6 ;  /* 0x0000001707067227 */ /* 0x000fe200078e0006 */
[----:B------:R-:W-:Y:S01]  /*0480*/  IABS R7, R5 ;  /* 0x0000000500077213 */ /* 0x000fe20000000000 */
[----:B--2---:R-:W1:Y:S02]  /*0490*/  MUFU.RCP R20, R20 ;  /* 0x0000001400147308 */ /* 0x004e640000001000 */
[----:B------:R-:W-:Y:S02]  /*04a0*/  IMAD.MOV R22, RZ, RZ, -R22 ;  /* 0x000000ffff167224 */ /* 0x000fe400078e0a16 */
[----:B------:R-:W-:Y:S02]  /*04b0*/  IMAD.MOV R23, RZ, RZ, -R7 ;  /* 0x000000ffff177224 */ /* 0x000fe400078e0a07 */
[----:B------:R-:W-:Y:S02]  /*04c0*/  IMAD.HI.U32 R6, R6, R3, RZ ;  /* 0x0000000306067227 */ /* 0x000fe400078e00ff */
[----:B0-----:R-:W0:Y:S02]  /*04d0*/  MUFU.RCP R21, R21 ;  /* 0x0000001500157308 */ /* 0x001e240000001000 */
[----:B------:R-:W-:-:S02]  /*04e0*/  IMAD R23, R2, R23, R3 ;  /* 0x0000001702177224 */ /* 0x000fc400078e0203 */
[----:B------:R-:W-:-:S03]  /*04f0*/  IMAD R22, R6, R22, R3 ;  /* 0x0000001606167224 */ /* 0x000fc600078e0203 */
[----:B------:R-:W-:Y:S02]  /*0500*/  ISETP.GT.U32.AND P5, PT, R18, R23, PT ;  /* 0x000000171200720c */ /* 0x000fe40003fa4070 */
[----:B------:R-:W-:Y:S01]  /*0510*/  ISETP.GT.U32.AND P6, PT, R19, R22, PT ;  /* 0x000000161300720c */ /* 0x000fe20003fc4070 */
[----:B-1----:R-:W-:-:S06]  /*0520*/  VIADD R3, R20, 0xffffffe ;  /* 0x0ffffffe14037836 */ /* 0x002fcc0000000000 */
[----:B------:R-:W1:Y:S01]  /*0530*/  F2I.FTZ.U32.TRUNC.NTZ R3, R3 ;  /* 0x0000000300037305 */ /* 0x000e62000021f000 */
[----:B0-----:R-:W-:-:S03]  /*0540*/  IADD3 R7, PT, PT, R21, 0xffffffe, RZ ;  /* 0x0ffffffe15077810 */ /* 0x001fc60007ffe0ff */
[----:B------:R-:W-:Y:S01]  /*0550*/  @!P5 IMAD.IADD R23, R23, 0x1, -R18 ;  /* 0x000000011717d824 */ /* 0x000fe200078e0a12 */
[----:B------:R-:W-:Y:S01]  /*0560*/  @!P5 IADD3 R2, PT, PT, R2, 0x1, RZ ;  /* 0x000000010202d810 */ /* 0x000fe20007ffe0ff */
[----:B------:R-:W-:Y:S01]  /*0570*/  @!P6 IMAD.IADD R22, R22, 0x1, -R19 ;  /* 0x000000011616e824 */ /* 0x000fe200078e0a13 */
[----:B------:R-:W-:Y:S01]  /*0580*/  ISETP.NE.AND P5, PT, R17, RZ, PT ;  /* 0x000000ff1100720c */ /* 0x000fe20003fa5270 */
[----:B------:R-:W0:Y:S01]  /*0590*/  F2I.FTZ.U32.TRUNC.NTZ R7, R7 ;  /* 0x0000000700077305 */ /* 0x000e22000021f000 */
[----:B------:R-:W-:Y:S01]  /*05a0*/  ISETP.GE.U32.AND P0, PT, R23, R18, PT ;  /* 0x000000121700720c */ /* 0x000fe20003f06070 */
[----:B------:R-:W-:Y:S01]  /*05b0*/  @!P6 VIADD R6, R6, 0x1 ;  /* 0x000000010606e836 */ /* 0x000fe20000000000 */
[----:B------:R-:W-:Y:S02]  /*05c0*/  ISETP.GE.U32.AND P1, PT, R22, R19, PT ;  /* 0x000000131600720c */ /* 0x000fe40003f26070 */
[C---:B------:R-:W-:Y:S02]  /*05d0*/  LOP3.LUT R18, R0.reuse, R5, RZ, 0x3c, !PT ;  /* 0x0000000500127212 */ /* 0x040fe400078e3cff */
[----:B------:R-:W-:Y:S01]  /*05e0*/  LOP3.LUT R19, R0, R17, RZ, 0x3c, !PT ;  /* 0x0000001100137212 */ /* 0x000fe200078e3cff */
[----:B-1----:R-:W-:Y:S01]  /*05f0*/  IMAD.MOV R21, RZ, RZ, -R3 ;  /* 0x000000ffff157224 */ /* 0x002fe200078e0a03 */
[----:B------:R-:W-:-:S02]  /*0600*/  ISETP.GE.AND P2, PT, R18, RZ, PT ;  /* 0x000000ff1200720c */ /* 0x000fc40003f46270 */
[----:B------:R-:W-:Y:S01]  /*0610*/  ISETP.GE.AND P3, PT, R19, RZ, PT ;  /* 0x000000ff1300720c */ /* 0x000fe20003f66270 */
[----:B------:R-:W-:Y:S02]  /*0620*/  IMAD R21, R21, R16, RZ ;  /* 0x0000001015157224 */ /* 0x000fe400078e02ff */
[----:B------:R-:W-:Y:S01]  /*0630*/  @P0 IADD3 R2, PT, PT, R2, 0x1, RZ ;  /* 0x0000000102020810 */ /* 0x000fe20007ffe0ff */
[----:B0-----:R-:W-:Y:S02]  /*0640*/  IMAD.MOV R20, RZ, RZ, -R7 ;  /* 0x000000ffff147224 */ /* 0x001fe400078e0a07 */
[----:B------:R-:W-:Y:S02]  /*0650*/  @P1 VIADD R6, R6, 0x1 ;  /* 0x0000000106061836 */ /* 0x000fe40000000000 */
[----:B------:R-:W-:Y:S02]  /*0660*/  IMAD.MOV.U32 R18, RZ, RZ, R2 ;  /* 0x000000ffff127224 */ /* 0x000fe400078e0002 */
[----:B------:R-:W-:-:S02]  /*0670*/  IMAD.MOV.U32 R2, RZ, RZ, RZ ;  /* 0x000000ffff027224 */ /* 0x000fc400078e00ff */
        /* <DEDUP_REMOVED lines=12> */
[----:B------:R-:W-:Y:S02]  /*0740*/  IABS R3, R18 ;  /* 0x0000001200037213 */ /* 0x000fe40000000000 */
[----:B------:R-:W-:Y:S01]  /*0750*/  IADD3 R20, PT, PT, RZ, -R20, RZ ;  /* 0x80000014ff147210 */ /* 0x000fe20007ffe0ff */
[----:B------:R-:W-:Y:S01]  /*0760*/  IMAD.MOV R7, RZ, RZ, -R7 ;  /* 0x000000ffff077224 */ /* 0x000fe200078e0a07 */
[----:B------:R-:W-:Y:S01]  /*0770*/  ISETP.GE.AND P2, PT, R18, RZ, PT ;  /* 0x000000ff1200720c */ /* 0x000fe20003f46270 */
[----:B------:R-:W-:Y:S01]  /*0780*/  IMAD.HI.U32 R2, R2, R3, RZ ;  /* 0x0000000302027227 */ /* 0x000fe200078e00ff */
[----:B------:R-:W-:-:S03]  /*0790*/  ISETP.GE.AND P4, PT, R19, RZ, PT ;  /* 0x000000ff1300720c */ /* 0x000fc60003f86270 */
[----:B------:R-:W-:-:S04]  /*07a0*/  IMAD.HI.U32 R6, R6, R17, RZ ;  /* 0x0000001106067227 */ /* 0x000fc800078e00ff */
[----:B------:R-:W-:Y:S02]  /*07b0*/  IMAD R3, R2, R7, R3 ;  /* 0x0000000702037224 */ /* 0x000fe400078e0203 */
[----:B------:R-:W-:Y:S02]  /*07c0*/  IMAD R6, R6, R20, R17 ;  /* 0x0000001406067224 */ /* 0x000fe400078e0211 */
[----:B------:R-:W-:Y:S01]  /*07d0*/  IMAD.MOV R2, RZ, RZ, -R18 ;  /* 0x000000ffff027224 */ /* 0x000fe200078e0a12 */
[----:B------:R-:W-:Y:S02]  /*07e0*/  ISETP.GT.U32.AND P0, PT, R16, R3, PT ;  /* 0x000000031000720c */ /* 0x000fe40003f04070 */
[----:B------:R-:W-:Y:S01]  /*07f0*/  ISETP.GT.U32.AND P1, PT, R15, R6, PT ;  /* 0x000000060f00720c */ /* 0x000fe20003f24070 */
[----:B------:R-:W-:-:S04]  /*0800*/  IMAD R2, R5, R2, R0 ;  /* 0x0000000205027224 */ /* 0x000fc800078e0200 */
[----:B-----5:R-:W-:-:S06]  /*0810*/  IMAD.IADD R2, R9, 0x1, R2 ;  /* 0x0000000109027824 */ /* 0x020fcc00078e0202 */
        /* <DEDUP_REMOVED lines=11> */
[----:B------:R-:W-:-:S05]  /*08d0*/  IADD3 R14, PT, PT, R14, R3, RZ ;  /* 0x000000030e0e7210 */ /* 0x000fca0007ffe0ff */
[----:B------:R-:W-:-:S05]  /*08e0*/  @!P1 LOP3.LUT R6, RZ, R8, RZ, 0x33, !PT ;  /* 0x00000008ff069212 */ /* 0x000fca00078e33ff */
[----:B------:R-:W-:-:S04]  /*08f0*/  IMAD.IADD R13, R13, 0x1, R6 ;  /* 0x000000010d0d7824 */ /* 0x000fc800078e0206 */
[----:B------:R-:W-:-:S04]  /*0900*/  IMAD R12, R12, R13, R14 ;  /* 0x0000000d0c0c7224 */ /* 0x000fc800078e020e */
[----:B------:R-:W-:-:S07]  /*0910*/  IMAD R5, R5, R12, R2 ;  /* 0x0000000c05057224 */ /* 0x000fce00078e0202 */
.L_x_194:
[----:B------:R-:W-:Y:S05]  /*0920*/  BSYNC.RECONVERGENT B1 ;  /* 0x0000000000017941 */ /* 0x000fea0003800200 */
.L_x_193:
        /* <DEDUP_REMOVED lines=25> */
[----:B----4-:R-:W-:Y:S01]  /*0ac0*/  @P2 DSETP.GT.AND P0, PT, R18, -R22, PT ;  /* 0x800000161200222a */ /* 0x010fe20003f04000 */
[----:B------:R-:W-:-:S05]  /*0ad0*/  @P2 FSEL R17, R18, -QNAN , P1 ;  /* 0xffffffff12112808 */ /* 0x000fca0000800000 */
[----:B---3--:R-:W-:Y:S01]  /*0ae0*/  @P2 DSETP.LT.AND P0, PT, R18, R20, P0 ;  /* 0x000000141200222a */ /* 0x008fe20000701000 */
[----:B------:R-:W-:Y:S02]  /*0af0*/  @P2 FSEL R20, R19, -QNAN , P1 ;  /* 0xffefffff13142808 */ /* 0x000fe40000800000 */
[----:B--2---:R-:W-:-:S03]  /*0b00*/  ISETP.NE.AND P1, PT, R9, -0x1, PT ;  /* 0xffffffff0900780c */ /* 0x004fc60003f25270 */
[----:B------:R-:W-:Y:S02]  /*0b10*/  @P2 FSEL R12, R17, -QNAN , P0 ;  /* 0xffffffff110c2808 */ /* 0x000fe40000000000 */
[----:B------:R-:W-:Y:S02]  /*0b20*/  @P2 FSEL R13, R20, -QNAN , P0 ;  /* 0xffefffff140d2808 */ /* 0x000fe40000000000 */
[----:B------:R-:W-:-:S06]  /*0b30*/  @P2 SEL R8, R16, R5, P0 ;  /* 0x0000000510082207 */ /* 0x000fcc0000000000 */
        /* <DEDUP_REMOVED lines=184> */
.L_x_196:
[----:B------:R-:W-:Y:S05]  /*16c0*/  BSYNC.RECONVERGENT B1 ;  /* 0x0000000000017941 */ /* 0x000fea0003800200 */
.L_x_195:
[----:B------:R-:W0:Y:S01]  /*16d0*/  LDC.64 R20, c[0x4][RZ] ;  /* 0x01000000ff147b82 */ /* 0x000e220000000a00 */
[C---:B------:R-:W-:Y:S01]  /*16e0*/  ISETP.GE.AND P0, PT, R0.reuse, R5, PT ;  /* 0x000000050000720c */ /* 0x040fe20003f06270 */
[----:B------:R-:W5:Y:S04]  /*16f0*/  LDG.E.64 R6, desc[UR4][R6.64] ;  /* 0x0000000406067981 */ /* 0x000f68000c1e1b00 */
[----:B0-----:R-:W2:Y:S02]  /*1700*/  LDG.E.64 R20, desc[UR4][R20.64] ;  /* 0x0000000414147981 */ /* 0x001ea4000c1e1b00 */
[----:B--2---:R-:W-:-:S04]  /*1710*/  IMAD.WIDE R16, R0, 0x8, R20 ;  /* 0x0000000800107825 */ /* 0x004fc800078e0214 */
[--C-:B------:R-:W-:Y:S01]  /*1720*/  IMAD.WIDE R14, R5, 0x8, R20.reuse ;  /* 0x00000008050e7825 */ /* 0x100fe200078e0214 */
[----:B------:R-:W2:Y:S04]  /*1730*/  LDG.E.64 R12, desc[UR4][R16.64] ;  /* 0x00000004100c7981 */ /* 0x000ea8000c1e1b00 */
[----:B------:R-:W2:Y:S01]  /*1740*/  LDG.E.64 R10, desc[UR4][R14.64] ;  /* 0x000000040e0a7981 */ /* 0x000ea2000c1e1b00 */
[----:B------:R-:W0:Y:S01]  /*1750*/  LDC.64 R22, c[0x4][0xb0] ;  /* 0x01002c00ff167b82 */ /* 0x000e220000000a00 */
[----:B------:R-:W-:-:S06]  /*1760*/  IMAD.WIDE R8, R8, 0x8, R20 ;  /* 0x0000000808087825 */ /* 0x000fcc00078e0214 */
[----:B------:R-:W5:Y:S04]  /*1770*/  LDG.E.64 R8, desc[UR4][R8.64] ;  /* 0x0000000408087981 */ /* 0x000f68000c1e1b00 */
        /* <DEDUP_REMOVED lines=8> */
[----:B-----5:R-:W-:Y:S01]  /*1800*/  DADD R18, -R6, R12 ;  /* 0x0000000006127229 */ /* 0x020fe2000000010c */
[----:B0-----:R-:W-:Y:S02]  /*1810*/  IMAD.MOV.U32 R20, RZ, RZ, -0x68277644 ;  /* 0x97d889bcff147424 */ /* 0x001fe400078e00ff */
[----:B------:R-:W-:-:S05]  /*1820*/  IMAD.MOV.U32 R21, RZ, RZ, 0x3c9cd2b2 ;  /* 0x3c9cd2b2ff157424 */ /* 0x000fca00078e00ff */
[----:B------:R-:W-:-:S08]  /*1830*/  DADD R18, R18, R22 ;  /* 0x0000000012127229 */ /* 0x000fd00000000016 */
[----:B------:R-:W-:-:S08]  /*1840*/  DMUL R18, R18, 0.5 ;  /* 0x3fe0000012127828 */ /* 0x000fd00000000000 */
        /* <DEDUP_REMOVED lines=12> */
.L_x_201:
[----:B------:R-:W-:-:S08]  /*1910*/  DMUL R18, R18, 0.5 ;  /* 0x3fe0000012127828 */ /* 0x000fd00000000000 */
[----:B------:R-:W-:Y:S02]  /*1920*/  DADD R2, R6, R18 ;  /* 0x0000000006027229 */ /* 0x000fe40000000012 */
[----:B------:R-:W-:-:S06]  /*1930*/  DSETP.GE.AND P0, PT, R18, R4, PT ;  /* 0x000000041200722a */ /* 0x000fcc0003f06000 */
[----:B------:R-:W-:-:S14]  /*1940*/  DSETP.GT.AND P1, PT, |R2|, R22, PT ;  /* 0x000000160200722a */ /* 0x000fdc0003f24200 */
[----:B------:R-:W-:Y:S05]  /*1950*/  @P0 BRA P1, `(.L_x_201) ;  /* 0xfffffffc00ec0947 */ /* 0x000fea000083ffff */
.L_x_200:
[----:B------:R-:W-:Y:S05]  /*1960*/  BSYNC.RECONVERGENT B1 ;  /* 0x0000000000017941 */ /* 0x000fea0003800200 */
.L_x_199:
[----:B------:R-:W-:-:S08]  /*1970*/  DADD R6, R6, R18 ;  /* 0x0000000006067229 */ /* 0x000fd00000000012 */
[----:B------:R-:W-:-:S14]  /*1980*/  DSETP.GTU.AND P0, PT, |R6|, R22, PT ;  /* 0x000000160600722a */ /* 0x000fdc0003f0c200 */
[----:B------:R-:W-:Y:S05]  /*1990*/  @P0 EXIT ;  /* 0x000000000000094d */ /* 0x000fea0003800000 */
[----:B------:R-:W-:-:S07]  /*19a0*/  DADD R12, R12, -R18 ;  /* 0x000000000c0c7229 */ /* 0x000fce0000000812 */
[----:B------:R-:W-:Y:S01]  /*19b0*/  STG.E.64 desc[UR4][R16.64], R12 ;  /* 0x0000000c10007986 */ /* 0x000fe2000c101b04 */
[----:B------:R-:W-:Y:S05]  /*19c0*/  EXIT ;  /* 0x000000000000794d */ /* 0x000fea0003800000 */
.L_x_198:
        /* <DEDUP_REMOVED lines=10> */
.L_x_204:
[----:B------:R-:W-:-:S08]  /*1a70*/  DMUL R18, R18, 0.5 ;  /* 0x3fe0000012127828 */ /* 0x000fd00000000000 */
[----:B------:R-:W-:Y:S02]  /*1a80*/  DADD R4, R2, R18 ;  /* 0x0000000002047229 */ /* 0x000fe40000000012 */
[----:B------:R-:W-:-:S06]  /*1a90*/  DSETP.GE.AND P0, PT, R18, R14, PT ;  /* 0x0000000e1200722a */ /* 0x000fcc0003f06000 */
[----:B------:R-:W-:-:S14]  /*1aa0*/  DSETP.GT.AND P1, PT, |R4|, R22, PT ;  /* 0x000000160400722a */ /* 0x000fdc0003f24200 */
[----:B------:R-:W-:Y:S05]  /*1ab0*/  @P0 BRA P1, `(.L_x_204) ;  /* 0xfffffffc00ec0947 */ /* 0x000fea000083ffff */
.L_x_203:
[----:B------:R-:W-:Y:S05]  /*1ac0*/  BSYNC.RECONVERGENT B1 ;  /* 0x0000000000017941 */ /* 0x000fea0003800200 */
.L_x_202:
        /* <DEDUP_REMOVED lines=8> */
.L_x_207:
[----:B------:R-:W-:-:S08]  /*1b50*/  DMUL R18, R18, 0.5 ;  /* 0x3fe0000012127828 */ /* 0x000fd00000000000 */
[----:B------:R-:W-:Y:S02]  /*1b60*/  DADD R2, R12, -R18 ;  /* 0x000000000c027229 */ /* 0x000fe40000000812 */
[----:B------:R-:W-:-:S06]  /*1b70*/  DSETP.GE.AND P1, PT, R18, R14, PT ;  /* 0x0000000e1200722a */ /* 0x000fcc0003f26000 */
[----:B------:R-:W-:-:S14]  /*1b80*/  DSETP.GEU.AND P0, PT, R2, R8, PT ;  /* 0x000000080200722a */ /* 0x000fdc0003f0e000 */
[----:B------:R-:W-:Y:S05]  /*1b90*/  @!P0 BRA P1, `(.L_x_207) ;  /* 0xfffffffc00ec8947 */ /* 0x000fea000083ffff */
.L_x_206:
[----:B------:R-:W-:Y:S05]  /*1ba0*/  BSYNC.RECONVERGENT B1 ;  /* 0x0000000000017941 */ /* 0x000fea0003800200 */
.L_x_205:
[----:B------:R-:W-:Y:S02]  /*1bb0*/  DADD R12, R12, -R18 ;  /* 0x000000000c0c7229 */ /* 0x000fe40000000812 */
[----:B------:R-:W-:-:S06]  /*1bc0*/  DSETP.GE.AND P0, PT, R18, R20, PT ;  /* 0x000000141200722a */ /* 0x000fcc0003f06000 */
[----:B------:R-:W-:-:S08]  /*1bd0*/  DADD R6, R6, -R12 ;  /* 0x0000000006067229 */ /* 0x000fd0000000080c */
[----:B------:R-:W-:-:S14]  /*1be0*/  DSETP.GTU.OR P0, PT, |R6|, R22, !P0 ;  /* 0x000000160600722a */ /* 0x000fdc000470c600 */
[----:B------:R-:W-:Y:S05]  /*1bf0*/  @P0 EXIT ;  /* 0x000000000000094d */ /* 0x000fea0003800000 */
[----:B------:R-:W-:Y:S01]  /*1c00*/  STG.E.64 desc[UR4][R16.64], R12 ;  /* 0x0000000c10007986 */ /* 0x000fe2000c101b04 */
[----:B------:R-:W-:Y:S05]  /*1c10*/  EXIT ;  /* 0x000000000000794d */ /* 0x000fea0003800000 */
.L_x_197:
[----:B------:R-:W-:-:S14]  /*1c20*/  DSETP.GT.AND P0, PT, R12, R10, PT ;  /* 0x0000000a0c00722a */ /* 0x000fdc0003f04000 */
[----:B------:R-:W-:Y:S05]  /*1c30*/  @!P0 BRA `(.L_x_208) ;  /* 0x0000000000308947 */ /* 0x000fea0003800000 */
[C---:B------:R-:W-:Y:S02]  /*1c40*/  DADD R2, R6.reuse, -R22 ;  /* 0x0000000006027229 */ /* 0x040fe40000000816 */
[----:B------:R-:W-:-:S06]  /*1c50*/  DADD R6, R6, -R10 ;  /* 0x0000000006067229 */ /* 0x000fcc000000080a */
[----:B------:R-:W-:-:S08]  /*1c60*/  DADD R4, R10, -R2 ;  /* 0x000000000a047229 */ /* 0x000fd00000000802 */
[----:B------:R-:W-:-:S08]  /*1c70*/  DMUL R4, R4, 0.5 ;  /* 0x3fe0000004047828 */ /* 0x000fd00000000000 */
[C---:B------:R-:W-:Y:S02]  /*1c80*/  DADD R6, R4.reuse, R6 ;  /* 0x0000000004067229 */ /* 0x040fe40000000006 */
[----:B------:R-:W-:-:S06]  /*1c90*/  DSETP.GE.AND P0, PT, R4, R20, PT ;  /* 0x000000140400722a */ /* 0x000fcc0003f06000 */
[----:B------:R-:W-:-:S14]  /*1ca0*/  DSETP.GTU.OR P0, PT, |R6|, R22, !P0 ;  /* 0x000000160600722a */ /* 0x000fdc000470c600 */
[----:B------:R-:W-:-:S07]  /*1cb0*/  @!P0 DADD R10, R10, -R4 ;  /* 0x000000000a0a8229 */ /* 0x000fce0000000804 */
[----:B------:R0:W-:Y:S01]  /*1cc0*/  @!P0 STG.E.64 desc[UR4][R16.64], R10 ;  /* 0x0000000a10008986 */ /* 0x0001e2000c101b04 */
[----:B------:R-:W-:Y:S05]  /*1cd0*/  @!P0 EXIT ;  /* 0x000000000000894d */ /* 0x000fea0003800000 */
[----:B------:R-:W-:Y:S01]  /*1ce0*/  STG.E.64 desc[UR4][R16.64], R2 ;  /* 0x0000000210007986 */ /* 0x000fe2000c101b04 */
[----:B------:R-:W-:Y:S05]  /*1cf0*/  EXIT ;  /* 0x000000000000794d */ /* 0x000fea0003800000 */
.L_x_208:
[----:B------:R-:W-:-:S14]  /*1d00*/  DSETP.NEU.AND P0, PT, R12, R10, PT ;  /* 0x0000000a0c00722a */ /* 0x000fdc0003f0d000 */
[----:B------:R-:W-:Y:S05]  /*1d10*/  @P0 EXIT ;  /* 0x000000000000094d */ /* 0x000fea0003800000 */
[----:B------:R-:W-:Y:S01]  /*1d20*/  DADD R6, R6, -R12 ;  /* 0x0000000006067229 */ /* 0x000fe2000000080c */
[----:B------:R-:W-:-:S06]  /*1d30*/  IMAD.WIDE R4, R5, 0x8, R2 ;  /* 0x0000000805047825 */ /* 0x000fcc00078e0202 */
[----:B------:R-:W5:Y:S01]  /*1d40*/  LDG.E.64 R4, desc[UR4][R4.64] ;  /* 0x0000000404047981 */ /* 0x000f62000c1e1b00 */
[----:B------:R-:W-:-:S08]  /*1d50*/  DADD R2, R22, -R6 ;  /* 0x0000000016027229 */ /* 0x000fd00000000806 */
[----:B------:R-:W-:-:S08]  /*1d60*/  DFMA R6, R2, 0.5, R6 ;  /* 0x3fe000000206782b */ /* 0x000fd00000000006 */
[----:B------:R-:W-:-:S14]  /*1d70*/  DSETP.GTU.AND P0, PT, |R6|, R22, PT ;  /* 0x000000160600722a */ /* 0x000fdc0003f0c200 */
[----:B------:R-:W-:-:S07]  /*1d80*/  @!P0 DFMA R2, R2, -0.5, R12 ;  /* 0xbfe000000202882b */ /* 0x000fce000000000c */
[----:B------:R0:W-:Y:S01]  /*1d90*/  @!P0 STG.E.64 desc[UR4][R16.64], R2 ;  /* 0x0000000210008986 */ /* 0x0001e2000c101b04 */
[----:B------:R-:W-:Y:S05]  /*1da0*/  @!P0 EXIT ;  /* 0x000000000000894d */ /* 0x000fea0003800000 */
[----:B-----5:R-:W-:-:S08]  /*1db0*/  DADD R4, -R10, R4 ;  /* 0x000000000a047229 */ /* 0x020fd00000000104 */
[----:B------:R-:W-:-:S08]  /*1dc0*/  DADD R6, R22, -R4 ;  /* 0x0000000016067229 */ /* 0x000fd00000000804 */
[----:B0-----:R-:W-:-:S08]  /*1dd0*/  DFMA R2, R6, -0.5, R4 ;  /* 0xbfe000000602782b */ /* 0x001fd00000000004 */
[----:B------:R-:W-:-:S14]  /*1de0*/  DSETP.GTU.AND P0, PT, |R2|, R22, PT ;  /* 0x000000160200722a */ /* 0x000fdc0003f0c200 */
[----:B------:R-:W-:Y:S05]  /*1df0*/  @P0 EXIT ;  /* 0x000000000000094d */ /* 0x000fea0003800000 */
[----:B------:R-:W-:-:S07]  /*1e00*/  DFMA R10, R6, 0.5, R10 ;  /* 0x3fe00000060a782b */ /* 0x000fce000000000a */
[----:B------:R-:W-:Y:S01]  /*1e10*/  STG.E.64 desc[UR4][R14.64], R10 ;  /* 0x0000000a0e007986 */ /* 0x000fe2000c101b04 */
[----:B------:R-:W-:Y:S05]  /*1e20*/  EXIT ;  /* 0x000000000000794d */ /* 0x000fea0003800000 */
.L_x_192:
        /* <DEDUP_REMOVED lines=35> */
[----:B-1----:R-:W-:Y:S01]  /*2060*/  VIADD R21, R18, 0xffffffe ;  /* 0x0ffffffe12157836 */ /* 0x002fe20000000000 */
[----:B-----5:R-:W-:-:S06]  /*2070*/  IABS R18, R10 ;  /* 0x0000000a00127213 */ /* 0x020fcc0000000000 */
[----:B0-----:R-:W0:Y:S01]  /*2080*/  F2I.FTZ.U32.TRUNC.NTZ R7, R21 ;  /* 0x0000001500077305 */ /* 0x001e22000021f000 */
[----:B--2---:R-:W-:-:S07]  /*2090*/  VIADD R8, R22, 0xffffffe ;  /* 0x0ffffffe16087836 */ /* 0x004fce0000000000 */
[----:B------:R1:W2:Y:S01]  /*20a0*/  F2I.FTZ.U32.TRUNC.NTZ R9, R8 ;  /* 0x0000000800097305 */ /* 0x0002a2000021f000 */
[----:B0-----:R-:W-:-:S07]  /*20b0*/  IADD3 R23, PT, PT, RZ, -R7, RZ ;  /* 0x80000007ff177210 */ /* 0x001fce0007ffe0ff */
[----:B------:R-:W0:Y:S01]  /*20c0*/  I2F.RP R22, R16 ;  /* 0x0000001000167306 */ /* 0x000e220000209400 */
[----:B-1----:R-:W-:Y:S02]  /*20d0*/  IMAD.MOV.U32 R8, RZ, RZ, RZ ;  /* 0x000000ffff087224 */ /* 0x002fe400078e00ff */
[----:B------:R-:W-:Y:S02]  /*20e0*/  IMAD R21, R23, R20, RZ ;  /* 0x0000001417157224 */ /* 0x000fe400078e02ff */
[----:B--2---:R-:W-:-:S04]  /*20f0*/  IMAD.MOV R6, RZ, RZ, -R9 ;  /* 0x000000ffff067224 */ /* 0x004fc800078e0a09 */
[----:B------:R-:W-:Y:S02]  /*2100*/  IMAD R23, R6, R19, RZ ;  /* 0x0000001306177224 */ /* 0x000fe400078e02ff */
[----:B------:R-:W-:Y:S02]  /*2110*/  IMAD.MOV.U32 R6, RZ, RZ, RZ ;  /* 0x000000ffff067224 */ /* 0x000fe400078e00ff */
[----:B------:R-:W-:Y:S01]  /*2120*/  IMAD.HI.U32 R8, R9, R23, R8 ;  /* 0x0000001709087227 */ /* 0x000fe200078e0008 */
[----:B------:R-:W-:Y:S01]  /*2130*/  IABS R9, R11 ;  /* 0x0000000b00097213 */ /* 0x000fe20000000000 */
[----:B------:R-:W1:Y:S02]  /*2140*/  I2F.RP R23, R18 ;  /* 0x0000001200177306 */ /* 0x000e640000209400 */
[----:B------:R-:W-:Y:S01]  /*2150*/  IMAD.HI.U32 R6, R7, R21, R6 ;  /* 0x0000001507067227 */ /* 0x000fe200078e0006 */
[----:B------:R-:W-:Y:S02]  /*2160*/  IABS R7, R0 ;  /* 0x0000000000077213 */ /* 0x000fe40000000000 */
[----:B------:R-:W-:-:S03]  /*2170*/  IADD3 R21, PT, PT, RZ, -R9, RZ ;  /* 0x80000009ff157210 */ /* 0x000fc60007ffe0ff */
[-C--:B------:R-:W-:Y:S01]  /*2180*/  IMAD.HI.U32 R6, R6, R7.reuse, RZ ;  /* 0x0000000706067227 */ /* 0x080fe200078e00ff */
[----:B0-----:R-:W0:Y:S03]  /*2190*/  MUFU.RCP R22, R22 ;  /* 0x0000001600167308 */ /* 0x001e260000001000 */
        /* <DEDUP_REMOVED lines=9> */
[----:B-1----:R-:W-:Y:S01]  /*2230*/  VIADD R9, R23, 0xffffffe ;  /* 0x0ffffffe17097836 */ /* 0x002fe20000000000 */
[----:B------:R-:W-:Y:S01]  /*2240*/  @!P6 IADD3 R8, PT, PT, R8, 0x1, RZ ;  /* 0x000000010808e810 */ /* 0x000fe20007ffe0ff */
[----:B------:R-:W-:Y:S01]  /*2250*/  @!P6 IMAD.IADD R24, R24, 0x1, -R19 ;  /* 0x000000011818e824 */ /* 0x000fe200078e0a13 */
[----:B------:R-:W-:Y:S01]  /*2260*/  ISETP.GE.U32.AND P0, PT, R21, R20, PT ;  /* 0x000000141500720c */ /* 0x000fe20003f06070 */
[----:B------:R-:W-:Y:S01]  /*2270*/  @!P5 VIADD R6, R6, 0x1 ;  /* 0x000000010606d836 */ /* 0x000fe20000000000 */
[----:B------:R-:W-:Y:S01]  /*2280*/  LOP3.LUT R20, R0, R17, RZ, 0x3c, !PT ;  /* 0x0000001100147212 */ /* 0x000fe200078e3cff */
[----:B------:R-:W1:Y:S01]  /*2290*/  F2I.FTZ.U32.TRUNC.NTZ R9, R9 ;  /* 0x0000000900097305 */ /* 0x000e62000021f000 */
[----:B------:R-:W-:-:S02]  /*22a0*/  ISETP.GE.U32.AND P1, PT, R24, R19, PT ;  /* 0x000000131800720c */ /* 0x000fc40003f26070 */
[----:B------:R-:W-:Y:S02]  /*22b0*/  LOP3.LUT R19, R0, R11, RZ, 0x3c, !PT ;  /* 0x0000000b00137212 */ /* 0x000fe400078e3cff */
[----:B------:R-:W-:Y:S01]  /*22c0*/  ISETP.GE.AND P3, PT, R20, RZ, PT ;  /* 0x000000ff1400720c */ /* 0x000fe20003f66270 */
[----:B0-----:R-:W-:Y:S01]  /*22d0*/  IMAD.MOV R21, RZ, RZ, -R7 ;  /* 0x000000ffff157224 */ /* 0x001fe200078e0a07 */
[----:B------:R-:W-:Y:S02]  /*22e0*/  ISETP.GE.AND P2, PT, R19, RZ, PT ;  /* 0x000000ff1300720c */ /* 0x000fe40003f46270 */
[----:B------:R-:W-:Y:S01]  /*22f0*/  ISETP.NE.AND P5, PT, R17, RZ, PT ;  /* 0x000000ff1100720c */ /* 0x000fe20003fa5270 */
[----:B------:R-:W-:Y:S02]  /*2300*/  @P0 VIADD R6, R6, 0x1 ;  /* 0x0000000106060836 */ /* 0x000fe40000000000 */
[----:B------:R-:W-:Y:S02]  /*2310*/  IMAD R21, R21, R16, RZ ;  /* 0x0000001015157224 */ /* 0x000fe400078e02ff */
[----:B------:R-:W-:-:S02]  /*2320*/  @P1 VIADD R8, R8, 0x1 ;  /* 0x0000000108081836 */ /* 0x000fc40000000000 */
[----:B------:R-:W-:Y:S02]  /*2330*/  IMAD.MOV.U32 R19, RZ, RZ, R6 ;  /* 0x000000ffff137224 */ /* 0x000fe400078e0006 */
[----:B------:R-:W-:Y:S01]  /*2340*/  IMAD.MOV.U32 R6, RZ, RZ, RZ ;  /* 0x000000ffff067224 */ /* 0x000fe200078e00ff */
[----:B------:R-:W-:Y:S01]  /*2350*/  MOV R20, R8 ;  /* 0x0000000800147202 */ /* 0x000fe20000000f00 */
[----:B-1----:R-:W-:Y:S02]  /*2360*/  IMAD.MOV R23, RZ, RZ, -R9 ;  /* 0x000000ffff177224 */ /* 0x002fe400078e0a09 */
[----:B------:R-:W-:Y:S01]  /*2370*/  IMAD.HI.U32 R6, R7, R21, R6 ;  /* 0x0000001507067227 */ /* 0x000fe200078e0006 */
[----:B------:R-:W-:Y:S02]  /*2380*/  @!P3 IADD3 R20, PT, PT, -R20, RZ, RZ ;  /* 0x000000ff1414b210 */ /* 0x000fe40007ffe1ff */
[----:B------:R-:W-:Y:S01]  /*2390*/  @!P5 LOP3.LUT R20, RZ, R17, RZ, 0x33, !PT ;  /* 0x00000011ff14d212 */ /* 0x000fe200078e33ff */
[----:B------:R-:W-:Y:S01]  /*23a0*/  @!P2 IMAD.MOV R19, RZ, RZ, -R19 ;  /* 0x000000ffff13a224 */ /* 0x000fe200078e0a13 */
[----:B------:R-:W-:Y:S01]  /*23b0*/  @!P4 LOP3.LUT R19, RZ, R11, RZ, 0x33, !PT ;  /* 0x0000000bff13c212 */ /* 0x000fe200078e33ff */
[----:B------:R-:W-:Y:S01]  /*23c0*/  IMAD R7, R23, R18, RZ ;  /* 0x0000001217077224 */ /* 0x000fe200078e02ff */
[----:B------:R-:W-:Y:S01]  /*23d0*/  IABS R21, R10 ;  /* 0x0000000a00157213 */ /* 0x000fe20000000000 */
[----:B------:R-:W-:Y:S01]  /*23e0*/  IMAD.MOV.U32 R8, RZ, RZ, RZ ;  /* 0x000000ffff087224 */ /* 0x000fe200078e00ff */
[----:B------:R-:W-:-:S02]  /*23f0*/  IABS R17, R20 ;  /* 0x0000001400117213 */ /* 0x000fc40000000000 */
[----:B------:R-:W-:Y:S01]  /*2400*/  ISETP.GE.AND P2, PT, R19, RZ, PT ;  /* 0x000000ff1300720c */ /* 0x000fe20003f46270 */
[----:B------:R-:W-:Y:S01]  /*2410*/  IMAD.HI.U32 R8, R9, R7, R8 ;  /* 0x0000000709087227 */ /* 0x000fe200078e0008 */
[----:B------:R-:W-:Y:S02]  /*2420*/  IABS R9, R12 ;  /* 0x0000000c00097213 */ /* 0x000fe40000000000 */
        /* <DEDUP_REMOVED lines=12> */
[----:B------:R-:W-:-:S06]  /*24f0*/  IMAD.IADD R6, R13, 0x1, R6 ;  /* 0x000000010d067824 */ /* 0x000fcc00078e0206 */
        /* <DEDUP_REMOVED lines=11> */
[----:B------:R-:W-:-:S03]  /*25b0*/  IADD3 R15, PT, PT, R15, R7, RZ ;  /* 0x000000070f0f7210 */ /* 0x000fc60007ffe0ff */
[----:B------:R-:W-:-:S05]  /*25c0*/  @!P1 LOP3.LUT R9, RZ, R10, RZ, 0x33, !PT ;  /* 0x0000000aff099212 */ /* 0x000fca00078e33ff */
[----:B------:R-:W-:-:S04]  /*25d0*/  IMAD.IADD R9, R14, 0x1, R9 ;  /* 0x000000010e097824 */ /* 0x000fc800078e0209 */
[----:B------:R-:W-:-:S04]  /*25e0*/  IMAD R12, R12, R9, R15 ;  /* 0x000000090c0c7224 */ /* 0x000fc800078e020f */
[----:B------:R-:W-:-:S07]  /*25f0*/  IMAD R11, R11, R12, R6 ;  /* 0x0000000c0b0b7224 */ /* 0x000fce00078e0206 */
.L_x_210:
[----:B------:R-:W-:Y:S05]  /*2600*/  BSYNC.RECONVERGENT B1 ;  /* 0x0000000000017941 */ /* 0x000fea0003800200 */
.L_x_209:
        /* <DEDUP_REMOVED lines=40> */
.L_x_211:
        /* <DEDUP_REMOVED lines=14> */
.L_x_191:
[----:B------:R-:W-:Y:S05]  /*2970*/  BSYNC.RECONVERGENT B0 ;  /* 0x0000000000007941 */ /* 0x000fea0003800200 */
.L_x_190:
        /* <DEDUP_REMOVED lines=39> */
[----:B---3--:R-:W-:Y:S02]  /*2bf0*/  IABS R18, R3 ;  /* 0x0000000300127213 */ /* 0x008fe40000000000 */
[----:B------:R-:W-:-:S02]  /*2c00*/  ISETP.NE.AND P4, PT, R3, RZ, PT ;  /* 0x000000ff0300720c */ /* 0x000fc40003f85270 */
[----:B------:R-:W3:Y:S01]  /*2c10*/  I2F.RP R15, R18 ;  /* 0x00000012000f7306 */ /* 0x000ee20000209400 */
[-C--:B----4-:R-:W-:Y:S01]  /*2c20*/  IMAD R17, R3, R12.reuse, RZ ;  /* 0x0000000c03117224 */ /* 0x090fe200078e02ff */
[----:B------:R-:W-:-:S04]  /*2c30*/  IABS R16, R12 ;  /* 0x0000000c00107213 */ /* 0x000fc80000000000 */
[-C--:B------:R-:W-:Y:S02]  /*2c40*/  IABS R19, R17.reuse ;  /* 0x0000001100137213 */ /* 0x080fe40000000000 */
[----:B-1----:R-:W-:Y:S02]  /*2c50*/  IABS R22, R17 ;  /* 0x0000001100167213 */ /* 0x002fe40000000000 */
[----:B------:R-:W1:Y:S03]  /*2c60*/  I2F.RP R20, R19 ;  /* 0x0000001300147306 */ /* 0x000e660000209400 */
[----:B------:R-:W-:-:S05]  /*2c70*/  IMAD.MOV R22, RZ, RZ, -R22 ;  /* 0x000000ffff167224 */ /* 0x000fca00078e0a16 */
[----:B---3--:R-:W3:Y:S08]  /*2c80*/  MUFU.RCP R15, R15 ;  /* 0x0000000f000f7308 */ /* 0x008ef00000001000 */
[----:B-1----:R-:W1:Y:S01]  /*2c90*/  MUFU.RCP R20, R20 ;  /* 0x0000001400147308 */ /* 0x002e620000001000 */
[----:B---3--:R-:W-:Y:S02]  /*2ca0*/  IADD3 R21, PT, PT, R15, 0xffffffe, RZ ;  /* 0x0ffffffe0f157810 */ /* 0x008fe40007ffe0ff */
[----:B--2---:R-:W-:-:S05]  /*2cb0*/  IABS R15, R10 ;  /* 0x0000000a000f7213 */ /* 0x004fca0000000000 */
[----:B0-----:R-:W0:Y:S01]  /*2cc0*/  F2I.FTZ.U32.TRUNC.NTZ R7, R21 ;  /* 0x0000001500077305 */ /* 0x001e22000021f000 */
[----:B-1----:R-:W-:-:S07]  /*2cd0*/  VIADD R8, R20, 0xffffffe ;  /* 0x0ffffffe14087836 */ /* 0x002fce0000000000 */
[----:B------:R1:W2:Y:S01]  /*2ce0*/  F2I.FTZ.U32.TRUNC.NTZ R9, R8 ;  /* 0x0000000800097305 */ /* 0x0002a2000021f000 */
[----:B0-----:R-:W-:-:S07]  /*2cf0*/  IMAD.MOV R23, RZ, RZ, -R7 ;  /* 0x000000ffff177224 */ /* 0x001fce00078e0a07 */
[----:B------:R-:W0:Y:S01]  /*2d00*/  I2F.RP R20, R16 ;  /* 0x0000001000147306 */ /* 0x000e220000209400 */
[----:B-1----:R-:W-:Y:S02]  /*2d10*/  IMAD.MOV.U32 R8, RZ, RZ, RZ ;  /* 0x000000ffff087224 */ /* 0x002fe400078e00ff */
[----:B------:R-:W-:Y:S01]  /*2d20*/  IMAD R21, R23, R18, RZ ;  /* 0x0000001217157224 */ /* 0x000fe200078e02ff */
[----:B--2---:R-:W-:-:S05]  /*2d30*/  IADD3 R6, PT, PT, RZ, -R9, RZ ;  /* 0x80000009ff067210 */ /* 0x004fca0007ffe0ff */
[----:B------:R-:W-:Y:S02]  /*2d40*/  IMAD R23, R6, R19, RZ ;  /* 0x0000001306177224 */ /* 0x000fe400078e02ff */
[----:B------:R-:W-:Y:S01]  /*2d50*/  IMAD.MOV.U32 R6, RZ, RZ, RZ ;  /* 0x000000ffff067224 */ /* 0x000fe200078e00ff */
[----:B0-----:R-:W-:Y:S01]  /*2d60*/  MUFU.RCP R20, R20 ;  /* 0x0000001400147308 */ /* 0x001fe20000001000 */
[----:B------:R-:W-:Y:S01]  /*2d70*/  IMAD.HI.U32 R8, R9, R23, R8 ;  /* 0x0000001709087227 */ /* 0x000fe200078e0008 */
[----:B------:R-:W-:-:S03]  /*2d80*/  IABS R9, R3 ;  /* 0x0000000300097213 */ /* 0x000fc60000000000 */
[----:B------:R-:W-:Y:S01]  /*2d90*/  IMAD.HI.U32 R6, R7, R21, R6 ;  /* 0x0000001507067227 */ /* 0x000fe200078e0006 */
[----:B------:R-:W-:Y:S02]  /*2da0*/  IABS R7, R0 ;  /* 0x0000000000077213 */ /* 0x000fe40000000000 */
[----:B------:R-:W0:Y:S01]  /*2db0*/  I2F.RP R21, R15 ;  /* 0x0000000f00157306 */ /* 0x000e220000209400 */
[----:B------:R-:W-:Y:S02]  /*2dc0*/  IADD3 R23, PT, PT, RZ, -R9, RZ ;  /* 0x80000009ff177210 */ /* 0x000fe40007ffe0ff */
[----:B------:R-:W-:-:S04]  /*2dd0*/  IMAD.HI.U32 R6, R6, R7, RZ ;  /* 0x0000000706067227 */ /* 0x000fc800078e00ff */
[----:B------:R-:W-:-:S04]  /*2de0*/  IMAD.HI.U32 R8, R8, R7, RZ ;  /* 0x0000000708087227 */ /* 0x000fc800078e00ff */
[--C-:B------:R-:W-:Y:S02]  /*2df0*/  IMAD R23, R6, R23, R7.reuse ;  /* 0x0000001706177224 */ /* 0x100fe400078e0207 */
[----:B------:R-:W-:Y:S01]  /*2e00*/  IMAD R22, R8, R22, R7 ;  /* 0x0000001608167224 */ /* 0x000fe200078e0207 */
[----:B0-----:R-:W0:Y:S02]  /*2e10*/  MUFU.RCP R21, R21 ;  /* 0x0000001500157308 */ /* 0x001e240000001000 */
[----:B------:R-:W-:Y:S01]  /*2e20*/  ISETP.GT.U32.AND P5, PT, R18, R23, PT ;  /* 0x000000171200720c */ /* 0x000fe20003fa4070 */
[----:B------:R-:W-:Y:S01]  /*2e30*/  VIADD R7, R20, 0xffffffe ;  /* 0x0ffffffe14077836 */ /* 0x000fe20000000000 */
[----:B------:R-:W-:-:S05]  /*2e40*/  ISETP.GT.U32.AND P6, PT, R19, R22, PT ;  /* 0x000000161300720c */ /* 0x000fca0003fc4070 */
[----:B------:R-:W1:Y:S06]  /*2e50*/  F2I.FTZ.U32.TRUNC.NTZ R7, R7 ;  /* 0x0000000700077305 */ /* 0x000e6c000021f000 */
[----:B------:R-:W-:Y:S02]  /*2e60*/  @!P5 IMAD.IADD R23, R23, 0x1, -R18 ;  /* 0x000000011717d824 */ /* 0x000fe400078e0a12 */
[----:B------:R-:W-:Y:S01]  /*2e70*/  @!P6 IMAD.IADD R22, R22, 0x1, -R19 ;  /* 0x000000011616e824 */ /* 0x000fe200078e0a13 */
[----:B0-----:R-:W-:Y:S01]  /*2e80*/  IADD3 R9, PT, PT, R21, 0xffffffe, RZ ;  /* 0x0ffffffe15097810 */ /* 0x001fe20007ffe0ff */
[----:B------:R-:W-:Y:S01]  /*2e90*/  @!P5 VIADD R6, R6, 0x1 ;  /* 0x000000010606d836 */ /* 0x000fe20000000000 */
[----:B------:R-:W-:Y:S01]  /*2ea0*/  ISETP.GE.U32.AND P0, PT, R23, R18, PT ;  /* 0x000000121700720c */ /* 0x000fe20003f06070 */
[----:B------:R-:W-:Y:S01]  /*2eb0*/  @!P6 VIADD R8, R8, 0x1 ;  /* 0x000000010808e836 */ /* 0x000fe20000000000 */
[----:B------:R-:W-:-:S02]  /*2ec0*/  ISETP.GE.U32.AND P1, PT, R22, R19, PT ;  /* 0x000000131600720c */ /* 0x000fc40003f26070 */
[----:B------:R-:W0:Y:S01]  /*2ed0*/  F2I.FTZ.U32.TRUNC.NTZ R9, R9 ;  /* 0x0000000900097305 */ /* 0x000e22000021f000 */
[C---:B------:R-:W-:Y:S02]  /*2ee0*/  LOP3.LUT R18, R0.reuse, R3, RZ, 0x3c, !PT ;  /* 0x0000000300127212 */ /* 0x040fe400078e3cff */
[----:B------:R-:W-:Y:S02]  /*2ef0*/  LOP3.LUT R19, R0, R17, RZ, 0x3c, !PT ;  /* 0x0000001100137212 */ /* 0x000fe400078e3cff */
[----:B------:R-:W-:Y:S02]  /*2f00*/  ISETP.GE.AND P2, PT, R18, RZ, PT ;  /* 0x000000ff1200720c */ /* 0x000fe40003f46270 */
[----:B-1----:R-:W-:Y:S02]  /*2f10*/  IADD3 R21, PT, PT, RZ, -R7, RZ ;  /* 0x80000007ff157210 */ /* 0x002fe40007ffe0ff */
[----:B------:R-:W-:Y:S01]  /*2f20*/  @P0 VIADD R6, R6, 0x1 ;  /* 0x0000000106060836 */ /* 0x000fe20000000000 */
[----:B------:R-:W-:Y:S01]  /*2f30*/  ISETP.GE.AND P3, PT, R19, RZ, PT ;  /* 0x000000ff1300720c */ /* 0x000fe20003f66270 */
[----:B------:R-:W-:Y:S01]  /*2f40*/  @P1 VIADD R8, R8, 0x1 ;  /* 0x0000000108081836 */ /* 0x000fe20000000000 */
[----:B------:R-:W-:Y:S01]  /*2f50*/  ISETP.NE.AND P5, PT, R17, RZ, PT ;  /* 0x000000ff1100720c */ /* 0x000fe20003fa5270 */
[----:B------:R-:W-:Y:S01]  /*2f60*/  IMAD.MOV.U32 R18, RZ, RZ, R6 ;  /* 0x000000ffff127224 */ /* 0x000fe200078e0006 */
[----:B0-----:R-:W-:Y:S01]  /*2f70*/  IADD3 R20, PT, PT, RZ, -R9, RZ ;  /* 0x80000009ff147210 */ /* 0x001fe20007ffe0ff */
[----:B------:R-:W-:Y:S01]  /*2f80*/  IMAD R21, R21, R16, RZ ;  /* 0x0000001015157224 */ /* 0x000fe200078e02ff */
[----:B------:R-:W-:Y:S01]  /*2f90*/  MOV R19, R8 ;  /* 0x0000000800137202 */ /* 0x000fe20000000f00 */
[----:B------:R-:W-:-:S02]  /*2fa0*/  IMAD.MOV.U32 R6, RZ, RZ, RZ ;  /* 0x000000ffff067224 */ /* 0x000fc400078e00ff */
[----:B------:R-:W-:Y:S01]  /*2fb0*/  @!P2 IMAD.MOV R18, RZ, RZ, -R18 ;  /* 0x000000ffff12a224 */ /* 0x000fe200078e0a12 */
[----:B------:R-:W-:Y:S01]  /*2fc0*/  @!P4 LOP3.LUT R18, RZ, R3, RZ, 0x33, !PT ;  /* 0x00000003ff12c212 */ /* 0x000fe200078e33ff */
[----:B------:R-:W-:Y:S02]  /*2fd0*/  IMAD.HI.U32 R6, R7, R21, R6 ;  /* 0x0000001507067227 */ /* 0x000fe400078e0006 */
[----:B------:R-:W-:Y:S02]  /*2fe0*/  @!P3 IADD3 R19, PT, PT, -R19, RZ, RZ ;  /* 0x000000ff1313b210 */ /* 0x000fe40007ffe1ff */
        /* <DEDUP_REMOVED lines=37> */
.L_x_214:
[----:B------:R-:W-:Y:S05]  /*3240*/  BSYNC.RECONVERGENT B0 ;  /* 0x0000000000007941 */ /* 0x000fea0003800200 */
.L_x_213:
        /* <DEDUP_REMOVED lines=21> */
[----:B------:R-:W-:Y:S01]  /*33a0*/  MOV R20, 0x97d889bc ;  /* 0x97d889bc00147802 */ /* 0x000fe20000000f00 */
[----:B------:R-:W-:Y:S01]  /*33b0*/  IMAD.MOV.U32 R21, RZ, RZ, 0x3c9cd2b2 ;  /* 0x3c9cd2b2ff157424 */ /* 0x000fe200078e00ff */
[----:B------:R-:W-:-:S05]  /*33c0*/  DADD R22, R4, R16 ;  /* 0x0000000004167229 */ /* 0x000fca0000000010 */
[----:B------:R-:W-:-:S08]  /*33d0*/  DADD R18, R4, -R2 ;  /* 0x0000000004127229 */ /* 0x000fd00000000802 */
[----:B------:R-:W-:-:S08]  /*33e0*/  DMUL R18, R18, 0.5 ;  /* 0x3fe0000012127828 */ /* 0x000fd00000000000 */
[----:B------:R-:W-:-:S14]  /*33f0*/  DSETP.GE.AND P0, PT, R18, R20, PT ;  /* 0x000000141200722a */ /* 0x000fdc0003f06000 */
[----:B------:R-:W-:Y:S05]  /*3400*/  @!P0 BRA `(.L_x_215) ;  /* 0x0000000400808947 */ /* 0x000fea0003800000 */
[----:B------:R-:W-:-:S08]  /*3410*/  DADD R16, -R8, R14 ;  /* 0x0000000008107229 */ /* 0x000fd0000000010e */
[----:B------:R-:W-:-:S08]  /*3420*/  DADD R16, R4, R16 ;  /* 0x0000000004107229 */ /* 0x000fd00000000010 */
[----:B------:R-:W-:Y:S01]  /*3430*/  DMUL R16, R16, 0.5 ;  /* 0x3fe0000010107828 */ /* 0x000fe20000000000 */
[----:B------:R-:W-:Y:S10]  /*3440*/  @P1 BRA `(.L_x_216) ;  /* 0x0000000000781947 */ /* 0x000ff40003800000 */
[----:B------:R-:W-:Y:S01]  /*3450*/  IMAD.MOV.U32 R24, RZ, RZ, -0x68277644 ;  /* 0x97d889bcff187424 */ /* 0x000fe200078e00ff */
[----:B------:R-:W-:Y:S01]  /*3460*/  MOV R25, 0x3cacd2b2 ;  /* 0x3cacd2b200197802 */ /* 0x000fe20000000f00 */
[----:B------:R-:W-:Y:S01]  /*3470*/  DADD R8, R2, -R18 ;  /* 0x0000000002087229 */ /* 0x000fe20000000812 */
[----:B------:R-:W-:Y:S04]  /*3480*/  BSSY.RECONVERGENT B0, `(.L_x_217) ;  /* 0x0000009000007945 */ /* 0x000fe80003800200 */
[----:B------:R-:W-:-:S06]  /*3490*/  DSETP.GE.AND P0, PT, R18, R24, PT ;  /* 0x000000181200722a */ /* 0x000fcc0003f06000 */
[----:B------:R-:W-:-:S14]  /*34a0*/  DSETP.LEU.OR P0, PT, |R8|, R4, !P0 ;  /* 0x000000040800722a */ /* 0x000fdc000470b600 */
[----:B------:R-:W-:Y:S05]  /*34b0*/  @P0 BRA `(.L_x_218) ;  /* 0x0000000000140947 */ /* 0x000fea0003800000 */
.L_x_219:
[----:B------:R-:W-:-:S08]  /*34c0*/  DMUL R18, R18, 0.5 ;  /* 0x3fe0000012127828 */ /* 0x000fd00000000000 */
[----:B------:R-:W-:Y:S02]  /*34d0*/  DADD R8, R2, -R18 ;  /* 0x0000000002087229 */ /* 0x000fe40000000812 */
[----:B------:R-:W-:-:S06]  /*34e0*/  DSETP.GE.AND P0, PT, R18, R24, PT ;  /* 0x000000181200722a */ /* 0x000fcc0003f06000 */
[----:B------:R-:W-:-:S14]  /*34f0*/  DSETP.GT.AND P1, PT, |R8|, R4, PT ;  /* 0x000000040800722a */ /* 0x000fdc0003f24200 */
[----:B------:R-:W-:Y:S05]  /*3500*/  @P0 BRA P1, `(.L_x_219) ;  /* 0xfffffffc00ec0947 */ /* 0x000fea000083ffff */
.L_x_218:
[----:B------:R-:W-:Y:S05]  /*3510*/  BSYNC.RECONVERGENT B0 ;  /* 0x0000000000007941 */ /* 0x000fea0003800200 */
.L_x_217:
        /* <DEDUP_REMOVED lines=10> */
[----:B------:R-:W-:-:S08]  /*35c0*/  DADD R22, -R12, R22 ;  /* 0x000000000c167229 */ /* 0x000fd00000000116 */
[----:B------:R-:W-:-:S08]  /*35d0*/  DMUL R22, R22, 0.5 ;  /* 0x3fe0000016167828 */ /* 0x000fd00000000000 */
[----:B------:R-:W-:-:S14]  /*35e0*/  DSETP.GE.AND P0, PT, R22, R20, PT ;  /* 0x000000141600722a */ /* 0x000fdc0003f06000 */
[----:B------:R-:W-:Y:S05]  /*35f0*/  @!P0 EXIT ;  /* 0x000000000000894d */ /* 0x000fea0003800000 */
[----:B------:R-:W-:-:S07]  /*3600*/  DADD R12, R12, R22 ;  /* 0x000000000c0c7229 */ /* 0x000fce0000000016 */
[----:B------:R-:W-:Y:S01]  /*3610*/  STG.E.64 desc[UR4][R6.64], R12 ;  /* 0x0000000c06007986 */ /* 0x000fe2000c101b04 */
[----:B------:R-:W-:Y:S05]  /*3620*/  EXIT ;  /* 0x000000000000794d */ /* 0x000fea0003800000 */
.L_x_216:
[----:B------:R-:W-:-:S14]  /*3630*/  DSETP.GTU.AND P0, PT, R12, R14, PT ;  /* 0x0000000e0c00722a */ /* 0x000fdc0003f0c000 */
[----:B------:R-:W-:Y:S05]  /*3640*/  @P0 EXIT ;  /* 0x000000000000094d */ /* 0x000fea0003800000 */
[----:B------:R-:W-:Y:S01]  /*3650*/  IMAD.MOV.U32 R22, RZ, RZ, -0x68277644 ;  /* 0x97d889bcff167424 */ /* 0x000fe200078e00ff */
[----:B------:R-:W-:Y:S01]  /*3660*/  DADD R6, R2, R18 ;  /* 0x0000000002067229 */ /* 0x000fe20000000012 */
[----:B------:R-:W-:Y:S01]  /*3670*/  IMAD.MOV.U32 R23, RZ, RZ, 0x3cacd2b2 ;  /* 0x3cacd2b2ff177424 */ /* 0x000fe200078e00ff */
[----:B------:R-:W-:Y:S05]  /*3680*/  BSSY.RECONVERGENT B0, `(.L_x_220) ;  /* 0x0000009000007945 */ /* 0x000fea0003800200 */
[----:B------:R-:W-:-:S06]  /*3690*/  DSETP.GE.AND P0, PT, R18, R22, PT ;  /* 0x000000161200722a */ /* 0x000fcc0003f06000 */
[----:B------:R-:W-:-:S14]  /*36a0*/  DSETP.LEU.OR P0, PT, |R6|, R4, !P0 ;  /* 0x000000040600722a */ /* 0x000fdc000470b600 */
[----:B------:R-:W-:Y:S05]  /*36b0*/  @P0 BRA `(.L_x_221) ;  /* 0x0000000000140947 */ /* 0x000fea0003800000 */
.L_x_222:
[----:B------:R-:W-:-:S08]  /*36c0*/  DMUL R18, R18, 0.5 ;  /* 0x3fe0000012127828 */ /* 0x000fd00000000000 */
[----:B------:R-:W-:Y:S02]  /*36d0*/  DADD R6, R2, R18 ;  /* 0x0000000002067229 */ /* 0x000fe40000000012 */
[----:B------:R-:W-:-:S06]  /*36e0*/  DSETP.GE.AND P0, PT, R18, R22, PT ;  /* 0x000000161200722a */ /* 0x000fcc0003f06000 */
[----:B------:R-:W-:-:S14]  /*36f0*/  DSETP.GT.AND P1, PT, |R6|, R4, PT ;  /* 0x000000040600722a */ /* 0x000fdc0003f24200 */
[----:B------:R-:W-:Y:S05]  /*3700*/  @P0 BRA P1, `(.L_x_222) ;  /* 0xfffffffc00ec0947 */ /* 0x000fea000083ffff */
.L_x_221:
[----:B------:R-:W-:Y:S05]  /*3710*/  BSYNC.RECONVERGENT B0 ;  /* 0x0000000000007941 */ /* 0x000fea0003800200 */
.L_x_220:
[----:B------:R-:W-:Y:S02]  /*3720*/  DADD R6, R2, R18 ;  /* 0x0000000002067229 */ /* 0x000fe40000000012 */
[----:B------:R-:W-:-:S06]  /*3730*/  DSETP.GE.AND P0, PT, R18, R20, PT ;  /* 0x000000141200722a */ /* 0x000fcc0003f06000 */
        /* <DEDUP_REMOVED lines=8> */
.L_x_226:
[----:B------:R-:W-:-:S08]  /*37c0*/  DADD R18, R18, R18 ;  /* 0x0000000012127229 */ /* 0x000fd00000000012 */
[----:B------:R-:W-:Y:S02]  /*37d0*/  DADD R6, R2, R18 ;  /* 0x0000000002067229 */ /* 0x000fe40000000012 */
[----:B------:R-:W-:-:S06]  /*37e0*/  DSETP.GTU.AND P0, PT, R18, R8, PT ;  /* 0x000000081200722a */ /* 0x000fcc0003f0c000 */
[----:B------:R-:W-:-:S14]  /*37f0*/  DSETP.LT.AND P1, PT, |R6|, R4, PT ;  /* 0x000000040600722a */ /* 0x000fdc0003f21200 */
[----:B------:R-:W-:Y:S05]  /*3800*/  @!P0 BRA P1, `(.L_x_226) ;  /* 0xfffffffc00ec8947 */ /* 0x000fea000083ffff */
.L_x_225:
[----:B------:R-:W-:Y:S05]  /*3810*/  BSYNC.RECONVERGENT B0 ;  /* 0x0000000000007941 */ /* 0x000fea0003800200 */
.L_x_224:
[----:B------:R-:W-:-:S08]  /*3820*/  DADD R2, R2, R18 ;  /* 0x0000000002027229 */ /* 0x000fd00000000012 */
[----:B------:R-:W-:-:S14]  /*3830*/  DSETP.GTU.AND P0, PT, |R2|, R4, PT ;  /* 0x000000040200722a */ /* 0x000fdc0003f0c200 */
[----:B------:R-:W-:Y:S05]  /*3840*/  @P0 EXIT ;  /* 0x000000000000094d */ /* 0x000fea0003800000 */
[----:B------:R-:W-:-:S07]  /*3850*/  DADD R12, R12, -R18 ;  /* 0x000000000c0c7229 */ /* 0x000fce0000000812 */
[----:B------:R-:W-:Y:S01]  /*3860*/  STG.E.64 desc[UR4][R10.64], R12 ;  /* 0x0000000c0a007986 */ /* 0x000fe2000c101b04 */
[----:B------:R-:W-:Y:S05]  /*3870*/  EXIT ;  /* 0x000000000000794d */ /* 0x000fea0003800000 */
.L_x_223:
[----:B------:R-:W-:Y:S02]  /*3880*/  DADD R6, R8, -R14 ;  /* 0x0000000008067229 */ /* 0x000fe4000000080e */
[----:B------:R-:W-:-:S06]  /*3890*/  DSETP.GE.AND P0, PT, R16, R20, PT ;  /* 0x000000141000722a */ /* 0x000fcc0003f06000 */
[----:B------:R-:W-:-:S08]  /*38a0*/  DADD R2, R16, R6 ;  /* 0x0000000010027229 */ /* 0x000fd00000000006 */
[----:B------:R-:W-:-:S14]  /*38b0*/  DSETP.GTU.OR P0, PT, |R2|, R4, !P0 ;  /* 0x000000040200722a */ /* 0x000fdc000470c600 */
[----:B------:R-:W-:Y:S05]  /*38c0*/  @P0 BRA `(.L_x_227) ;  /* 0x0000000000440947 */ /* 0x000fea0003800000 */
[----:B------:R-:W-:Y:S01]  /*38d0*/  DSETP.GTU.AND P0, PT, R16, R20, PT ;  /* 0x000000141000722a */ /* 0x000fe20003f0c000 */
[----:B------:R-:W-:Y:S05]  /*38e0*/  BSSY.RECONVERGENT B0, `(.L_x_228) ;  /* 0x0000008000007945 */ /* 0x000fea0003800200 */
[----:B------:R-:W-:-:S14]  /*38f0*/  DSETP.GEU.OR P0, PT, |R2|, R4, P0 ;  /* 0x000000040200722a */ /* 0x000fdc000070e600 */
[----:B------:R-:W-:Y:S05]  /*3900*/  @P0 BRA `(.L_x_229) ;  /* 0x0000000000140947 */ /* 0x000fea0003800000 */
.L_x_230:
[----:B------:R-:W-:-:S08]  /*3910*/  DADD R16, R16, R16 ;  /* 0x0000000010107229 */ /* 0x000fd00000000010 */
[----:B------:R-:W-:Y:S02]  /*3920*/  DADD R2, R6, R16 ;  /* 0x0000000006027229 */ /* 0x000fe40000000010 */
[----:B------:R-:W-:-:S06]  /*3930*/  DSETP.GTU.AND P0, PT, R16, R20, PT ;  /* 0x000000141000722a */ /* 0x000fcc0003f0c000 */
[----:B------:R-:W-:-:S14]  /*3940*/  DSETP.LT.AND P1, PT, |R2|, R4, PT ;  /* 0x000000040200722a */ /* 0x000fdc0003f21200 */
[----:B------:R-:W-:Y:S05]  /*3950*/  @!P0 BRA P1, `(.L_x_230) ;  /* 0xfffffffc00ec8947 */ /* 0x000fea000083ffff */
.L_x_229:
[----:B------:R-:W-:Y:S05]  /*3960*/  BSYNC.RECONVERGENT B0 ;  /* 0x0000000000007941 */ /* 0x000fea0003800200 */
.L_x_228:
[----:B------:R-:W-:Y:S02]  /*3970*/  DADD R2, R6, R16 ;  /* 0x0000000006027229 */ /* 0x000fe40000000010 */
[----:B------:R-:W-:-:S06]  /*3980*/  DSETP.GE.AND P0, PT, R16, R20, PT ;  /* 0x000000141000722a */ /* 0x000fcc0003f06000 */
[----:B------:R-:W-:-:S14]  /*3990*/  DSETP.GTU.OR P0, PT, |R2|, R4, !P0 ;  /* 0x000000040200722a */ /* 0x000fdc000470c600 */
[----:B------:R-:W-:Y:S05]  /*39a0*/  @P0 EXIT ;  /* 0x000000000000094d */ /* 0x000fea0003800000 */
[----:B------:R-:W-:-:S07]  /*39b0*/  DADD R14, R14, -R16 ;  /* 0x000000000e0e7229 */ /* 0x000fce0000000810 */
[----:B------:R-:W-:Y:S01]  /*39c0*/  STG.E.64 desc[UR4][R10.64], R14 ;  /* 0x0000000e0a007986 */ /* 0x000fe2000c101b04 */
[----:B------:R-:W-:Y:S05]  /*39d0*/  EXIT ;  /* 0x000000000000794d */ /* 0x000fea0003800000 */
.L_x_227:
[----:B------:R-:W-:-:S07]  /*39e0*/  DADD R4, -R4, R8 ;  /* 0x0000000004047229 */ /* 0x000fce0000000108 */
[----:B------:R-:W-:Y:S01]  /*39f0*/  STG.E.64 desc[UR4][R10.64], R4 ;  /* 0x000000040a007986 */ /* 0x000fe2000c101b04 */
[----:B------:R-:W-:Y:S05]  /*3a00*/  EXIT ;  /* 0x000000000000794d */ /* 0x000fea0003800000 */
.L_x_215:
[----:B------:R-:W-:-:S14]  /*3a10*/  DSETP.GEU.AND P0, PT, R12, R14, PT ;  /* 0x0000000e0c00722a */ /* 0x000fdc0003f0e000 */
[----:B------:R-:W-:Y:S05]  /*3a20*/  @P0 BRA `(.L_x_231) ;  /* 0x00000000002c0947 */ /* 0x000fea0003800000 */
[----:B------:R-:W-:-:S08]  /*3a30*/  DADD R16, -R4, R16 ;  /* 0x0000000004107229 */ /* 0x000fd00000000110 */
[----:B------:R-:W-:-:S08]  /*3a40*/  DADD R16, R12, -R16 ;  /* 0x000000000c107229 */ /* 0x000fd00000000810 */
[----:B------:R-:W-:-:S08]  /*3a50*/  DMUL R16, R16, 0.5 ;  /* 0x3fe0000010107828 */ /* 0x000fd00000000000 */
[----:B------:R-:W-:Y:S02]  /*3a60*/  DADD R2, R2, R16 ;  /* 0x0000000002027229 */ /* 0x000fe40000000010 */
[----:B------:R-:W-:-:S06]  /*3a70*/  DSETP.GE.AND P0, PT, R16, R20, PT ;  /* 0x000000141000722a */ /* 0x000fcc0003f06000 */
[----:B------:R-:W-:-:S14]  /*3a80*/  DSETP.GEU.OR P0, PT, |R2|, R4, !P0 ;  /* 0x000000040200722a */ /* 0x000fdc000470e600 */
[----:B------:R-:W-:-:S07]  /*3a90*/  @!P0 DADD R12, R12, -R16 ;  /* 0x000000000c0c8229 */ /* 0x000fce0000000810 */
[----:B------:R0:W-:Y:S01]  /*3aa0*/  @!P0 STG.E.64 desc[UR4][R10.64], R12 ;  /* 0x0000000c0a008986 */ /* 0x0001e2000c101b04 */
[----:B------:R-:W-:Y:S05]  /*3ab0*/  @!P0 EXIT ;  /* 0x000000000000894d */ /* 0x000fea0003800000 */
[----:B------:R-:W-:Y:S01]  /*3ac0*/  STG.E.64 desc[UR4][R6.64], R22 ;  /* 0x0000001606007986 */ /* 0x000fe2000c101b04 */
[----:B------:R-:W-:Y:S05]  /*3ad0*/  EXIT ;  /* 0x000000000000794d */ /* 0x000fea0003800000 */
.L_x_231:
[----:B------:R-:W-:Y:S05]  /*3ae0*/  @P1 EXIT ;  /* 0x000000000000194d */ /* 0x000fea0003800000 */
[----:B------:R-:W-:-:S08]  /*3af0*/  DADD R16, -R12, R16 ;  /* 0x000000000c107229 */ /* 0x000fd00000000110 */
[----:B------:R-:W-:-:S08]  /*3b00*/  DADD R2, R4, -R16 ;  /* 0x0000000004027229 */ /* 0x000fd00000000810 */
[----:B------:R-:W-:-:S08]  /*3b10*/  DFMA R16, R2, -0.5, R16 ;  /* 0xbfe000000210782b */ /* 0x000fd00000000010 */
[----:B------:R-:W-:-:S14]  /*3b20*/  DSETP.GTU.AND P0, PT, |R16|, R4, PT ;  /* 0x000000041000722a */ /* 0x000fdc0003f0c200 */
[----:B------:R-:W-:-:S07]  /*3b30*/  @!P0 DFMA R12, R2, 0.5, R12 ;  /* 0x3fe00000020c882b */ /* 0x000fce000000000c */
[----:B------:R0:W-:Y:S01]  /*3b40*/  @!P0 STG.E.64 desc[UR4][R6.64], R12 ;  /* 0x0000000c06008986 */ /* 0x0001e2000c101b04 */
[----:B------:R-:W-:Y:S05]  /*3b50*/  @!P0 EXIT ;  /* 0x000000000000894d */ /* 0x000fea0003800000 */
[----:B0-----:R-:W-:-:S08]  /*3b60*/  DADD R6, R8, -R14 ;  /* 0x0000000008067229 */ /* 0x001fd0000000080e */
[----:B------:R-:W-:-:S08]  /*3b70*/  DFMA R6, R2, 0.5, R6 ;  /* 0x3fe000000206782b */ /* 0x000fd00000000006 */
[----:B------:R-:W-:-:S14]  /*3b80*/  DSETP.GTU.AND P0, PT, |R6|, R4, PT ;  /* 0x000000040600722a */ /* 0x000fdc0003f0c200 */
[----:B------:R-:W-:Y:S05]  /*3b90*/  @P0 EXIT ;  /* 0x000000000000094d */ /* 0x000fea0003800000 */
[----:B------:R-:W-:-:S07]  /*3ba0*/  DFMA R2, R2, -0.5, R14 ;  /* 0xbfe000000202782b */ /* 0x000fce000000000e */
[----:B------:R-:W-:Y:S01]  /*3bb0*/  STG.E.64 desc[UR4][R10.64], R2 ;  /* 0x000000020a007986 */ /* 0x000fe2000c101b04 */
[----:B------:R-:W-:Y:S05]  /*3bc0*/  EXIT ;  /* 0x000000000000794d */ /* 0x000fea0003800000 */
.L_x_212:
        /* <DEDUP_REMOVED lines=126> */
.L_x_233:
[----:B------:R-:W-:Y:S05]  /*43b0*/  BSYNC.RECONVERGENT B0 ;  /* 0x0000000000007941 */ /* 0x000fea0003800200 */
.L_x_232:
        /* <DEDUP_REMOVED lines=32> */
.L_x_237:
[----:B------:R-:W-:-:S08]  /*45c0*/  DMUL R14, R14, 0.5 ;  /* 0x3fe000000e0e7828 */ /* 0x000fd00000000000 */
[----:B------:R-:W-:Y:S02]  /*45d0*/  DADD R10, R2, R14 ;  /* 0x00000000020a7229 */ /* 0x000fe4000000000e */
[----:B------:R-:W-:-:S06]  /*45e0*/  DSETP.GE.AND P0, PT, R14, R12, PT ;  /* 0x0000000c0e00722a */ /* 0x000fcc0003f06000 */
[----:B------:R-:W-:-:S14]  /*45f0*/  DSETP.GT.AND P1, PT, |R10|, R8, PT ;  /* 0x000000080a00722a */ /* 0x000fdc0003f24200 */
[----:B------:R-:W-:Y:S05]  /*4600*/  @P0 BRA P1, `(.L_x_237) ;  /* 0xfffffffc00ec0947 */ /* 0x000fea000083ffff */
.L_x_236:
[----:B------:R-:W-:Y:S05]  /*4610*/  BSYNC.RECONVERGENT B0 ;  /* 0x0000000000007941 */ /* 0x000fea0003800200 */
.L_x_235:
[----:B------:R-:W-:-:S08]  /*4620*/  DADD R2, R2, R14 ;  /* 0x0000000002027229 */ /* 0x000fd0000000000e */
[----:B------:R-:W-:-:S14]  /*4630*/  DSETP.GTU.AND P0, PT, |R2|, R8, PT ;  /* 0x000000080200722a */ /* 0x000fdc0003f0c200 */
[----:B------:R-:W-:Y:S05]  /*4640*/  @P0 EXIT ;  /* 0x000000000000094d */ /* 0x000fea0003800000 */
[----:B------:R-:W-:-:S07]  /*4650*/  DADD R4, R4, -R14 ;  /* 0x0000000004047229 */ /* 0x000fce000000080e */
[----:B------:R-:W-:Y:S01]  /*4660*/  STG.E.64 desc[UR4][R6.64], R4 ;  /* 0x0000000406007986 */ /* 0x000fe2000c101b04 */
[----:B------:R-:W-:Y:S05]  /*4670*/  EXIT ;  /* 0x000000000000794d */ /* 0x000fea0003800000 */
.L_x_234:
[----:B------:R-:W-:-:S14]  /*4680*/  DSETP.GE.AND P0, PT, R4, R10, PT ;  /* 0x0000000a0400722a */ /* 0x000fdc0003f06000 */
[----:B------:R-:W-:Y:S05]  /*4690*/  @!P0 EXIT ;  /* 0x000000000000894d */ /* 0x000fea0003800000 */
[----:B------:R-:W-:-:S07]  /*46a0*/  DADD R8, -R8, R12 ;  /* 0x0000000008087229 */ /* 0x000fce000000010c */
[----:B------:R-:W-:Y:S01]  /*46b0*/  STG.E.64 desc[UR4][R6.64], R8 ;  /* 0x0000000806007986 */ /* 0x000fe2000c101b04 */
[----:B------:R-:W-:Y:S05]  /*46c0*/  EXIT ;  /* 0x000000000000794d */ /* 0x000fea0003800000 */
.L_x_238:
        /* <DEDUP_REMOVED lines=11> */
.L_x_386:


//--------------------- .text._Z20allocateDeviceMemoryv --------------------------
	.section	.text._Z20allocateDeviceMemoryv,"ax",@progbits
	.align	128
        .global         _Z20allocateDeviceMemoryv
        .type           _Z20allocateDeviceMemoryv,@function
        .size           _Z20allocateDeviceMemoryv,(.L_x_387 - _Z20allocateDeviceMemoryv)
        .other          _Z20allocateDeviceMemoryv,@"STO_CUDA_ENTRY STV_DEFAULT"
_Z20allocateDeviceMemoryv:
.text._Z20allocateDeviceMemoryv:
[----:B------:R-:W0:Y:S01]  /*0000*/  LDC R1, c[0x0][0x37c] ;  /* 0x0000df00ff017b82 */ /* 0x000e220000000800 */
[----:B------:R-:W1:Y:S02]  /*0010*/  S2R R0, SR_TID.X ;  /* 0x0000000000007919 */ /* 0x000e640000002100 */
[----:B-1----:R-:W-:-:S13]  /*0020*/  ISETP.NE.AND P0, PT, R0, RZ, PT ;  /* 0x000000ff0000720c */ /* 0x002fda0003f05270 */
[----:B------:R-:W-:Y:S05]  /*0030*/  @P0 EXIT ;  /* 0x000000000000094d */ /* 0x000fea0003800000 */
[----:B------:R-:W1:Y:S01]  /*0040*/  LDC.64 R6, c[0x4][0x38] ;  /* 0x01000e00ff067b82 */ /* 0x000e620000000a00 */
[----:B------:R-:W1:Y:S02]  /*0050*/  LDCU.64 UR36, c[0x0][0x358] ;  /* 0x00006b00ff2477ac */ /* 0x000e640008000a00 */
[----:B-1----:R-:W2:Y:S01]  /*0060*/  LDG.E R4, desc[UR36][R6.64] ;  /* 0x0000002406047981 */ /* 0x002ea2000c1e1900 */
[----:B------:R-:W-:-:S04]  /*0070*/  MOV R2, 0x108 ;  /* 0x0000010800027802 */ /* 0x000fc80000000f00 */
[----:B------:R1:W3:Y:S02]  /*0080*/  LDC.64 R8, c[0x4][R2] ;  /* 0x0100000002087b82 */ /* 0x0002e40000000a00 */
[----:B-123--:R-:W-:-:S07]  /*0090*/  IMAD.WIDE R4, R4, 0x4, RZ ;  /* 0x0000000404047825 */ /* 0x00efce00078e02ff */
[----:B------:R-:W-:-:S07]  /*00a0*/  LEPC R20, `(.L_x_239) ;  /* 0x000000001014794e */ /* 0x000fce0000000000 */
[----:B0-----:R-:W-:Y:S05]  /*00b0*/  CALL.ABS.NOINC R8 ;  /* 0x0000000008007343 */ /* 0x001fea0003c00000 */
.L_x_239:
[----:B------:R-:W0:Y:S01]  /*00c0*/  LDC.64 R8, c[0x4][0x48] ;  /* 0x01001200ff087b82 */ /* 0x000e220000000a00 */
[----:B------:R-:W-:Y:S02]  /*00d0*/  IMAD.MOV.U32 R6, RZ, RZ, R4 ;  /* 0x000000ffff067224 */ /* 0x000fe400078e0004 */
[----:B------:R-:W-:-:S05]  /*00e0*/  IMAD.MOV.U32 R7, RZ, RZ, R5 ;  /* 0x000000ffff077224 */ /* 0x000fca00078e0005 */
[----:B------:R-:W1:Y:S01]  /*00f0*/  LDC.64 R10, c[0x4][0x38] ;  /* 0x01000e00ff0a7b82 */ /* 0x000e620000000a00 */
[----:B0-----:R0:W-:Y:S04]  /*0100*/  STG.E.64 desc[UR36][R8.64], R6 ;  /* 0x0000000608007986 */ /* 0x0011e8000c101b24 */
[----:B-1----:R-:W2:Y:S03]  /*0110*/  LDG.E R4, desc[UR36][R10.64] ;  /* 0x000000240a047981 */ /* 0x002ea6000c1e1900 */
[----:B------:R-:W1:Y:S02]  /*0120*/  LDC.64 R2, c[0x4][R2] ;  /* 0x0100000002027b82 */ /* 0x000e640000000a00 */
[----:B012---:R-:W-:-:S07]  /*0130*/  IMAD.WIDE R4, R4, 0x4, RZ ;  /* 0x0000000404047825 */ /* 0x007fce00078e02ff */
[----:B------:R-:W-:-:S07]  /*0140*/  LEPC R20, `(.L_x_240) ;  /* 0x000000001014794e */ /* 0x000fce0000000000 */
[----:B------:R-:W-:Y:S05]  /*0150*/  CALL.ABS.NOINC R2 ;  /* 0x0000000002007343 */ /* 0x000fea0003c00000 */
.L_x_240:
[----:B------:R-:W0:Y:S02]  /*0160*/  LDC.64 R2, c[0x4][0x50] ;  /* 0x01001400ff027b82 */ /* 0x000e240000000a00 */
[----:B0-----:R-:W-:Y:S01]  /*0170*/  STG.E.64 desc[UR36][R2.64], R4 ;  /* 0x0000000402007986 */ /* 0x001fe2000c101b24 */
[----:B------:R-:W-:Y:S05]  /*0180*/  EXIT ;  /* 0x000000000000794d */ /* 0x000fea0003800000 */
.L_x_241:
        /* <DEDUP_REMOVED lines=15> */
.L_x_387:


//--------------------- .text._Z16computeAdjacencyv --------------------------
	.section	.text._Z16computeAdjacencyv,"ax",@progbits
	.align	128
        .global         _Z16computeAdjacencyv
        .type           _Z16computeAdjacencyv,@function
        .size           _Z16computeAdjacencyv,(.L_x_388 - _Z16computeAdjacencyv)
        .other          _Z16computeAdjacencyv,@"STO_CUDA_ENTRY STV_DEFAULT"
_Z16computeAdjacencyv:
.text._Z16computeAdjacencyv:
        /* <DEDUP_REMOVED lines=14> */
[----:B--2---:R-:W-:-:S13]  /*00e0*/  ISETP.NE.AND P0, PT, R6, RZ, PT ;  /* 0x000000ff0600720c */ /* 0x004fda0003f05270 */
[----:B------:R-:W-:Y:S05]  /*00f0*/  @P0 EXIT ;  /* 0x000000000000094d */ /* 0x000fea0003800000 */
[----:B------:R-:W0:Y:S01]  /*0100*/  LDC.64 R6, c[0x4][0x18] ;  /* 0x01000600ff067b82 */ /* 0x000e220000000a00 */
[----:B------:R-:W1:Y:S07]  /*0110*/  LDCU.64 UR4, c[0x4][0x10] ;  /* 0x01000200ff0477ac */ /* 0x000e6e0008000a00 */
[----:B------:R-:W2:Y:S01]  /*0120*/  LDC.64 R8, c[0x4][0x20] ;  /* 0x01000800ff087b82 */ /* 0x000ea20000000a00 */
[----:B0-----:R-:W3:Y:S04]  /*0130*/  LDG.E R0, desc[UR6][R6.64] ;  /* 0x0000000606007981 */ /* 0x001ee8000c1e1900 */
[----:B--2---:R-:W2:Y:S03]  /*0140*/  LDG.E R15, desc[UR6][R8.64] ;  /* 0x00000006080f7981 */ /* 0x004ea6000c1e1900 */
[----:B------:R-:W0:Y:S02]  /*0150*/  LDC.64 R10, c[0x4][0x30] ;  /* 0x01000c00ff0a7b82 */ /* 0x000e240000000a00 */
[----:B0-----:R-:W4:Y:S01]  /*0160*/  LDG.E R12, desc[UR6][R10.64] ;  /* 0x000000060a0c7981 */ /* 0x001f22000c1e1900 */
[----:B---3--:R-:W-:-:S04]  /*0170*/  IABS R23, R0 ;  /* 0x0000000000177213 */ /* 0x008fc80000000000 */
[----:B------:R-:W0:Y:S01]  /*0180*/  I2F.RP R21, R23 ;  /* 0x0000001700157306 */ /* 0x000e220000209400 */
[-C--:B--2---:R-:W-:Y:S01]  /*0190*/  IMAD R14, R0, R15.reuse, RZ ;  /* 0x0000000f000e7224 */ /* 0x084fe200078e02ff */
[----:B------:R-:W-:-:S04]  /*01a0*/  IABS R20, R15 ;  /* 0x0000000f00147213 */ /* 0x000fc80000000000 */
[----:B------:R-:W-:Y:S02]  /*01b0*/  IABS R22, R14 ;  /* 0x0000000e00167213 */ /* 0x000fe40000000000 */
[----:B------:R-:W-:Y:S08]  /*01c0*/  I2F.RP R25, R20 ;  /* 0x0000001400197306 */ /* 0x000ff00000209400 */
[----:B------:R-:W2:Y:S08]  /*01d0*/  I2F.RP R24, R22 ;  /* 0x0000001600187306 */ /* 0x000eb00000209400 */
[----:B0-----:R-:W0:Y:S08]  /*01e0*/  MUFU.RCP R21, R21 ;  /* 0x0000001500157308 */ /* 0x001e300000001000 */
[----:B--2---:R-:W2:Y:S08]  /*01f0*/  MUFU.RCP R24, R24 ;  /* 0x0000001800187308 */ /* 0x004eb00000001000 */
[----:B------:R-:W-:Y:S01]  /*0200*/  MUFU.RCP R25, R25 ;  /* 0x0000001900197308 */ /* 0x000fe20000001000 */
[----:B0-----:R-:W-:-:S07]  /*0210*/  VIADD R16, R21, 0xffffffe ;  /* 0x0ffffffe15107836 */ /* 0x001fce0000000000 */
[----:B------:R0:W3:Y:S01]  /*0220*/  F2I.FTZ.U32.TRUNC.NTZ R17, R16 ;  /* 0x0000001000117305 */ /* 0x0000e2000021f000 */
[----:B--2---:R-:W-:-:S07]  /*0230*/  VIADD R18, R24, 0xffffffe ;  /* 0x0ffffffe18127836 */ /* 0x004fce0000000000 */
[----:B------:R2:W5:Y:S01]  /*0240*/  F2I.FTZ.U32.TRUNC.NTZ R19, R18 ;  /* 0x0000001200137305 */ /* 0x000562000021f000 */
[----:B0-----:R-:W-:Y:S02]  /*0250*/  IMAD.MOV.U32 R16, RZ, RZ, RZ ;  /* 0x000000ffff107224 */ /* 0x001fe400078e00ff */
[----:B---3--:R-:W-:Y:S02]  /*0260*/  IMAD.MOV R26, RZ, RZ, -R17 ;  /* 0x000000ffff1a7224 */ /* 0x008fe400078e0a11 */
[----:B--2---:R-:W-:Y:S02]  /*0270*/  IMAD.MOV.U32 R18, RZ, RZ, RZ ;  /* 0x000000ffff127224 */ /* 0x004fe400078e00ff */
[----:B------:R-:W-:Y:S01]  /*0280*/  IMAD R21, R26, R23, RZ ;  /* 0x000000171a157224 */ /* 0x000fe200078e02ff */
[----:B-----5:R-:W-:-:S03]  /*0290*/  IADD3 R27, PT, PT, RZ, -R19, RZ ;  /* 0x80000013ff1b7210 */ /* 0x020fc60007ffe0ff */
[----:B------:R-:W-:Y:S01]  /*02a0*/  IMAD.HI.U32 R17, R17, R21, R16 ;  /* 0x0000001511117227 */ /* 0x000fe200078e0010 */
[----:B------:R-:W-:Y:S02]  /*02b0*/  IABS R16, R13 ;  /* 0x0000000d00107213 */ /* 0x000fe40000000000 */
[----:B----4-:R-:W-:Y:S01]  /*02c0*/  IABS R21, R12 ;  /* 0x0000000c00157213 */ /* 0x010fe20000000000 */
[----:B------:R-:W-:-:S03]  /*02d0*/  IMAD R27, R27, R22, RZ ;  /* 0x000000161b1b7224 */ /* 0x000fc600078e02ff */
[----:B------:R-:W0:Y:S01]  /*02e0*/  I2F.RP R24, R21 ;  /* 0x0000001500187306 */ /* 0x000e220000209400 */
[----:B------:R-:W-:Y:S01]  /*02f0*/  IMAD.HI.U32 R19, R19, R27, R18 ;  /* 0x0000001b13137227 */ /* 0x000fe200078e0012 */
[----:B------:R-:W-:-:S05]  /*0300*/  IABS R18, R0 ;  /* 0x0000000000127213 */ /* 0x000fca0000000000 */
[----:B------:R-:W-:Y:S02]  /*0310*/  IMAD.MOV R27, RZ, RZ, -R18 ;  /* 0x000000ffff1b7224 */ /* 0x000fe400078e0a12 */
[----:B------:R-:W-:Y:S01]  /*0320*/  IMAD.HI.U32 R18, R17, R16, RZ ;  /* 0x0000001011127227 */ /* 0x000fe200078e00ff */
[----:B------:R-:W-:-:S03]  /*0330*/  IADD3 R17, PT, PT, R25, 0xffffffe, RZ ;  /* 0x0ffffffe19117810 */ /* 0x000fc60007ffe0ff */
[----:B------:R-:W-:Y:S01]  /*0340*/  IMAD R26, R18, R27, R16 ;  /* 0x0000001b121a7224 */ /* 0x000fe200078e0210 */
[----:B0-----:R-:W-:Y:S04]  /*0350*/  MUFU.RCP R24, R24 ;  /* 0x0000001800187308 */ /* 0x001fe80000001000 */
[----:B------:R-:W-:-:S04]  /*0360*/  ISETP.GT.U32.AND P2, PT, R23, R26, PT ;  /* 0x0000001a1700720c */ /* 0x000fc80003f44070 */
[----:B------:R-:W0:Y:S09]  /*0370*/  F2I.FTZ.U32.TRUNC.NTZ R17, R17 ;  /* 0x0000001100117305 */ /* 0x000e32000021f000 */
[----:B------:R-:W-:Y:S02]  /*0380*/  @!P2 IMAD.IADD R26, R26, 0x1, -R23 ;  /* 0x000000011a1aa824 */ /* 0x000fe400078e0a17 */
[----:B------:R-:W-:Y:S01]  /*0390*/  @!P2 VIADD R18, R18, 0x1 ;  /* 0x000000011212a836 */ /* 0x000fe20000000000 */
[----:B------:R-:W-:-:S02]  /*03a0*/  ISETP.NE.AND P2, PT, R0, RZ, PT ;  /* 0x000000ff0000720c */ /* 0x000fc40003f45270 */
[----:B------:R-:W-:Y:S02]  /*03b0*/  ISETP.GE.U32.AND P3, PT, R26, R23, PT ;  /* 0x000000171a00720c */ /* 0x000fe40003f66070 */
[----:B------:R-:W-:Y:S01]  /*03c0*/  IABS R23, R14 ;  /* 0x0000000e00177213 */ /* 0x000fe20000000000 */
[----:B0-----:R-:W-:-:S04]  /*03d0*/  IMAD.MOV R27, RZ, RZ, -R17 ;  /* 0x000000ffff1b7224 */ /* 0x001fc800078e0a11 */
[----:B------:R-:W-:Y:S02]  /*03e0*/  IMAD.MOV R25, RZ, RZ, -R23 ;  /* 0x000000ffff197224 */ /* 0x000fe400078e0a17 */
[----:B------:R-:W-:Y:S01]  /*03f0*/  IMAD.HI.U32 R23, R19, R16, RZ ;  /* 0x0000001013177227 */ /* 0x000fe200078e00ff */
[----:B------:R-:W-:-:S03]  /*0400*/  IADD3 R19, PT, PT, R24, 0xffffffe, RZ ;  /* 0x0ffffffe18137810 */ /* 0x000fc60007ffe0ff */
[----:B------:R-:W-:Y:S02]  /*0410*/  IMAD R25, R23, R25, R16 ;  /* 0x0000001917197224 */ /* 0x000fe400078e0210 */
[----:B------:R-:W-:Y:S01]  /*0420*/  IMAD R27, R27, R20, RZ ;  /* 0x000000141b1b7224 */ /* 0x000fe200078e02ff */
[----:B------:R-:W0:Y:S01]  /*0430*/  F2I.FTZ.U32.TRUNC.NTZ R19, R19 ;  /* 0x0000001300137305 */ /* 0x000e22000021f000 */
[----:B------:R-:W-:Y:S01]  /*0440*/  IMAD.MOV.U32 R16, RZ, RZ, RZ ;  /* 0x000000ffff107224 */ /* 0x000fe200078e00ff */
[----:B------:R-:W-:Y:S01]  /*0450*/  ISETP.GT.U32.AND P0, PT, R22, R25, PT ;  /* 0x000000191600720c */ /* 0x000fe20003f04070 */
[----:B------:R-:W-:Y:S02]  /*0460*/  @P3 VIADD R18, R18, 0x1 ;  /* 0x0000000112123836 */ /* 0x000fe40000000000 */
[----:B------:R-:W-:Y:S01]  /*0470*/  IMAD.HI.U32 R24, R17, R27, R16 ;  /* 0x0000001b11187227 */ /* 0x000fe200078e0010 */
[----:B------:R-:W-:-:S04]  /*0480*/  LOP3.LUT R16, R13, R0, RZ, 0x3c, !PT ;  /* 0x000000000d107212 */ /* 0x000fc800078e3cff */
[----:B------:R-:W-:-:S05]  /*0490*/  ISETP.GE.AND P1, PT, R16, RZ, PT ;  /* 0x000000ff1000720c */ /* 0x000fca0003f26270 */
[-C--:B------:R-:W-:Y:S01]  /*04a0*/  @!P0 IADD3 R25, PT, PT, R25, -R22.reuse, RZ ;  /* 0x8000001619198210 */ /* 0x080fe20007ffe0ff */
[----:B0-----:R-:W-:Y:S02]  /*04b0*/  IMAD.MOV R16, RZ, RZ, -R19 ;  /* 0x000000ffff107224 */ /* 0x001fe400078e0a13 */
[----:B------:R-:W-:Y:S01]  /*04c0*/  @!P0 VIADD R23, R23, 0x1 ;  /* 0x0000000117178836 */ /* 0x000fe20000000000 */
[----:B------:R-:W-:Y:S01]  /*04d0*/  ISETP.GE.U32.AND P4, PT, R25, R22, PT ;  /* 0x000000161900720c */ /* 0x000fe20003f86070 */
[----:B------:R-:W-:Y:S01]  /*04e0*/  IMAD.MOV.U32 R22, RZ, RZ, R18 ;  /* 0x000000ffff167224 */ /* 0x000fe200078e0012 */
[----:B------:R-:W-:Y:S01]  /*04f0*/  LOP3.LUT R25, R13, R14, RZ, 0x3c, !PT ;  /* 0x0000000e0d197212 */ /* 0x000fe200078e3cff */
[----:B------:R-:W-:Y:S01]  /*0500*/  IMAD R17, R16, R21, RZ ;  /* 0x0000001510117224 */ /* 0x000fe200078e02ff */
[----:B------:R-:W-:Y:S01]  /*0510*/  IABS R16, R15 ;  /* 0x0000000f00107213 */ /* 0x000fe20000000000 */
[----:B------:R-:W-:Y:S01]  /*0520*/  IMAD.MOV.U32 R18, RZ, RZ, RZ ;  /* 0x000000ffff127224 */ /* 0x000fe200078e00ff */
[----:B------:R-:W-:-:S02]  /*0530*/  ISETP.GE.AND P3, PT, R25, RZ, PT ;  /* 0x000000ff1900720c */ /* 0x000fc40003f66270 */
[----:B------:R-:W-:Y:S01]  /*0540*/  ISETP.NE.AND P0, PT, R14, RZ, PT ;  /* 0x000000ff0e00720c */ /* 0x000fe20003f05270 */
[----:B------:R-:W-:Y:S01]  /*0550*/  IMAD.HI.U32 R18, R19, R17, R18 ;  /* 0x0000001113127227 */ /* 0x000fe200078e0012 */
[----:B------:R-:W-:Y:S02]  /*0560*/  @!P1 IADD3 R22, PT, PT, -R22, RZ, RZ ;  /* 0x000000ff16169210 */ /* 0x000fe40007ffe1ff */
[----:B------:R-:W-:Y:S01]  /*0570*/  @!P2 LOP3.LUT R22, RZ, R0, RZ, 0x33, !PT ;  /* 0x00000000ff16a212 */ /* 0x000fe200078e33ff */
[----:B------:R-:W-:Y:S01]  /*0580*/  IMAD.MOV R19, RZ, RZ, -R16 ;  /* 0x000000ffff137224 */ /* 0x000fe200078e0a10 */
[----:B------:R-:W-:Y:S01]  /*0590*/  @P4 IADD3 R23, PT, PT, R23, 0x1, RZ ;  /* 0x0000000117174810 */ /* 0x000fe20007ffe0ff */
[----:B------:R-:W0:Y:S01]  /*05a0*/  LDC.64 R16, c[0x4][0x10] ;  /* 0x01000400ff107b82 */ /* 0x000e220000000a00 */
[----:B------:R-:W-:-:S03]  /*05b0*/  IABS R25, R22 ;  /* 0x0000001600197213 */ /* 0x000fc60000000000 */
[----:B------:R-:W-:Y:S02]  /*05c0*/  @!P3 IMAD.MOV R23, RZ, RZ, -R23 ;  /* 0x000000ffff17b224 */ /* 0x000fe400078e0a17 */
[----:B------:R-:W-:Y:S01]  /*05d0*/  IMAD.HI.U32 R24, R24, R25, RZ ;  /* 0x0000001918187227 */ /* 0x000fe200078e00ff */
[----:B------:R-:W-:-:S03]  /*05e0*/  @!P0 LOP3.LUT R23, RZ, R14, RZ, 0x33, !PT ;  /* 0x0000000eff178212 */ /* 0x000fc600078e33ff */
[----:B------:R-:W-:Y:S01]  /*05f0*/  IMAD R25, R24, R19, R25 ;  /* 0x0000001318197224 */ /* 0x000fe200078e0219 */
[----:B------:R-:W-:Y:S02]  /*0600*/  IABS R19, R23 ;  /* 0x0000001700137213 */ /* 0x000fe40000000000 */
[----:B------:R-:W-:-:S03]  /*0610*/  IABS R24, R12 ;  /* 0x0000000c00187213 */ /* 0x000fc60000000000 */
[----:B------:R-:W-:Y:S01]  /*0620*/  IMAD.HI.U32 R18, R18, R19, RZ ;  /* 0x0000001312127227 */ /* 0x000fe200078e00ff */
[----:B------:R-:W-:-:S05]  /*0630*/  IADD3 R24, PT, PT, RZ, -R24, RZ ;  /* 0x80000018ff187210 */ /* 0x000fca0007ffe0ff */
[----:B------:R-:W-:Y:S01]  /*0640*/  IMAD R24, R18, R24, R19 ;  /* 0x0000001812187224 */ /* 0x000fe200078e0213 */
[----:B0-----:R-:W2:Y:S04]  /*0650*/  LDG.E R27, desc[UR6][R16.64+0x4] ;  /* 0x00000406101b7981 */ /* 0x001ea8000c1e1900 */
[----:B------:R-:W3:Y:S04]  /*0660*/  LDG.E R18, desc[UR6][R16.64] ;  /* 0x0000000610127981 */ /* 0x000ee8000c1e1900 */
[----:B------:R2:W4:Y:S01]  /*0670*/  LDG.E R19, desc[UR6][R16.64+0x8] ;  /* 0x0000080610137981 */ /* 0x000522000c1e1900 */
[----:B------:R-:W-:Y:S01]  /*0680*/  ISETP.GT.U32.AND P0, PT, R20, R25, PT ;  /* 0x000000191400720c */ /* 0x000fe20003f04070 */
[----:B-1----:R-:W-:Y:S01]  /*0690*/  UIADD3 UR4, UP0, UPT, UR4, 0xc, URZ ;  /* 0x0000000c04047890 */ /* 0x002fe2000ff1e0ff */
[----:B------:R-:W-:Y:S01]  /*06a0*/  ISETP.GT.U32.AND P2, PT, R21, R24, PT ;  /* 0x000000181500720c */ /* 0x000fe20003f44070 */
[----:B------:R-:W-:Y:S02]  /*06b0*/  BSSY.RECONVERGENT B0, `(.L_x_242) ;  /* 0x0000033000007945 */ /* 0x000fe40003800200 */
[----:B------:R-:W-:-:S08]  /*06c0*/  UIADD3.X UR5, UPT, UPT, URZ, UR5, URZ, UP0, !UPT ;  /* 0x00000005ff057290 */ /* 0x000fd000087fe4ff */
[----:B------:R-:W-:Y:S01]  /*06d0*/  @!P0 IMAD.IADD R25, R25, 0x1, -R20 ;  /* 0x0000000119198824 */ /* 0x000fe200078e0a14 */
[----:B------:R-:W-:Y:S01]  /*06e0*/  ISETP.NE.AND P0, PT, R15, RZ, PT ;  /* 0x000000ff0f00720c */ /* 0x000fe20003f05270 */
[----:B------:R-:W-:Y:S01]  /*06f0*/  @!P2 IMAD.IADD R24, R24, 0x1, -R21 ;  /* 0x000000011818a824 */ /* 0x000fe200078e0a15 */
[----:B------:R-:W-:Y:S02]  /*0700*/  ISETP.GE.AND P2, PT, R22, RZ, PT ;  /* 0x000000ff1600720c */ /* 0x000fe40003f46270 */
[----:B------:R-:W-:Y:S02]  /*0710*/  ISETP.GT.U32.AND P1, PT, R20, R25, PT ;  /* 0x000000191400720c */ /* 0x000fe40003f24070 */
[----:B------:R-:W-:Y:S02]  /*0720*/  ISETP.GT.U32.AND P3, PT, R21, R24, PT ;  /* 0x000000181500720c */ /* 0x000fe40003f64070 */
[----:B------:R-:W-:-:S09]  /*0730*/  IADD3 R22, PT, PT, -R22, RZ, RZ ;  /* 0x000000ff16167210 */ /* 0x000fd20007ffe1ff */
[----:B------:R-:W-:Y:S02]  /*0740*/  @!P1 IADD3 R25, PT, PT, R25, -R20, RZ ;  /* 0x8000001419199210 */ /* 0x000fe40007ffe0ff */
[----:B------:R-:W-:Y:S01]  /*0750*/  ISETP.GE.AND P1, PT, R23, RZ, PT ;  /* 0x000000ff1700720c */ /* 0x000fe20003f26270 */
[----:B------:R-:W-:Y:S02]  /*0760*/  @!P3 IMAD.IADD R24, R24, 0x1, -R21 ;  /* 0x000000011818b824 */ /* 0x000fe400078e0a15 */
[----:B------:R-:W-:Y:S02]  /*0770*/  IMAD.MOV.U32 R20, RZ, RZ, R25 ;  /* 0x000000ffff147224 */ /* 0x000fe400078e0019 */
[----:B------:R-:W-:Y:S01]  /*0780*/  IMAD R21, R0, R22, R13 ;  /* 0x0000001600157224 */ /* 0x000fe200078e020d */
[----:B------:R-:W-:Y:S01]  /*0790*/  MOV R22, R24 ;  /* 0x0000001800167202 */ /* 0x000fe20000000f00 */
[----:B------:R-:W-:Y:S01]  /*07a0*/  @!P2 IMAD.MOV R20, RZ, RZ, -R20 ;  /* 0x000000ffff14a224 */ /* 0x000fe200078e0a14 */
[----:B------:R-:W-:-:S02]  /*07b0*/  @!P0 LOP3.LUT R20, RZ, R15, RZ, 0x33, !PT ;  /* 0x0000000fff148212 */ /* 0x000fc400078e33ff */
[----:B------:R-:W-:-:S03]  /*07c0*/  ISETP.NE.AND P2, PT, R12, RZ, PT ;  /* 0x000000ff0c00720c */ /* 0x000fc60003f45270 */
[----:B------:R-:W-:Y:S01]  /*07d0*/  @!P1 IMAD.MOV R22, RZ, RZ, -R22 ;  /* 0x000000ffff169224 */ /* 0x000fe200078e0a16 */
[----:B------:R-:W-:-:S09]  /*07e0*/  PLOP3.LUT P1, PT, PT, PT, PT, 0x8, 0x80 ;  /* 0x000000000080781c */ /* 0x000fd20003f2e170 */
[----:B------:R-:W-:Y:S01]  /*07f0*/  @!P2 LOP3.LUT R22, RZ, R12, RZ, 0x33, !PT ;  /* 0x0000000cff16a212 */ /* 0x000fe200078e33ff */
[----:B--2---:R-:W-:Y:S02]  /*0800*/  IMAD.IADD R16, R20, 0x1, R27 ;  /* 0x0000000114107824 */ /* 0x004fe400078e021b */
[----:B---3--:R-:W-:-:S03]  /*0810*/  IMAD.IADD R23, R21, 0x1, R18 ;  /* 0x0000000115177824 */ /* 0x008fc600078e0212 */
[----:B------:R-:W-:Y:S02]  /*0820*/  ISETP.GE.AND P0, PT, R16, R15, PT ;  /* 0x0000000f1000720c */ /* 0x000fe40003f06270 */
[----:B----4-:R-:W-:Y:S02]  /*0830*/  IADD3 R19, PT, PT, R22, R19, RZ ;  /* 0x0000001316137210 */ /* 0x010fe40007ffe0ff */
[C---:B------:R-:W-:Y:S02]  /*0840*/  LOP3.LUT R17, R23.reuse, R16, RZ, 0xfc, !PT ;  /* 0x0000001017117212 */ /* 0x040fe400078efcff */
[----:B------:R-:W-:Y:S01]  /*0850*/  ISETP.GE.OR P0, PT, R23, R0, P0 ;  /* 0x000000001700720c */ /* 0x000fe20000706670 */
[----:B------:R-:W-:-:S03]  /*0860*/  IMAD R16, R15, R19, R16 ;  /* 0x000000130f107224 */ /* 0x000fc600078e0210 */
[----:B------:R-:W-:Y:S01]  /*0870*/  ISETP.LT.OR P0, PT, R17, RZ, P0 ;  /* 0x000000ff1100720c */ /* 0x000fe20000701670 */
[----:B------:R-:W-:Y:S02]  /*0880*/  IMAD R23, R0, R16, R23 ;  /* 0x0000001000177224 */ /* 0x000fe400078e0217 */
[----:B------:R-:W-:Y:S02]  /*0890*/  IMAD.U32 R16, RZ, RZ, UR4 ;  /* 0x00000004ff107e24 */ /* 0x000fe4000f8e00ff */
[----:B------:R-:W-:-:S08]  /*08a0*/  IMAD.U32 R17, RZ, RZ, UR5 ;  /* 0x00000005ff117e24 */ /* 0x000fd0000f8e00ff */
[----:B------:R-:W-:Y:S01]  /*08b0*/  @!P0 IMAD R14, R12, R14, RZ ;  /* 0x0000000e0c0e8224 */ /* 0x000fe200078e02ff */
[----:B------:R-:W-:Y:S01]  /*08c0*/  @!P0 ISETP.GE.AND P2, PT, R19, R12, PT ;  /* 0x0000000c1300820c */ /* 0x000fe20003f46270 */
[----:B------:R-:W-:-:S03]  /*08d0*/  HFMA2 R12, -RZ, RZ, 0, 0 ;  /* 0x00000000ff0c7431 */ /* 0x000fc600000001ff */
[----:B------:R-:W-:-:S04]  /*08e0*/  @!P0 ISETP.LT.AND P1, PT, R23, R14, !P2 ;  /* 0x0000000e1700820c */ /* 0x000fc80005721270 */
[----:B------:R-:W-:-:S13]  /*08f0*/  ISETP.LT.OR P1, PT, R19, RZ, !P1 ;  /* 0x000000ff1300720c */ /* 0x000fda0004f21670 */
[----:B------:R-:W-:Y:S05]  /*0900*/  @P1 BRA `(.L_x_243) ;  /* 0x0000000000341947 */ /* 0x000fea0003800000 */
[----:B------:R-:W-:-:S06]  /*0910*/  IMAD.WIDE R24, R23, 0x4, R4 ;  /* 0x0000000417187825 */ /* 0x000fcc00078e0204 */
[----:B------:R-:W2:Y:S02]  /*0920*/  LDG.E R24, desc[UR6][R24.64] ;  /* 0x0000000618187981 */ /* 0x000ea4000c1e1900 */
[----:B--2---:R-:W-:-:S13]  /*0930*/  ISETP.NE.AND P0, PT, R24, RZ, PT ;  /* 0x000000ff1800720c */ /* 0x004fda0003f05270 */
[----:B------:R-:W0:Y:S08]  /*0940*/  @!P0 LDC.64 R4, c[0x4][0xf8] ;  /* 0x01003e00ff048b82 */ /* 0x000e300000000a00 */
[----:B------:R-:W1:Y:S01]  /*0950*/  @!P0 LDC.64 R18, c[0x4][0x40] ;  /* 0x01001000ff128b82 */ /* 0x000e620000000a00 */
[----:B0-----:R-:W2:Y:S04]  /*0960*/  @!P0 LDG.E R4, desc[UR6][R4.64] ;  /* 0x0000000604048981 */ /* 0x001ea8000c1e1900 */
[----:B-1----:R-:W3:Y:S01]  /*0970*/  @!P0 LDG.E.64 R18, desc[UR6][R18.64] ;  /* 0x0000000612128981 */ /* 0x002ee2000c1e1b00 */
[----:B--2---:R-:W-:-:S04]  /*0980*/  @!P0 IMAD R27, R13, R4, RZ ;  /* 0x000000040d1b8224 */ /* 0x004fc800078e02ff */
[----:B---3--:R-:W-:-:S05]  /*0990*/  @!P0 IMAD.WIDE R26, R27, 0x4, R18 ;  /* 0x000000041b1a8825 */ /* 0x008fca00078e0212 */
[----:B------:R0:W-:Y:S04]  /*09a0*/  @!P0 STG.E desc[UR6][R26.64], R23 ;  /* 0x000000171a008986 */ /* 0x0001e8000c101906 */
[----:B------:R0:W5:Y:S04]  /*09b0*/  @!P0 LDG.E R0, desc[UR6][R6.64] ;  /* 0x0000000606008981 */ /* 0x000168000c1e1900 */
[----:B------:R0:W5:Y:S01]  /*09c0*/  @!P0 LDG.E R15, desc[UR6][R8.64] ;  /* 0x00000006080f8981 */ /* 0x000162000c1e1900 */
[----:B------:R-:W-:-:S07]  /*09d0*/  @!P0 IMAD.MOV.U32 R12, RZ, RZ, 0x1 ;  /* 0x00000001ff0c8424 */ /* 0x000fce00078e00ff */
.L_x_243:
[----:B------:R-:W-:Y:S05]  /*09e0*/  BSYNC.RECONVERGENT B0 ;  /* 0x0000000000007941 */ /* 0x000fea0003800200 */
.L_x_242:
[----:B------:R-:W2:Y:S04]  /*09f0*/  LDG.E R5, desc[UR6][R16.64+0x4] ;  /* 0x0000040610057981 */ /* 0x000ea8000c1e1900 */
[----:B------:R-:W3:Y:S01]  /*0a00*/  LDG.E R4, desc[UR6][R16.64] ;  /* 0x0000000610047981 */ /* 0x000ee2000c1e1900 */
[----:B--2---:R-:W-:-:S03]  /*0a10*/  IMAD.IADD R14, R20, 0x1, R5 ;  /* 0x00000001140e7824 */ /* 0x004fc600078e0205 */
[----:B------:R-:W0:Y:S01]  /*0a20*/  LDG.E R5, desc[UR6][R16.64+0x8] ;  /* 0x0000080610057981 */ /* 0x000e22000c1e1900 */
[----:B---3--:R-:W-:Y:S02]  /*0a30*/  IADD3 R19, PT, PT, R21, R4, RZ ;  /* 0x0000000415137210 */ /* 0x008fe40007ffe0ff */
[----:B-----5:R-:W-:Y:S02]  /*0a40*/  ISETP.GE.AND P0, PT, R14, R15, PT ;  /* 0x0000000f0e00720c */ /* 0x020fe40003f06270 */
[C---:B------:R-:W-:Y:S02]  /*0a50*/  LOP3.LUT R4, R19.reuse, R14, RZ, 0xfc, !PT ;  /* 0x0000000e13047212 */ /* 0x040fe400078efcff */
[----:B------:R-:W-:-:S04]  /*0a60*/  ISETP.GE.OR P0, PT, R19, R0, P0 ;  /* 0x000000001300720c */ /* 0x000fc80000706670 */
[----:B------:R-:W-:-:S13]  /*0a70*/  ISETP.LT.OR P0, PT, R4, RZ, P0 ;  /* 0x000000ff0400720c */ /* 0x000fda0000701670 */
[----:B------:R-:W2:Y:S01]  /*0a80*/  @!P0 LDG.E R10, desc[UR6][R10.64] ;  /* 0x000000060a0a8981 */ /* 0x000ea2000c1e1900 */
[----:B------:R-:W-:Y:S01]  /*0a90*/  PLOP3.LUT P1, PT, PT, PT, PT, 0x8, 0x80 ;  /* 0x000000000080781c */ /* 0x000fe20003f2e170 */
[----:B------:R-:W-:Y:S01]  /*0aa0*/  BSSY.RECONVERGENT B0, `(.L_x_244) ;  /* 0x0000019000007945 */ /* 0x000fe20003800200 */
[----:B0-----:R-:W-:Y:S02]  /*0ab0*/  IMAD.IADD R23, R22, 0x1, R5 ;  /* 0x0000000116177824 */ /* 0x001fe400078e0205 */
[----:B------:R-:W-:Y:S02]  /*0ac0*/  @!P0 IMAD R5, R0, R15, RZ ;  /* 0x0000000f00058224 */ /* 0x000fe400078e02ff */
[----:B------:R-:W-:-:S04]  /*0ad0*/  IMAD R4, R15, R23, R14 ;  /* 0x000000170f047224 */ /* 0x000fc800078e020e */
[----:B------:R-:W-:Y:S02]  /*0ae0*/  IMAD R4, R0, R4, R19 ;  /* 0x0000000400047224 */ /* 0x000fe400078e0213 */
[----:B--2---:R-:W-:Y:S01]  /*0af0*/  @!P0 IMAD R5, R10, R5, RZ ;  /* 0x000000050a058224 */ /* 0x004fe200078e02ff */
[----:B------:R-:W-:-:S04]  /*0b00*/  @!P0 ISETP.GE.AND P2, PT, R23, R10, PT ;  /* 0x0000000a1700820c */ /* 0x000fc80003f46270 */
[----:B------:R-:W-:-:S04]  /*0b10*/  @!P0 ISETP.LT.AND P1, PT, R4, R5, !P2 ;  /* 0x000000050400820c */ /* 0x000fc80005721270 */
[----:B------:R-:W-:-:S13]  /*0b20*/  ISETP.LT.OR P1, PT, R23, RZ, !P1 ;  /* 0x000000ff1700720c */ /* 0x000fda0004f21670 */
[----:B------:R-:W-:Y:S05]  /*0b30*/  @P1 BRA `(.L_x_245) ;  /* 0x00000000003c1947 */ /* 0x000fea0003800000 */
[----:B------:R-:W2:Y:S02]  /*0b40*/  LDG.E.64 R2, desc[UR6][R2.64] ;  /* 0x0000000602027981 */ /* 0x000ea4000c1e1b00 */
[----:B--2---:R-:W-:-:S06]  /*0b50*/  IMAD.WIDE R10, R4, 0x4, R2 ;  /* 0x00000004040a7825 */ /* 0x004fcc00078e0202 */
[----:B------:R-:W2:Y:S02]  /*0b60*/  LDG.E R10, desc[UR6][R10.64] ;  /* 0x000000060a0a7981 */ /* 0x000ea4000c1e1900 */
[----:B--2---:R-:W-:-:S13]  /*0b70*/  ISETP.NE.AND P0, PT, R10, RZ, PT ;  /* 0x000000ff0a00720c */ /* 0x004fda0003f05270 */
[----:B------:R-:W-:Y:S05]  /*0b80*/  @P0 BRA `(.L_x_245) ;  /* 0x0000000000280947 */ /* 0x000fea0003800000 */
[----:B------:R-:W0:Y:S08]  /*0b90*/  LDC.64 R16, c[0x4][0xf8] ;  /* 0x01003e00ff107b82 */ /* 0x000e300000000a00 */
[----:B------:R-:W1:Y:S01]  /*0ba0*/  LDC.64 R10, c[0x4][0x40] ;  /* 0x01001000ff0a7b82 */ /* 0x000e620000000a00 */
[----:B0-----:R-:W2:Y:S04]  /*0bb0*/  LDG.E R16, desc[UR6][R16.64] ;  /* 0x0000000610107981 */ /* 0x001ea8000c1e1900 */
[----:B-1----:R-:W3:Y:S01]  /*0bc0*/  LDG.E.64 R2, desc[UR6][R10.64] ;  /* 0x000000060a027981 */ /* 0x002ee2000c1e1b00 */
[----:B--2---:R-:W-:-:S04]  /*0bd0*/  IMAD R5, R13, R16, R12 ;  /* 0x000000100d057224 */ /* 0x004fc800078e020c */
[----:B---3--:R-:W-:-:S05]  /*0be0*/  IMAD.WIDE R2, R5, 0x4, R2 ;  /* 0x0000000405027825 */ /* 0x008fca00078e0202 */
[----:B------:R0:W-:Y:S04]  /*0bf0*/  STG.E desc[UR6][R2.64], R4 ;  /* 0x0000000402007986 */ /* 0x0001e8000c101906 */
[----:B------:R0:W5:Y:S04]  /*0c00*/  LDG.E R0, desc[UR6][R6.64] ;  /* 0x0000000606007981 */ /* 0x000168000c1e1900 */
[----:B------:R0:W5:Y:S01]  /*0c10*/  LDG.E R15, desc[UR6][R8.64] ;  /* 0x00000006080f7981 */ /* 0x000162000c1e1900 */
[----:B------:R-:W-:-:S07]  /*0c20*/  VIADD R12, R12, 0x1 ;  /* 0x000000010c0c7836 */ /* 0x000fce0000000000 */
.L_x_245:
[----:B------:R-:W-:Y:S05]  /*0c30*/  BSYNC.RECONVERGENT B0 ;  /* 0x0000000000007941 */ /* 0x000fea0003800200 */
.L_x_244:
[----:B------:R-:W-:-:S04]  /*0c40*/  UIADD3 UR4, UP0, UPT, UR4, 0x18, URZ ;  /* 0x0000001804047890 */ /* 0x000fc8000ff1e0ff */
[----:B------:R-:W-:Y:S02]  /*0c50*/  UIADD3.X UR5, UPT, UPT, URZ, UR5, URZ, UP0, !UPT ;  /* 0x00000005ff057290 */ /* 0x000fe400087fe4ff */
[----:B0-----:R-:W-:Y:S01]  /*0c60*/  MOV R2, UR4 ;  /* 0x0000000400027c02 */ /* 0x001fe20008000f00 */
[----:B------:R-:W-:-:S03]  /*0c70*/  UMOV UR4, 0x2 ;  /* 0x0000000200047882 */ /* 0x000fc60000000000 */
[----:B------:R-:W-:-:S07]  /*0c80*/  IMAD.U32 R3, RZ, RZ, UR5 ;  /* 0x00000005ff037e24 */ /* 0x000fce000f8e00ff */
.L_x_250:
[----:B--2---:R-:W2:Y:S04]  /*0c90*/  LDG.E R5, desc[UR6][R2.64+-0x8] ;  /* 0xfffff80602057981 */ /* 0x004ea8000c1e1900 */
[----:B------:R-:W3:Y:S04]  /*0ca0*/  LDG.E R4, desc[UR6][R2.64+-0xc] ;  /* 0xfffff40602047981 */ /* 0x000ee8000c1e1900 */
[----:B------:R-:W4:Y:S01]  /*0cb0*/  LDG.E R7, desc[UR6][R2.64+-0x4] ;  /* 0xfffffc0602077981 */ /* 0x000f22000c1e1900 */
[----:B--2---:R-:W-:Y:S01]  /*0cc0*/  IMAD.IADD R6, R20, 0x1, R5 ;  /* 0x0000000114067824 */ /* 0x004fe200078e0205 */
[----:B---3--:R-:W-:-:S04]  /*0cd0*/  IADD3 R9, PT, PT, R21, R4, RZ ;  /* 0x0000000415097210 */ /* 0x008fc80007ffe0ff */
[----:B-----5:R-:W-:Y:S02]  /*0ce0*/  ISETP.GE.AND P0, PT, R6, R15, PT ;  /* 0x0000000f0600720c */ /* 0x020fe40003f06270 */
[C---:B------:R-:W-:Y:S02]  /*0cf0*/  LOP3.LUT R4, R9.reuse, R6, RZ, 0xfc, !PT ;  /* 0x0000000609047212 */ /* 0x040fe400078efcff */
[----:B------:R-:W-:-:S04]  /*0d00*/  ISETP.GE.OR P0, PT, R9, R0, P0 ;  /* 0x000000000900720c */ /* 0x000fc80000706670 */
[----:B------:R-:W-:-:S13]  /*0d10*/  ISETP.LT.OR P0, PT, R4, RZ, P0 ;  /* 0x000000ff0400720c */ /* 0x000fda0000701670 */
[----:B------:R-:W0:Y:S02]  /*0d20*/  @!P0 LDC.64 R4, c[0x4][0x30] ;  /* 0x01000c00ff048b82 */ /* 0x000e240000000a00 */
[----:B0-----:R-:W2:Y:S01]  /*0d30*/  @!P0 LDG.E R4, desc[UR6][R4.64] ;  /* 0x0000000604048981 */ /* 0x001ea2000c1e1900 */
[----:B----4-:R-:W-:Y:S02]  /*0d40*/  IMAD.IADD R11, R22, 0x1, R7 ;  /* 0x00000001160b7824 */ /* 0x010fe400078e0207 */
[----:B------:R-:W-:Y:S02]  /*0d50*/  @!P0 IMAD R7, R0, R15, RZ ;  /* 0x0000000f00078224 */ /* 0x000fe400078e02ff */
[----:B------:R-:W-:-:S04]  /*0d60*/  IMAD R8, R15, R11, R6 ;  /* 0x0000000b0f087224 */ /* 0x000fc800078e0206 */
[----:B------:R-:W-:Y:S01]  /*0d70*/  IMAD R8, R0, R8, R9 ;  /* 0x0000000800087224 */ /* 0x000fe200078e0209 */
[----:B------:R-:W-:Y:S01]  /*0d80*/  PLOP3.LUT P1, PT, PT, PT, PT, 0x8, 0x80 ;  /* 0x000000000080781c */ /* 0x000fe20003f2e170 */
[----:B------:R-:W-:Y:S01]  /*0d90*/  BSSY.RECONVERGENT B0, `(.L_x_246) ;  /* 0x0000017000007945 */ /* 0x000fe20003800200 */
[----:B--2---:R-:W-:Y:S01]  /*0da0*/  @!P0 IMAD R7, R4, R7, RZ ;  /* 0x0000000704078224 */ /* 0x004fe200078e02ff */
[----:B------:R-:W-:-:S04]  /*0db0*/  @!P0 ISETP.GE.AND P2, PT, R11, R4, PT ;  /* 0x000000040b00820c */ /* 0x000fc80003f46270 */
[----:B------:R-:W-:-:S04]  /*0dc0*/  @!P0 ISETP.LT.AND P1, PT, R8, R7, !P2 ;  /* 0x000000070800820c */ /* 0x000fc80005721270 */
[----:B------:R-:W-:-:S13]  /*0dd0*/  ISETP.LT.OR P0, PT, R11, RZ, !P1 ;  /* 0x000000ff0b00720c */ /* 0x000fda0004f01670 */
[----:B------:R-:W-:Y:S05]  /*0de0*/  @P0 BRA `(.L_x_247) ;  /* 0x0000000000440947 */ /* 0x000fea0003800000 */
[----:B------:R-:W0:Y:S02]  /*0df0*/  LDC.64 R18, c[0x4][0xd8] ;  /* 0x01003600ff127b82 */ /* 0x000e240000000a00 */
[----:B0-----:R-:W2:Y:S02]  /*0e00*/  LDG.E.64 R4, desc[UR6][R18.64] ;  /* 0x0000000612047981 */ /* 0x001ea4000c1e1b00 */
[----:B--2---:R-:W-:-:S06]  /*0e10*/  IMAD.WIDE R16, R8, 0x4, R4 ;  /* 0x0000000408107825 */ /* 0x004fcc00078e0204 */
[----:B------:R-:W2:Y:S02]  /*0e20*/  LDG.E R16, desc[UR6][R16.64] ;  /* 0x0000000610107981 */ /* 0x000ea4000c1e1900 */
[----:B--2---:R-:W-:-:S13]  /*0e30*/  ISETP.NE.AND P0, PT, R16, RZ, PT ;  /* 0x000000ff1000720c */ /* 0x004fda0003f05270 */
[----:B------:R-:W0:Y:S08]  /*0e40*/  @!P0 LDC.64 R26, c[0x4][0xf8] ;  /* 0x01003e00ff1a8b82 */ /* 0x000e300000000a00 */
[----:B------:R-:W1:Y:S01]  /*0e50*/  @!P0 LDC.64 R24, c[0x4][0x40] ;  /* 0x01001000ff188b82 */ /* 0x000e620000000a00 */
[----:B0-----:R-:W2:Y:S04]  /*0e60*/  @!P0 LDG.E R26, desc[UR6][R26.64] ;  /* 0x000000061a1a8981 */ /* 0x001ea8000c1e1900 */
[----:B-1----:R-:W3:Y:S03]  /*0e70*/  @!P0 LDG.E.64 R10, desc[UR6][R24.64] ;  /* 0x00000006180a8981 */ /* 0x002ee6000c1e1b00 */
[----:B------:R-:W0:Y:S08]  /*0e80*/  @!P0 LDC.64 R6, c[0x4][0x18] ;  /* 0x01000600ff068b82 */ /* 0x000e300000000a00 */
[----:B------:R-:W1:Y:S01]  /*0e90*/  @!P0 LDC.64 R4, c[0x4][0x20] ;  /* 0x01000800ff048b82 */ /* 0x000e620000000a00 */
[----:B--2---:R-:W-:-:S04]  /*0ea0*/  @!P0 IMAD R9, R13, R26, R12 ;  /* 0x0000001a0d098224 */ /* 0x004fc800078e020c */
[----:B---3--:R-:W-:-:S05]  /*0eb0*/  @!P0 IMAD.WIDE R10, R9, 0x4, R10 ;  /* 0x00000004090a8825 */ /* 0x008fca00078e020a */
[----:B------:R2:W-:Y:S04]  /*0ec0*/  @!P0 STG.E desc[UR6][R10.64], R8 ;  /* 0x000000080a008986 */ /* 0x0005e8000c101906 */
[----:B0-----:R2:W5:Y:S04]  /*0ed0*/  @!P0 LDG.E R0, desc[UR6][R6.64] ;  /* 0x0000000606008981 */ /* 0x001568000c1e1900 */
[----:B-1----:R2:W5:Y:S01]  /*0ee0*/  @!P0 LDG.E R15, desc[UR6][R4.64] ;  /* 0x00000006040f8981 */ /* 0x002562000c1e1900 */
[----:B------:R-:W-:-:S07]  /*0ef0*/  @!P0 VIADD R12, R12, 0x1 ;  /* 0x000000010c0c8836 */ /* 0x000fce0000000000 */
.L_x_247:
[----:B------:R-:W-:Y:S05]  /*0f00*/  BSYNC.RECONVERGENT B0 ;  /* 0x0000000000007941 */ /* 0x000fea0003800200 */
.L_x_246:
[----:B--2---:R-:W2:Y:S04]  /*0f10*/  LDG.E R5, desc[UR6][R2.64+0x4] ;  /* 0x0000040602057981 */ /* 0x004ea8000c1e1900 */
[----:B------:R-:W3:Y:S01]  /*0f20*/  LDG.E R4, desc[UR6][R2.64] ;  /* 0x0000000602047981 */ /* 0x000ee2000c1e1900 */
[----:B--2---:R-:W-:-:S03]  /*0f30*/  IADD3 R8, PT, PT, R20, R5, RZ ;  /* 0x0000000514087210 */ /* 0x004fc60007ffe0ff */
[----:B------:R-:W2:Y:S01]  /*0f40*/  LDG.E R5, desc[UR6][R2.64+0x8] ;  /* 0x0000080602057981 */ /* 0x000ea2000c1e1900 */
[----:B---3--:R-:W-:Y:S01]  /*0f50*/  IMAD.IADD R9, R21, 0x1, R4 ;  /* 0x0000000115097824 */ /* 0x008fe200078e0204 */
[----:B-----5:R-:W-:-:S04]  /*0f60*/  ISETP.GE.AND P0, PT, R8, R15, PT ;  /* 0x0000000f0800720c */ /* 0x020fc80003f06270 */
[C---:B------:R-:W-:Y:S02]  /*0f70*/  LOP3.LUT R4, R9.reuse, R8, RZ, 0xfc, !PT ;  /* 0x0000000809047212 */ /* 0x040fe400078efcff */
[----:B------:R-:W-:-:S04]  /*0f80*/  ISETP.GE.OR P0, PT, R9, R0, P0 ;  /* 0x000000000900720c */ /* 0x000fc80000706670 */
[----:B------:R-:W-:-:S13]  /*0f90*/  ISETP.LT.OR P0, PT, R4, RZ, P0 ;  /* 0x000000ff0400720c */ /* 0x000fda0000701670 */
[----:B------:R-:W0:Y:S02]  /*0fa0*/  @!P0 LDC.64 R6, c[0x4][0x30] ;  /* 0x01000c00ff068b82 */ /* 0x000e240000000a00 */
[----:B0-----:R-:W3:Y:S01]  /*0fb0*/  @!P0 LDG.E R6, desc[UR6][R6.64] ;  /* 0x0000000606068981 */ /* 0x001ee2000c1e1900 */
[----:B------:R-:W-:Y:S01]  /*0fc0*/  PLOP3.LUT P1, PT, PT, PT, PT, 0x8, 0x80 ;  /* 0x000000000080781c */ /* 0x000fe20003f2e170 */
[----:B------:R-:W-:Y:S01]  /*0fd0*/  UIADD3 UR4, UPT, UPT, UR4, 0x2, URZ ;  /* 0x0000000204047890 */ /* 0x000fe2000fffe0ff */
[----:B------:R-:W-:Y:S03]  /*0fe0*/  BSSY.RECONVERGENT B0, `(.L_x_248) ;  /* 0x000001d000007945 */ /* 0x000fe60003800200 */
[----:B------:R-:W-:Y:S01]  /*0ff0*/  UISETP.NE.AND UP0, UPT, UR4, 0xc, UPT ;  /* 0x0000000c0400788c */ /* 0x000fe2000bf05270 */
[----:B--2---:R-:W-:Y:S02]  /*1000*/  IMAD.IADD R11, R22, 0x1, R5 ;  /* 0x00000001160b7824 */ /* 0x004fe400078e0205 */
[----:B------:R-:W-:-:S02]  /*1010*/  @!P0 IMAD R5, R0, R15, RZ ;  /* 0x0000000f00058224 */ /* 0x000fc400078e02ff */
[----:B------:R-:W-:-:S04]  /*1020*/  IMAD R4, R15, R11, R8 ;  /* 0x0000000b0f047224 */ /* 0x000fc800078e0208 */
[----:B------:R-:W-:Y:S02]  /*1030*/  IMAD R4, R0, R4, R9 ;  /* 0x0000000400047224 */ /* 0x000fe400078e0209 */
[----:B---3--:R-:W-:Y:S01]  /*1040*/  @!P0 IMAD R5, R6, R5, RZ ;  /* 0x0000000506058224 */ /* 0x008fe200078e02ff */
        /* <DEDUP_REMOVED lines=9> */
[----:B------:R-:W-:Y:S05]  /*10e0*/  @P0 BRA `(.L_x_249) ;  /* 0x0000000000300947 */ /* 0x000fea0003800000 */
[----:B------:R-:W0:Y:S08]  /*10f0*/  LDC.64 R10, c[0x4][0xf8] ;  /* 0x01003e00ff0a7b82 */ /* 0x000e300000000a00 */
[----:B------:R-:W1:Y:S01]  /*1100*/  LDC.64 R8, c[0x4][0x40] ;  /* 0x01001000ff087b82 */ /* 0x000e620000000a00 */
[----:B0-----:R-:W2:Y:S04]  /*1110*/  LDG.E R10, desc[UR6][R10.64] ;  /* 0x000000060a0a7981 */ /* 0x001ea8000c1e1900 */
[----:B-1----:R-:W3:Y:S03]  /*1120*/  LDG.E.64 R6, desc[UR6][R8.64] ;  /* 0x0000000608067981 */ /* 0x002ee6000c1e1b00 */
[----:B------:R-:W0:Y:S08]  /*1130*/  LDC.64 R16, c[0x4][0x18] ;  /* 0x01000600ff107b82 */ /* 0x000e300000000a00 */
[----:B------:R-:W1:Y:S01]  /*1140*/  LDC.64 R14, c[0x4][0x20] ;  /* 0x01000800ff0e7b82 */ /* 0x000e620000000a00 */
[----:B--2---:R-:W-:-:S04]  /*1150*/  IMAD R5, R13, R10, R12 ;  /* 0x0000000a0d057224 */ /* 0x004fc800078e020c */
[----:B---3--:R-:W-:-:S05]  /*1160*/  IMAD.WIDE R6, R5, 0x4, R6 ;  /* 0x0000000405067825 */ /* 0x008fca00078e0206 */
[----:B------:R2:W-:Y:S04]  /*1170*/  STG.E desc[UR6][R6.64], R4 ;  /* 0x0000000406007986 */ /* 0x0005e8000c101906 */
[----:B0-----:R2:W5:Y:S04]  /*1180*/  LDG.E R0, desc[UR6][R16.64] ;  /* 0x0000000610007981 */ /* 0x001568000c1e1900 */
[----:B-1----:R2:W5:Y:S01]  /*1190*/  LDG.E R15, desc[UR6][R14.64] ;  /* 0x000000060e0f7981 */ /* 0x002562000c1e1900 */
[----:B------:R-:W-:-:S07]  /*11a0*/  IADD3 R12, PT, PT, R12, 0x1, RZ ;  /* 0x000000010c0c7810 */ /* 0x000fce0007ffe0ff */
.L_x_249:
[----:B------:R-:W-:Y:S05]  /*11b0*/  BSYNC.RECONVERGENT B0 ;  /* 0x0000000000007941 */ /* 0x000fea0003800200 */
.L_x_248:
[----:B------:R-:W-:-:S05]  /*11c0*/  IADD3 R2, P0, PT, R2, 0x18, RZ ;  /* 0x0000001802027810 */ /* 0x000fca0007f1e0ff */
[----:B------:R-:W-:Y:S01]  /*11d0*/  IMAD.X R3, RZ, RZ, R3, P0 ;  /* 0x000000ffff037224 */ /* 0x000fe200000e0603 */
[----:B------:R-:W-:Y:S07]  /*11e0*/  BRA.U UP0, `(.L_x_250) ;  /* 0xfffffff900a87547 */ /* 0x000fee000b83ffff */
[----:B--2---:R-:W0:Y:S02]  /*11f0*/  LDC.64 R4, c[0x4][0xf8] ;  /* 0x01003e00ff047b82 */ /* 0x004e240000000a00 */
[----:B0-----:R-:W2:Y:S02]  /*1200*/  LDG.E R3, desc[UR6][R4.64] ;  /* 0x0000000604037981 */ /* 0x001ea4000c1e1900 */
[----:B--2---:R-:W-:-:S13]  /*1210*/  ISETP.GE.AND P0, PT, R12, R3, PT ;  /* 0x000000030c00720c */ /* 0x004fda0003f06270 */
[----:B------:R-:W-:Y:S05]  /*1220*/  @P0 EXIT ;  /* 0x000000000000094d */ /* 0x000fea0003800000 */
[----:B------:R-:W0:Y:S01]  /*1230*/  LDC.64 R6, c[0x4][0x40] ;  /* 0x01001000ff067b82 */ /* 0x000e220000000a00 */
[----:B------:R-:W-:-:S07]  /*1240*/  IMAD.MOV.U32 R9, RZ, RZ, R3 ;  /* 0x000000ffff097224 */ /* 0x000fce00078e0003 */
.L_x_251:
[----:B0-----:R-:W2:Y:S01]  /*1250*/  LDG.E.64 R2, desc[UR6][R6.64] ;  /* 0x0000000606027981 */ /* 0x001ea2000c1e1b00 */
[----:B------:R-:W-:Y:S01]  /*1260*/  IMAD R9, R13, R9, R12 ;  /* 0x000000090d097224 */ /* 0x000fe200078e020c */
[----:B------:R-:W-:-:S03]  /*1270*/  MOV R11, 0xffffffff ;  /* 0xffffffff000b7802 */ /* 0x000fc60000000f00 */
[----:B--2---:R-:W-:-:S05]  /*1280*/  IMAD.WIDE R2, R9, 0x4, R2 ;  /* 0x0000000409027825 */ /* 0x004fca00078e0202 */
[----:B------:R1:W-:Y:S04]  /*1290*/  STG.E desc[UR6][R2.64], R11 ;  /* 0x0000000b02007986 */ /* 0x0003e8000c101906 */
[----:B------:R-:W2:Y:S01]  /*12a0*/  LDG.E R9, desc[UR6][R4.64] ;  /* 0x0000000604097981 */ /* 0x000ea2000c1e1900 */
[----:B------:R-:W-:-:S05]  /*12b0*/  VIADD R12, R12, 0x1 ;  /* 0x000000010c0c7836 */ /* 0x000fca0000000000 */
[----:B--2---:R-:W-:-:S13]  /*12c0*/  ISETP.GE.AND P0, PT, R12, R9, PT ;  /* 0x000000090c00720c */ /* 0x004fda0003f06270 */
[----:B-1----:R-:W-:Y:S05]  /*12d0*/  @!P0 BRA `(.L_x_251) ;  /* 0xfffffffc00dc8947 */ /* 0x002fea000383ffff */
[----:B------:R-:W-:Y:S05]  /*12e0*/  EXIT ;  /* 0x000000000000794d */ /* 0x000fea0003800000 */
.L_x_252:
        /* <DEDUP_REMOVED lines=9> */
.L_x_388:


//--------------------- .text._Z17freeDeviceMemory1v --------------------------
	.section	.text._Z17freeDeviceMemory1v,"ax",@progbits
	.align	128
        .global         _Z17freeDeviceMemory1v
        .type           _Z17freeDeviceMemory1v,@function
        .size           _Z17freeDeviceMemory1v,(.L_x_389 - _Z17freeDeviceMemory1v)
        .other          _Z17freeDeviceMemory1v,@"STO_CUDA_ENTRY STV_DEFAULT"
_Z17freeDeviceMemory1v:
.text._Z17freeDeviceMemory1v:
[----:B------:R-:W0:Y:S08]  /*0000*/  LDC R1, c[0x0][0x37c] ;  /* 0x0000df00ff017b82 */ /* 0x000e300000000800 */
[----:B------:R-:W1:Y:S01]  /*0010*/  LDC.64 R4, c[0x4][0xe8] ;  /* 0x01003a00ff047b82 */ /* 0x000e620000000a00 */
[----:B------:R-:W1:Y:S02]  /*0020*/  LDCU.64 UR36, c[0x0][0x358] ;  /* 0x00006b00ff2477ac */ /* 0x000e640008000a00 */
[----:B-1----:R-:W2:Y:S02]  /*0030*/  LDG.E.64 R4, desc[UR36][R4.64] ;  /* 0x0000002404047981 */ /* 0x002ea4000c1e1b00 */
[----:B--2---:R-:W-:-:S04]  /*0040*/  ISETP.NE.U32.AND P0, PT, R4, RZ, PT ;  /* 0x000000ff0400720c */ /* 0x004fc80003f05070 */
[----:B------:R-:W-:-:S13]  /*0050*/  ISETP.NE.AND.EX P0, PT, R5, RZ, PT, P0 ;  /* 0x000000ff0500720c */ /* 0x000fda0003f05300 */
[----:B0-----:R-:W-:Y:S05]  /*0060*/  @!P0 BRA `(.L_x_253) ;  /* 0x0000000000188947 */ /* 0x001fea0003800000 */
[----:B------:R-:W-:-:S04]  /*0070*/  MOV R0, 0x110 ;  /* 0x0000011000007802 */ /* 0x000fc80000000f00 */
[----:B------:R0:W1:Y:S03]  /*0080*/  LDC.64 R2, c[0x4][R0] ;  /* 0x0100000000027b82 */ /* 0x0000660000000a00 */
[----:B------:R-:W-:-:S07]  /*0090*/  LEPC R20, `(.L_x_254) ;  /* 0x000000001014794e */ /* 0x000fce0000000000 */
[----:B01----:R-:W-:Y:S05]  /*00a0*/  CALL.ABS.NOINC R2 ;  /* 0x0000000002007343 */ /* 0x003fea0003c00000 */
.L_x_254:
[----:B------:R-:W0:Y:S02]  /*00b0*/  LDC.64 R2, c[0x4][0xe8] ;  /* 0x01003a00ff027b82 */ /* 0x000e240000000a00 */
[----:B0-----:R0:W-:Y:S02]  /*00c0*/  STG.E.64 desc[UR36][R2.64], RZ ;  /* 0x000000ff02007986 */ /* 0x0011e4000c101b24 */
.L_x_253:
[----:B------:R-:W1:Y:S02]  /*00d0*/  LDC.64 R4, c[0x4][0xf0] ;  /* 0x01003c00ff047b82 */ /* 0x000e640000000a00 */
[----:B-1----:R-:W2:Y:S02]  /*00e0*/  LDG.E.64 R4, desc[UR36][R4.64] ;  /* 0x0000002404047981 */ /* 0x002ea4000c1e1b00 */
[----:B--2---:R-:W-:-:S04]  /*00f0*/  ISETP.NE.U32.AND P0, PT, R4, RZ, PT ;  /* 0x000000ff0400720c */ /* 0x004fc80003f05070 */
[----:B------:R-:W-:-:S13]  /*0100*/  ISETP.NE.AND.EX P0, PT, R5, RZ, PT, P0 ;  /* 0x000000ff0500720c */ /* 0x000fda0003f05300 */
[----:B------:R-:W-:Y:S05]  /*0110*/  @!P0 EXIT ;  /* 0x000000000000894d */ /* 0x000fea0003800000 */
[----:B------:R-:W-:-:S04]  /*0120*/  MOV R0, 0x110 ;  /* 0x0000011000007802 */ /* 0x000fc80000000f00 */
[----:B0-----:R0:W1:Y:S03]  /*0130*/  LDC.64 R2, c[0x4][R0] ;  /* 0x0100000000027b82 */ /* 0x0010660000000a00 */
[----:B------:R-:W-:-:S07]  /*0140*/  LEPC R20, `(.L_x_255) ;  /* 0x000000001014794e */ /* 0x000fce0000000000 */
[----:B01----:R-:W-:Y:S05]  /*0150*/  CALL.ABS.NOINC R2 ;  /* 0x0000000002007343 */ /* 0x003fea0003c00000 */
.L_x_255:
[----:B------:R-:W0:Y:S02]  /*0160*/  LDC.64 R2, c[0x4][0xf0] ;  /* 0x01003c00ff027b82 */ /* 0x000e240000000a00 */
[----:B0-----:R-:W-:Y:S01]  /*0170*/  STG.E.64 desc[UR36][R2.64], RZ ;  /* 0x000000ff02007986 */ /* 0x001fe2000c101b24 */
[----:B------:R-:W-:Y:S05]  /*0180*/  EXIT ;  /* 0x000000000000794d */ /* 0x000fea0003800000 */
.L_x_256:
        /* <DEDUP_REMOVED lines=15> */
.L_x_389:


//--------------------- .text._Z16freeDeviceMemoryv --------------------------
	.section	.text._Z16freeDeviceMemoryv,"ax",@progbits
	.align	128
        .global         _Z16freeDeviceMemoryv
        .type           _Z16freeDeviceMemoryv,@function
        .size           _Z16freeDeviceMemoryv,(.L_x_390 - _Z16freeDeviceMemoryv)
        .other          _Z16freeDeviceMemoryv,@"STO_CUDA_ENTRY STV_DEFAULT"
_Z16freeDeviceMemoryv:
.text._Z16freeDeviceMemoryv:
[----:B------:R-:W0:Y:S08]  /*0000*/  LDC R1, c[0x0][0x37c] ;  /* 0x0000df00ff017b82 */ /* 0x000e300000000800 */
[----:B------:R-:W1:Y:S01]  /*0010*/  LDC.64 R4, c[0x4][RZ] ;  /* 0x01000000ff047b82 */ /* 0x000e620000000a00 */
[----:B------:R-:W1:Y:S02]  /*0020*/  LDCU.64 UR36, c[0x0][0x358] ;  /* 0x00006b00ff2477ac */ /* 0x000e640008000a00 */
[----:B-1----:R-:W2:Y:S02]  /*0030*/  LDG.E.64 R4, desc[UR36][R4.64] ;  /* 0x0000002404047981 */ /* 0x002ea4000c1e1b00 */
[----:B--2---:R-:W-:-:S04]  /*0040*/  ISETP.NE.U32.AND P0, PT, R4, RZ, PT ;  /* 0x000000ff0400720c */ /* 0x004fc80003f05070 */
[----:B------:R-:W-:-:S13]  /*0050*/  ISETP.NE.AND.EX P0, PT, R5, RZ, PT, P0 ;  /* 0x000000ff0500720c */ /* 0x000fda0003f05300 */
[----:B0-----:R-:W-:Y:S05]  /*0060*/  @!P0 EXIT ;  /* 0x000000000000894d */ /* 0x001fea0003800000 */
[----:B------:R-:W-:-:S04]  /*0070*/  MOV R0, 0x110 ;  /* 0x0000011000007802 */ /* 0x000fc80000000f00 */
[----:B------:R0:W1:Y:S03]  /*0080*/  LDC.64 R2, c[0x4][R0] ;  /* 0x0100000000027b82 */ /* 0x0000660000000a00 */
[----:B------:R-:W-:-:S07]  /*0090*/  LEPC R20, `(.L_x_257) ;  /* 0x000000001014794e */ /* 0x000fce0000000000 */
[----:B01----:R-:W-:Y:S05]  /*00a0*/  CALL.ABS.NOINC R2 ;  /* 0x0000000002007343 */ /* 0x003fea0003c00000 */
.L_x_257:
[----:B------:R-:W0:Y:S02]  /*00b0*/  LDC.64 R2, c[0x4][RZ] ;  /* 0x01000000ff027b82 */ /* 0x000e240000000a00 */
[----:B0-----:R-:W-:Y:S01]  /*00c0*/  STG.E.64 desc[UR36][R2.64], RZ ;  /* 0x000000ff02007986 */ /* 0x001fe2000c101b24 */
[----:B------:R-:W-:Y:S05]  /*00d0*/  EXIT ;  /* 0x000000000000794d */ /* 0x000fea0003800000 */
.L_x_258:
        /* <DEDUP_REMOVED lines=10> */
.L_x_390:


//--------------------- .text._Z21get_wrong_index_path1v --------------------------
	.section	.text._Z21get_wrong_index_path1v,"ax",@progbits
	.align	128
        .global         _Z21get_wrong_index_path1v
        .type           _Z21get_wrong_index_path1v,@function
        .size           _Z21get_wrong_index_path1v,(.L_x_391 - _Z21get_wrong_index_path1v)
        .other          _Z21get_wrong_index_path1v,@"STO_CUDA_ENTRY STV_DEFAULT"
_Z21get_wrong_index_path1v:
.text._Z21get_wrong_index_path1v:
        /* <DEDUP_REMOVED lines=13> */
[----:B------:R-:W2:Y:S02]  /*00d0*/  LD.E R4, desc[UR4][R4.64] ;  /* 0x0000000404047980 */ /* 0x000ea4000c101900 */
[----:B--2---:R-:W-:-:S13]  /*00e0*/  ISETP.NE.AND P0, PT, R4, 0x1, PT ;  /* 0x000000010400780c */ /* 0x004fda0003f05270 */
[----:B------:R-:W-:Y:S05]  /*00f0*/  @!P0 EXIT ;  /* 0x000000000000894d */ /* 0x000fea0003800000 */
[----:B------:R-:W0:Y:S08]  /*0100*/  LDC.64 R2, c[0x4][0xc8] ;  /* 0x01003200ff027b82 */ /* 0x000e300000000a00 */
[----:B------:R-:W1:Y:S01]  /*0110*/  LDC.64 R4, c[0x4][0xd0] ;  /* 0x01003400ff047b82 */ /* 0x000e620000000a00 */
[----:B0-----:R-:W2:Y:S04]  /*0120*/  LDG.E.64 R14, desc[UR4][R2.64] ;  /* 0x00000004020e7981 */ /* 0x001ea8000c1e1b00 */
[----:B-1----:R-:W3:Y:S01]  /*0130*/  LDG.E.64 R8, desc[UR4][R4.64] ;  /* 0x0000000404087981 */ /* 0x002ee2000c1e1b00 */
[----:B------:R-:W-:-:S04]  /*0140*/  IMAD.SHL.U32 R6, R0, 0x2, RZ ;  /* 0x0000000200067824 */ /* 0x000fc800078e00ff */
[----:B--2---:R-:W-:-:S05]  /*0150*/  IMAD.WIDE R12, R6, 0x4, R14 ;  /* 0x00000004060c7825 */ /* 0x004fca00078e020e */
[----:B------:R-:W2:Y:S01]  /*0160*/  LD.E R7, desc[UR4][R12.64+0x4] ;  /* 0x000004040c077980 */ /* 0x000ea2000c101900 */
[----:B---3--:R-:W-:-:S05]  /*0170*/  IMAD.WIDE R10, R6, 0x4, R8 ;  /* 0x00000004060a7825 */ /* 0x008fca00078e0208 */
[----:B------:R-:W2:Y:S01]  /*0180*/  LD.E R16, desc[UR4][R10.64+0x4] ;  /* 0x000004040a107980 */ /* 0x000ea2000c101900 */
[----:B------:R-:W-:Y:S04]  /*0190*/  BSSY.RECONVERGENT B1, `(.L_x_259) ;  /* 0x0000014000017945 */ /* 0x000fe80003800200 */
[----:B------:R-:W-:Y:S01]  /*01a0*/  BSSY.RELIABLE B0, `(.L_x_260) ;  /* 0x0000009000007945 */ /* 0x000fe20003800100 */
[----:B--2---:R-:W-:-:S13]  /*01b0*/  ISETP.NE.AND P0, PT, R7, R16, PT ;  /* 0x000000100700720c */ /* 0x004fda0003f05270 */
[----:B------:R-:W-:Y:S05]  /*01c0*/  @P0 BRA `(.L_x_261) ;  /* 0x0000000000180947 */ /* 0x000fea0003800000 */
[----:B------:R-:W2:Y:S04]  /*01d0*/  LD.E R16, desc[UR4][R12.64] ;  /* 0x000000040c107980 */ /* 0x000ea8000c101900 */
[----:B------:R-:W2:Y:S01]  /*01e0*/  LD.E R17, desc[UR4][R10.64] ;  /* 0x000000040a117980 */ /* 0x000ea2000c101900 */
[----:B------:R-:W-:Y:S01]  /*01f0*/  IMAD.MOV.U32 R18, RZ, RZ, R7 ;  /* 0x000000ffff127224 */ /* 0x000fe200078e0007 */
[----:B--2---:R-:W-:-:S13]  /*0200*/  ISETP.NE.AND P0, PT, R16, R17, PT ;  /* 0x000000111000720c */ /* 0x004fda0003f05270 */
[----:B------:R-:W-:Y:S05]  /*0210*/  @!P0 BREAK.RELIABLE B0 ;  /* 0x0000000000008942 */ /* 0x000fea0003800100 */
[----:B------:R-:W-:Y:S05]  /*0220*/  @!P0 BRA `(.L_x_262) ;  /* 0x0000000000288947 */ /* 0x000fea0003800000 */
.L_x_261:
[----:B------:R-:W-:Y:S05]  /*0230*/  BSYNC.RELIABLE B0 ;  /* 0x0000000000007941 */ /* 0x000fea0003800100 */
.L_x_260:
[----:B------:R-:W0:Y:S01]  /*0240*/  S2R R7, SR_LANEID ;  /* 0x0000000000077919 */ /* 0x000e220000000000 */
[----:B------:R-:W1:Y:S01]  /*0250*/  LDC.64 R16, c[0x4][0x28] ;  /* 0x01000a00ff107b82 */ /* 0x000e620000000a00 */
[----:B------:R-:W-:Y:S02]  /*0260*/  VOTEU.ANY UR6, UPT, PT ;  /* 0x0000000000067886 */ /* 0x000fe400038e0100 */
[----:B------:R-:W-:Y:S02]  /*0270*/  UFLO.U32 UR7, UR6 ;  /* 0x00000006000772bd */ /* 0x000fe400080e0000 */
[----:B------:R-:W1:Y:S04]  /*0280*/  POPC R19, UR6 ;  /* 0x0000000600137d09 */ /* 0x000e680008000000 */
[----:B0-----:R-:W-:-:S13]  /*0290*/  ISETP.EQ.U32.AND P0, PT, R7, UR7, PT ;  /* 0x0000000707007c0c */ /* 0x001fda000bf02070 */
[----:B-1----:R0:W-:Y:S04]  /*02a0*/  @P0 REDG.E.ADD.STRONG.GPU desc[UR4][R16.64], R19 ;  /* 0x000000131000098e */ /* 0x0021e8000c12e104 */
[----:B------:R0:W5:Y:S04]  /*02b0*/  LD.E R18, desc[UR4][R12.64+0x4] ;  /* 0x000004040c127980 */ /* 0x000168000c101900 */
[----:B------:R0:W5:Y:S02]  /*02c0*/  LD.E R7, desc[UR4][R10.64+0x4] ;  /* 0x000004040a077980 */ /* 0x000164000c101900 */
.L_x_262:
[----:B------:R-:W-:Y:S05]  /*02d0*/  BSYNC.RECONVERGENT B1 ;  /* 0x0000000000017941 */ /* 0x000fea0003800200 */
.L_x_259:
[----:B------:R-:W-:Y:S05]  /*02e0*/  WARPSYNC.ALL ;  /* 0x0000000000007948 */ /* 0x000fea0003800000 */
[----:B-----5:R-:W-:Y:S01]  /*02f0*/  ISETP.NE.AND P0, PT, R18, R7, PT ;  /* 0x000000071200720c */ /* 0x020fe20003f05270 */
[----:B------:R-:W-:-:S12]  /*0300*/  BSSY.RECONVERGENT B1, `(.L_x_263) ;  /* 0x0000014000017945 */ /* 0x000fd80003800200 */
[----:B------:R-:W-:Y:S05]  /*0310*/  @!P0 BRA `(.L_x_264) ;  /* 0x0000000000488947 */ /* 0x000fea0003800000 */
[----:B0-----:R-:W0:Y:S01]  /*0320*/  S2R R11, SR_LANEID ;  /* 0x00000000000b7919 */ /* 0x001e220000000000 */
[----:B------:R-:W-:Y:S01]  /*0330*/  VOTEU.ANY UR6, UPT, PT ;  /* 0x0000000000067886 */ /* 0x000fe200038e0100 */
[----:B------:R-:W1:Y:S01]  /*0340*/  LDC.64 R8, c[0x4][0x90] ;  /* 0x01002400ff087b82 */ /* 0x000e620000000a00 */
[----:B------:R-:W0:Y:S08]  /*0350*/  FLO.U32 R16, UR6 ;  /* 0x0000000600107d00 */ /* 0x000e3000080e0000 */
[----:B------:R-:W1:Y:S01]  /*0360*/  POPC R7, UR6 ;  /* 0x0000000600077d09 */ /* 0x000e620008000000 */
[----:B0-----:R-:W-:-:S02]  /*0370*/  ISETP.EQ.U32.AND P0, PT, R16, R11, PT ;  /* 0x0000000b1000720c */ /* 0x001fc40003f02070 */
[----:B------:R-:W0:Y:S11]  /*0380*/  LDC.64 R10, c[0x4][0x58] ;  /* 0x01001600ff0a7b82 */ /* 0x000e360000000a00 */
[----:B-1----:R-:W2:Y:S04]  /*0390*/  @P0 ATOMG.E.ADD.STRONG.GPU PT, R7, desc[UR4][R8.64], R7 ;  /* 0x80000007080709a8 */ /* 0x002ea800081ef104 */
[----:B0-----:R-:W3:Y:S01]  /*03a0*/  LDG.E.64 R10, desc[UR4][R10.64] ;  /* 0x000000040a0a7981 */ /* 0x001ee2000c1e1b00 */
[----:B------:R-:W0:Y:S02]  /*03b0*/  S2R R12, SR_LTMASK ;  /* 0x00000000000c7919 */ /* 0x000e240000003900 */
[----:B0-----:R-:W-:-:S04]  /*03c0*/  LOP3.LUT R17, R12, UR6, RZ, 0xc0, !PT ;  /* 0x000000060c117c12 */ /* 0x001fc8000f8ec0ff */
[----:B------:R-:W0:Y:S01]  /*03d0*/  POPC R12, R17 ;  /* 0x00000011000c7309 */ /* 0x000e220000000000 */
[----:B--2---:R-:W0:Y:S02]  /*03e0*/  SHFL.IDX PT, R13, R7, R16, 0x1f ;  /* 0x00001f10070d7589 */ /* 0x004e2400000e0000 */
[----:B0-----:R-:W-:-:S05]  /*03f0*/  IADD3 R13, PT, PT, R13, R12, RZ ;  /* 0x0000000c0d0d7210 */ /* 0x001fca0007ffe0ff */
[----:B---3--:R-:W-:-:S05]  /*0400*/  IMAD.WIDE R12, R13, 0x4, R10 ;  /* 0x000000040d0c7825 */ /* 0x008fca00078e020a */
[----:B------:R1:W-:Y:S04]  /*0410*/  ST.E desc[UR4][R12.64], R0 ;  /* 0x000000000c007985 */ /* 0x0003e8000c101904 */
[----:B------:R1:W5:Y:S04]  /*0420*/  LDG.E.64 R14, desc[UR4][R2.64] ;  /* 0x00000004020e7981 */ /* 0x000368000c1e1b00 */
[----:B------:R1:W5:Y:S02]  /*0430*/  LDG.E.64 R8, desc[UR4][R4.64] ;  /* 0x0000000404087981 */ /* 0x000364000c1e1b00 */
.L_x_264:
[----:B------:R-:W-:Y:S05]  /*0440*/  BSYNC.RECONVERGENT B1 ;  /* 0x0000000000017941 */ /* 0x000fea0003800200 */
.L_x_263:
[----:B-----5:R-:W-:-:S04]  /*0450*/  IMAD.WIDE R14, R6, 0x4, R14 ;  /* 0x00000004060e7825 */ /* 0x020fc800078e020e */
[----:B------:R-:W-:Y:S02]  /*0460*/  IMAD.WIDE R6, R6, 0x4, R8 ;  /* 0x0000000406067825 */ /* 0x000fe400078e0208 */
[----:B------:R-:W2:Y:S04]  /*0470*/  LD.E R14, desc[UR4][R14.64] ;  /* 0x000000040e0e7980 */ /* 0x000ea8000c101900 */
[----:B------:R-:W2:Y:S02]  /*0480*/  LD.E R7, desc[UR4][R6.64] ;  /* 0x0000000406077980 */ /* 0x000ea4000c101900 */
[----:B--2---:R-:W-:-:S13]  /*0490*/  ISETP.NE.AND P0, PT, R14, R7, PT ;  /* 0x000000070e00720c */ /* 0x004fda0003f05270 */
[----:B------:R-:W-:Y:S05]  /*04a0*/  @!P0 EXIT ;  /* 0x000000000000894d */ /* 0x000fea0003800000 */
[----:B-1----:R-:W1:Y:S01]  /*04b0*/  S2R R5, SR_LANEID ;  /* 0x0000000000057919 */ /* 0x002e620000000000 */
[----:B------:R-:W-:Y:S01]  /*04c0*/  VOTEU.ANY UR6, UPT, PT ;  /* 0x0000000000067886 */ /* 0x000fe200038e0100 */
[----:B------:R-:W2:Y:S01]  /*04d0*/  LDC.64 R2, c[0x4][0x98] ;  /* 0x01002600ff027b82 */ /* 0x000ea20000000a00 */
[----:B------:R-:W1:Y:S08]  /*04e0*/  FLO.U32 R8, UR6 ;  /* 0x0000000600087d00 */ /* 0x000e7000080e0000 */
[----:B------:R-:W2:Y:S01]  /*04f0*/  POPC R9, UR6 ;  /* 0x0000000600097d09 */ /* 0x000ea20008000000 */
[----:B-1----:R-:W-:-:S02]  /*0500*/  ISETP.EQ.U32.AND P0, PT, R8, R5, PT ;  /* 0x000000050800720c */ /* 0x002fc40003f02070 */
[----:B------:R-:W1:Y:S11]  /*0510*/  LDC.64 R4, c[0x4][0x60] ;  /* 0x01001800ff047b82 */ /* 0x000e760000000a00 */
[----:B--2---:R-:W2:Y:S04]  /*0520*/  @P0 ATOMG.E.ADD.STRONG.GPU PT, R3, desc[UR4][R2.64], R9 ;  /* 0x80000009020309a8 */ /* 0x004ea800081ef104 */
[----:B-1----:R-:W3:Y:S01]  /*0530*/  LDG.E.64 R4, desc[UR4][R4.64] ;  /* 0x0000000404047981 */ /* 0x002ee2000c1e1b00 */
[----:B0-----:R-:W0:Y:S02]  /*0540*/  S2R R10, SR_LTMASK ;  /* 0x00000000000a7919 */ /* 0x001e240000003900 */
[----:B0-----:R-:W-:-:S06]  /*0550*/  LOP3.LUT R10, R10, UR6, RZ, 0xc0, !PT ;  /* 0x000000060a0a7c12 */ /* 0x001fcc000f8ec0ff */
[----:B------:R-:W0:Y:S01]  /*0560*/  POPC R10, R10 ;  /* 0x0000000a000a7309 */ /* 0x000e220000000000 */
[----:B--2---:R-:W0:Y:S02]  /*0570*/  SHFL.IDX PT, R7, R3, R8, 0x1f ;  /* 0x00001f0803077589 */ /* 0x004e2400000e0000 */
[----:B0-----:R-:W-:-:S04]  /*0580*/  IMAD.IADD R7, R7, 0x1, R10 ;  /* 0x0000000107077824 */ /* 0x001fc800078e020a */
[----:B---3--:R-:W-:-:S05]  /*0590*/  IMAD.WIDE R6, R7, 0x4, R4 ;  /* 0x0000000407067825 */ /* 0x008fca00078e0204 */
[----:B------:R-:W-:Y:S01]  /*05a0*/  ST.E desc[UR4][R6.64], R0 ;  /* 0x0000000006007985 */ /* 0x000fe2000c101904 */
[----:B------:R-:W-:Y:S05]  /*05b0*/  EXIT ;  /* 0x000000000000794d */ /* 0x000fea0003800000 */
.L_x_265:
        /* <DEDUP_REMOVED lines=12> */
.L_x_391:


//--------------------- .text._Z10iscriticlev     --------------------------
	.section	.text._Z10iscriticlev,"ax",@progbits
	.align	128
        .global         _Z10iscriticlev
        .type           _Z10iscriticlev,@function
        .size           _Z10iscriticlev,(.L_x_392 - _Z10iscriticlev)
        .other          _Z10iscriticlev,@"STO_CUDA_ENTRY STV_DEFAULT"
_Z10iscriticlev:
.text._Z10iscriticlev:
        /* <DEDUP_REMOVED lines=16> */
[----:B------:R-:W0:Y:S02]  /*0100*/  LDC.64 R12, c[0x4][0x40] ;  /* 0x01001000ff0c7b82 */ /* 0x000e240000000a00 */
[----:B0-----:R-:W2:Y:S06]  /*0110*/  LDG.E.64 R4, desc[UR4][R12.64] ;  /* 0x000000040c047981 */ /* 0x001eac000c1e1b00 */
[----:B------:R-:W0:Y:S01]  /*0120*/  LDC.64 R8, c[0x4][RZ] ;  /* 0x01000000ff087b82 */ /* 0x000e220000000a00 */
[----:B------:R-:W-:Y:S01]  /*0130*/  IMAD R7, R0, 0xc, RZ ;  /* 0x0000000c00077824 */ /* 0x000fe200078e02ff */
[----:B0-----:R-:W3:Y:S03]  /*0140*/  LDG.E.64 R8, desc[UR4][R8.64] ;  /* 0x0000000408087981 */ /* 0x001ee6000c1e1b00 */
[----:B--2---:R-:W-:-:S05]  /*0150*/  IMAD.WIDE R4, R7, 0x4, R4 ;  /* 0x0000000407047825 */ /* 0x004fca00078e0204 */
[----:B------:R-:W2:Y:S01]  /*0160*/  LD.E R7, desc[UR4][R4.64] ;  /* 0x0000000404077980 */ /* 0x000ea2000c101900 */
[----:B------:R-:W-:Y:S01]  /*0170*/  BSSY.RECONVERGENT B0, `(.L_x_266) ;  /* 0x00000e3000007945 */ /* 0x000fe20003800200 */
[----:B------:R-:W-:Y:S01]  /*0180*/  PLOP3.LUT P0, PT, PT, PT, PT, 0x8, 0x80 ;  /* 0x000000000080781c */ /* 0x000fe20003f0e170 */
[----:B---3--:R-:W-:Y:S01]  /*0190*/  IMAD.WIDE R10, R0, 0x8, R8 ;  /* 0x00000008000a7825 */ /* 0x008fe200078e0208 */
[----:B--2---:R-:W-:-:S13]  /*01a0*/  ISETP.NE.AND P2, PT, R7, -0x1, PT ;  /* 0xffffffff0700780c */ /* 0x004fda0003f45270 */
[----:B------:R-:W-:Y:S05]  /*01b0*/  @!P2 BRA `(.L_x_267) ;  /* 0x0000000c0078a947 */ /* 0x000fea0003800000 */
[----:B------:R-:W-:-:S06]  /*01c0*/  IMAD.WIDE R12, R7, 0x4, R2 ;  /* 0x00000004070c7825 */ /* 0x000fcc00078e0202 */
[----:B------:R-:W2:Y:S01]  /*01d0*/  LD.E R12, desc[UR4][R12.64] ;  /* 0x000000040c0c7980 */ /* 0x000ea2000c101900 */
[----:B------:R-:W-:Y:S01]  /*01e0*/  BSSY.RELIABLE B1, `(.L_x_268) ;  /* 0x000000c000017945 */ /* 0x000fe20003800100 */
[----:B--2---:R-:W-:-:S13]  /*01f0*/  ISETP.NE.AND P0, PT, R12, 0x1, PT ;  /* 0x000000010c00780c */ /* 0x004fda0003f05270 */
[----:B------:R-:W-:Y:S05]  /*0200*/  @!P0 BRA `(.L_x_269) ;  /* 0x0000000000248947 */ /* 0x000fea0003800000 */
[----:B------:R-:W-:Y:S01]  /*0210*/  IMAD.WIDE R12, R7, 0x8, R8 ;  /* 0x00000008070c7825 */ /* 0x000fe200078e0208 */
[----:B------:R-:W2:Y:S05]  /*0220*/  LD.E.64 R14, desc[UR4][R10.64] ;  /* 0x000000040a0e7980 */ /* 0x000eaa000c101b00 */
[----:B------:R-:W2:Y:S02]  /*0230*/  LD.E.64 R12, desc[UR4][R12.64] ;  /* 0x000000040c0c7980 */ /* 0x000ea4000c101b00 */
[----:B--2---:R-:W-:-:S06]  /*0240*/  DSETP.NEU.AND P0, PT, R12, R14, PT ;  /* 0x0000000e0c00722a */ /* 0x004fcc0003f0d000 */
[----:B------:R-:W-:-:S13]  /*0250*/  ISETP.GT.AND P0, PT, R7, R0, !P0 ;  /* 0x000000000700720c */ /* 0x000fda0004704270 */
[----:B------:R-:W-:Y:S01]  /*0260*/  DSETP.GT.OR P1, PT, R12, R14, P0 ;  /* 0x0000000e0c00722a */ /* 0x000fe20000724400 */
[----:B------:R-:W-:-:S13]  /*0270*/  PLOP3.LUT P0, PT, PT, PT, PT, 0x80, 0x8 ;  /* 0x000000000008781c */ /* 0x000fda0003f0f070 */
[----:B------:R-:W-:Y:S05]  /*0280*/  @P1 BREAK.RELIABLE B1 ;  /* 0x0000000000011942 */ /* 0x000fea0003800100 */
[----:B------:R-:W-:Y:S05]  /*0290*/  @P1 BRA `(.L_x_267) ;  /* 0x0000000c00401947 */ /* 0x000fea0003800000 */
.L_x_269:
[----:B------:R-:W-:Y:S05]  /*02a0*/  BSYNC.RELIABLE B1 ;  /* 0x0000000000017941 */ /* 0x000fea0003800100 */
.L_x_268:
[----:B------:R-:W2:Y:S01]  /*02b0*/  LD.E R17, desc[UR4][R4.64+0x4] ;  /* 0x0000040404117980 */ /* 0x000ea2000c101900 */
[----:B------:R-:W-:Y:S02]  /*02c0*/  PLOP3.LUT P0, PT, PT, PT, PT, 0x8, 0x80 ;  /* 0x000000000080781c */ /* 0x000fe40003f0e170 */
        /* <DEDUP_REMOVED lines=16> */
.L_x_271:
[----:B------:R-:W-:Y:S05]  /*03d0*/  BSYNC.RELIABLE B1 ;  /* 0x0000000000017941 */ /* 0x000fea0003800100 */
.L_x_270:
        /* <DEDUP_REMOVED lines=18> */
.L_x_273:
[----:B------:R-:W-:Y:S05]  /*0500*/  BSYNC.RELIABLE B1 ;  /* 0x0000000000017941 */ /* 0x000fea0003800100 */
.L_x_272:
        /* <DEDUP_REMOVED lines=18> */
.L_x_275:
[----:B------:R-:W-:Y:S05]  /*0630*/  BSYNC.RELIABLE B1 ;  /* 0x0000000000017941 */ /* 0x000fea0003800100 */
.L_x_274:
        /* <DEDUP_REMOVED lines=18> */
.L_x_277:
[----:B------:R-:W-:Y:S05]  /*0760*/  BSYNC.RELIABLE B1 ;  /* 0x0000000000017941 */ /* 0x000fea0003800100 */
.L_x_276:
        /* <DEDUP_REMOVED lines=18> */
.L_x_279:
[----:B------:R-:W-:Y:S05]  /*0890*/  BSYNC.RELIABLE B1 ;  /* 0x0000000000017941 */ /* 0x000fea0003800100 */
.L_x_278:
        /* <DEDUP_REMOVED lines=18> */
.L_x_281:
[----:B------:R-:W-:Y:S05]  /*09c0*/  BSYNC.RELIABLE B1 ;  /* 0x0000000000017941 */ /* 0x000fea0003800100 */
.L_x_280:
        /* <DEDUP_REMOVED lines=18> */
.L_x_283:
[----:B------:R-:W-:Y:S05]  /*0af0*/  BSYNC.RELIABLE B1 ;  /* 0x0000000000017941 */ /* 0x000fea0003800100 */
.L_x_282:
        /* <DEDUP_REMOVED lines=18> */
.L_x_285:
[----:B------:R-:W-:Y:S05]  /*0c20*/  BSYNC.RELIABLE B1 ;  /* 0x0000000000017941 */ /* 0x000fea0003800100 */
.L_x_284:
        /* <DEDUP_REMOVED lines=18> */
.L_x_287:
[----:B------:R-:W-:Y:S05]  /*0d50*/  BSYNC.RELIABLE B1 ;  /* 0x0000000000017941 */ /* 0x000fea0003800100 */
.L_x_286:
        /* <DEDUP_REMOVED lines=18> */
.L_x_289:
[----:B------:R-:W-:Y:S05]  /*0e80*/  BSYNC.RELIABLE B1 ;  /* 0x0000000000017941 */ /* 0x000fea0003800100 */
.L_x_288:
[----:B------:R-:W2:Y:S01]  /*0e90*/  LD.E R17, desc[UR4][R4.64+0x2c] ;  /* 0x00002c0404117980 */ /* 0x000ea2000c101900 */
[----:B------:R-:W-:Y:S02]  /*0ea0*/  PLOP3.LUT P0, PT, PT, PT, PT, 0x8, 0x80 ;  /* 0x000000000080781c */ /* 0x000fe40003f0e170 */
[----:B--2---:R-:W-:-:S13]  /*0eb0*/  ISETP.NE.AND P1, PT, R17, -0x1, PT ;  /* 0xffffffff1100780c */ /* 0x004fda0003f25270 */
[----:B------:R-:W-:Y:S05]  /*0ec0*/  @!P1 BRA `(.L_x_267) ;  /* 0x0000000000349947 */ /* 0x000fea0003800000 */
[----:B------:R-:W-:-:S06]  /*0ed0*/  IMAD.WIDE R12, R17, 0x4, R2 ;  /* 0x00000004110c7825 */ /* 0x000fcc00078e0202 */
[----:B------:R-:W2:Y:S02]  /*0ee0*/  LD.E R12, desc[UR4][R12.64] ;  /* 0x000000040c0c7980 */ /* 0x000ea4000c101900 */
        /* <DEDUP_REMOVED lines=9> */
[----:B------:R-:W-:Y:S05]  /*0f80*/  @P1 BRA `(.L_x_267) ;  /* 0x0000000000041947 */ /* 0x000fea0003800000 */
.L_x_290:
[----:B------:R-:W-:-:S13]  /*0f90*/  PLOP3.LUT P0, PT, PT, PT, PT, 0x8, 0x80 ;  /* 0x000000000080781c */ /* 0x000fda0003f0e170 */
.L_x_267:
[----:B------:R-:W-:Y:S05]  /*0fa0*/  BSYNC.RECONVERGENT B0 ;  /* 0x0000000000007941 */ /* 0x000fea0003800200 */
.L_x_266:
[----:B------:R-:W-:Y:S05]  /*0fb0*/  WARPSYNC.ALL ;  /* 0x0000000000007948 */ /* 0x000fea0003800000 */
[----:B------:R-:W-:Y:S01]  /*0fc0*/  BSSY.RECONVERGENT B0, `(.L_x_291) ;  /* 0x00000e1000007945 */ /* 0x000fe20003800200 */
[----:B------:R-:W-:-:S03]  /*0fd0*/  PLOP3.LUT P1, PT, PT, PT, PT, 0x8, 0x80 ;  /* 0x000000000080781c */ /* 0x000fc60003f2e170 */
[----:B------:R-:W-:Y:S10]  /*0fe0*/  @!P2 BRA `(.L_x_292) ;  /* 0x0000000c0078a947 */ /* 0x000ff40003800000 */
        /* <DEDUP_REMOVED lines=9> */
[----:B------:R-:W-:-:S13]  /*1080*/  ISETP.LT.AND P1, PT, R7, R0, !P1 ;  /* 0x000000000700720c */ /* 0x000fda0004f21270 */
[----:B------:R-:W-:Y:S01]  /*1090*/  DSETP.LT.OR P2, PT, R12, R14, P1 ;  /* 0x0000000e0c00722a */ /* 0x000fe20000f41400 */
[----:B------:R-:W-:-:S13]  /*10a0*/  PLOP3.LUT P1, PT, PT, PT, PT, 0x80, 0x8 ;  /* 0x000000000008781c */ /* 0x000fda0003f2f070 */
[----:B------:R-:W-:Y:S05]  /*10b0*/  @P2 BREAK.RELIABLE B1 ;  /* 0x0000000000012942 */ /* 0x000fea0003800100 */
[----:B------:R-:W-:Y:S05]  /*10c0*/  @P2 BRA `(.L_x_292) ;  /* 0x0000000c00402947 */ /* 0x000fea0003800000 */
.L_x_294:
[----:B------:R-:W-:Y:S05]  /*10d0*/  BSYNC.RELIABLE B1 ;  /* 0x0000000000017941 */ /* 0x000fea0003800100 */
.L_x_293:
        /* <DEDUP_REMOVED lines=18> */
.L_x_296:
[----:B------:R-:W-:Y:S05]  /*1200*/  BSYNC.RELIABLE B1 ;  /* 0x0000000000017941 */ /* 0x000fea0003800100 */
.L_x_295:
        /* <DEDUP_REMOVED lines=18> */
.L_x_298:
[----:B------:R-:W-:Y:S05]  /*1330*/  BSYNC.RELIABLE B1 ;  /* 0x0000000000017941 */ /* 0x000fea0003800100 */
.L_x_297:
        /* <DEDUP_REMOVED lines=18> */
.L_x_300:
[----:B------:R-:W-:Y:S05]  /*1460*/  BSYNC.RELIABLE B1 ;  /* 0x0000000000017941 */ /* 0x000fea0003800100 */
.L_x_299:
        /* <DEDUP_REMOVED lines=18> */
.L_x_302:
[----:B------:R-:W-:Y:S05]  /*1590*/  BSYNC.RELIABLE B1 ;  /* 0x0000000000017941 */ /* 0x000fea0003800100 */
.L_x_301:
        /* <DEDUP_REMOVED lines=18> */
.L_x_304:
[----:B------:R-:W-:Y:S05]  /*16c0*/  BSYNC.RELIABLE B1 ;  /* 0x0000000000017941 */ /* 0x000fea0003800100 */
.L_x_303:
        /* <DEDUP_REMOVED lines=18> */
.L_x_306:
[----:B------:R-:W-:Y:S05]  /*17f0*/  BSYNC.RELIABLE B1 ;  /* 0x0000000000017941 */ /* 0x000fea0003800100 */
.L_x_305:
        /* <DEDUP_REMOVED lines=18> */
.L_x_308:
[----:B------:R-:W-:Y:S05]  /*1920*/  BSYNC.RELIABLE B1 ;  /* 0x0000000000017941 */ /* 0x000fea0003800100 */
.L_x_307:
        /* <DEDUP_REMOVED lines=18> */
.L_x_310:
[----:B------:R-:W-:Y:S05]  /*1a50*/  BSYNC.RELIABLE B1 ;  /* 0x0000000000017941 */ /* 0x000fea0003800100 */
.L_x_309:
        /* <DEDUP_REMOVED lines=18> */
.L_x_312:
[----:B------:R-:W-:Y:S05]  /*1b80*/  BSYNC.RELIABLE B1 ;  /* 0x0000000000017941 */ /* 0x000fea0003800100 */
.L_x_311:
        /* <DEDUP_REMOVED lines=18> */
.L_x_314:
[----:B------:R-:W-:Y:S05]  /*1cb0*/  BSYNC.RELIABLE B1 ;  /* 0x0000000000017941 */ /* 0x000fea0003800100 */
.L_x_313:
        /* <DEDUP_REMOVED lines=15> */
[----:B------:R-:W-:Y:S05]  /*1db0*/  @P2 BRA `(.L_x_292) ;  /* 0x0000000000042947 */ /* 0x000fea0003800000 */
.L_x_315:
[----:B------:R-:W-:-:S13]  /*1dc0*/  PLOP3.LUT P1, PT, PT, PT, PT, 0x8, 0x80 ;  /* 0x000000000080781c */ /* 0x000fda0003f2e170 */
.L_x_292:
[----:B------:R-:W-:Y:S05]  /*1dd0*/  BSYNC.RECONVERGENT B0 ;  /* 0x0000000000007941 */ /* 0x000fea0003800200 */
.L_x_291:
[----:B------:R-:W-:Y:S05]  /*1de0*/  WARPSYNC.ALL ;  /* 0x0000000000007948 */ /* 0x000fea0003800000 */
[----:B------:R-:W-:Y:S04]  /*1df0*/  BSSY.RECONVERGENT B0, `(.L_x_316) ;  /* 0x0000020000007945 */ /* 0x000fe80003800200 */
[----:B------:R-:W-:Y:S05]  /*1e00*/  @P0 BRA `(.L_x_317) ;  /* 0x00000000001c0947 */ /* 0x000fea0003800000 */
[----:B------:R-:W0:Y:S02]  /*1e10*/  LDC.64 R2, c[0x4][0xb8] ;  /* 0x01002e00ff027b82 */ /* 0x000e240000000a00 */
[----:B0-----:R-:W2:Y:S02]  /*1e20*/  LDG.E.64 R2, desc[UR4][R2.64] ;  /* 0x0000000402027981 */ /* 0x001ea4000c1e1b00 */
[----:B--2---:R-:W-:-:S06]  /*1e30*/  IMAD.WIDE R4, R0, 0x4, R2 ;  /* 0x0000000400047825 */ /* 0x004fcc00078e0202 */
[----:B------:R-:W2:Y:S02]  /*1e40*/  LD.E R4, desc[UR4][R4.64] ;  /* 0x0000000404047980 */ /* 0x000ea4000c101900 */
[----:B--2---:R-:W-:-:S13]  /*1e50*/  ISETP.NE.AND P0, PT, R4, -0x1, PT ;  /* 0xffffffff0400780c */ /* 0x004fda0003f05270 */
[----:B------:R-:W-:Y:S05]  /*1e60*/  @!P0 BRA `(.L_x_318) ;  /* 0x0000000000608947 */ /* 0x000fea0003800000 */
[----:B------:R-:W-:Y:S05]  /*1e70*/  BRA `(.L_x_319) ;  /* 0x0000000000187947 */ /* 0x000fea0003800000 */
.L_x_317:
[----:B------:R-:W0:Y:S02]  /*1e80*/  LDC.64 R2, c[0x4][0xb8] ;  /* 0x01002e00ff027b82 */ /* 0x000e240000000a00 */
[----:B0-----:R-:W2:Y:S02]  /*1e90*/  LDG.E.64 R2, desc[UR4][R2.64] ;  /* 0x0000000402027981 */ /* 0x001ea4000c1e1b00 */
[----:B--2---:R-:W-:-:S06]  /*1ea0*/  IMAD.WIDE R4, R0, 0x4, R2 ;  /* 0x0000000400047825 */ /* 0x004fcc00078e0202 */
[----:B------:R-:W2:Y:S02]  /*1eb0*/  LD.E R4, desc[UR4][R4.64] ;  /* 0x0000000404047980 */ /* 0x000ea4000c101900 */
[----:B--2---:R-:W-:-:S13]  /*1ec0*/  ISETP.NE.AND P0, PT, R4, -0x1, PT ;  /* 0xffffffff0400780c */ /* 0x004fda0003f05270 */
[----:B------:R-:W-:Y:S05]  /*1ed0*/  @P0 BRA `(.L_x_318) ;  /* 0x0000000000440947 */ /* 0x000fea0003800000 */
.L_x_319:
[----:B------:R-:W0:Y:S01]  /*1ee0*/  S2R R5, SR_LANEID ;  /* 0x0000000000057919 */ /* 0x000e220000000000 */
        /* <DEDUP_REMOVED lines=9> */
[----:B0-----:R-:W-:-:S06]  /*1f80*/  LOP3.LUT R10, R6, UR6, RZ, 0xc0, !PT ;  /* 0x00000006060a7c12 */ /* 0x001fcc000f8ec0ff */
[----:B------:R-:W0:Y:S01]  /*1f90*/  POPC R10, R10 ;  /* 0x0000000a000a7309 */ /* 0x000e220000000000 */
[----:B--2---:R-:W0:Y:S02]  /*1fa0*/  SHFL.IDX PT, R7, R3, R8, 0x1f ;  /* 0x00001f0803077589 */ /* 0x004e2400000e0000 */
[----:B0-----:R-:W-:-:S04]  /*1fb0*/  IMAD.IADD R7, R7, 0x1, R10 ;  /* 0x0000000107077824 */ /* 0x001fc800078e020a */
[----:B---3--:R-:W-:-:S05]  /*1fc0*/  IMAD.WIDE R6, R7, 0x4, R4 ;  /* 0x0000000407067825 */ /* 0x008fca00078e0204 */
[----:B------:R-:W-:Y:S01]  /*1fd0*/  ST.E desc[UR4][R6.64], R0 ;  /* 0x0000000006007985 */ /* 0x000fe2000c101904 */
[----:B------:R-:W-:Y:S05]  /*1fe0*/  EXIT ;  /* 0x000000000000794d */ /* 0x000fea0003800000 */
.L_x_318:
[----:B------:R-:W-:Y:S05]  /*1ff0*/  BSYNC.RECONVERGENT B0 ;  /* 0x0000000000007941 */ /* 0x000fea0003800200 */
.L_x_316:
[----:B------:R-:W-:Y:S04]  /*2000*/  BSSY.RECONVERGENT B0, `(.L_x_320) ;  /* 0x000000f000007945 */ /* 0x000fe80003800200 */
[----:B------:R-:W-:Y:S05]  /*2010*/  @P1 BRA `(.L_x_321) ;  /* 0x00000000001c1947 */ /* 0x000fea0003800000 */
[----:B------:R-:W0:Y:S02]  /*2020*/  LDC.64 R2, c[0x4][0xc0] ;  /* 0x01003000ff027b82 */ /* 0x000e240000000a00 */
[----:B0-----:R-:W2:Y:S02]  /*2030*/  LDG.E.64 R2, desc[UR4][R2.64] ;  /* 0x0000000402027981 */ /* 0x001ea4000c1e1b00 */
[----:B--2---:R-:W-:-:S06]  /*2040*/  IMAD.WIDE R4, R0, 0x4, R2 ;  /* 0x0000000400047825 */ /* 0x004fcc00078e0202 */
[----:B------:R-:W2:Y:S02]  /*2050*/  LD.E R4, desc[UR4][R4.64] ;  /* 0x0000000404047980 */ /* 0x000ea4000c101900 */
[----:B--2---:R-:W-:-:S13]  /*2060*/  ISETP.NE.AND P0, PT, R4, -0x1, PT ;  /* 0xffffffff0400780c */ /* 0x004fda0003f05270 */
[----:B------:R-:W-:Y:S05]  /*2070*/  @!P0 EXIT ;  /* 0x000000000000894d */ /* 0x000fea0003800000 */
[----:B------:R-:W-:Y:S05]  /*2080*/  BRA `(.L_x_322) ;  /* 0x0000000000187947 */ /* 0x000fea0003800000 */
.L_x_321:
[----:B------:R-:W0:Y:S02]  /*2090*/  LDC.64 R2, c[0x4][0xc0] ;  /* 0x01003000ff027b82 */ /* 0x000e240000000a00 */
[----:B0-----:R-:W2:Y:S02]  /*20a0*/  LDG.E.64 R2, desc[UR4][R2.64] ;  /* 0x0000000402027981 */ /* 0x001ea4000c1e1b00 */
[----:B--2---:R-:W-:-:S06]  /*20b0*/  IMAD.WIDE R4, R0, 0x4, R2 ;  /* 0x0000000400047825 */ /* 0x004fcc00078e0202 */
[----:B------:R-:W2:Y:S02]  /*20c0*/  LD.E R4, desc[UR4][R4.64] ;  /* 0x0000000404047980 */ /* 0x000ea4000c101900 */
[----:B--2---:R-:W-:-:S13]  /*20d0*/  ISETP.NE.AND P0, PT, R4, -0x1, PT ;  /* 0xffffffff0400780c */ /* 0x004fda0003f05270 */
[----:B------:R-:W-:Y:S05]  /*20e0*/  @P0 EXIT ;  /* 0x000000000000094d */ /* 0x000fea0003800000 */
.L_x_322:
[----:B------:R-:W-:Y:S05]  /*20f0*/  BSYNC.RECONVERGENT B0 ;  /* 0x0000000000007941 */ /* 0x000fea0003800200 */
.L_x_320:
        /* <DEDUP_REMOVED lines=17> */
.L_x_323:
        /* <DEDUP_REMOVED lines=15> */
.L_x_392:


//--------------------- .text._Z18checkElementKernelPiiiPb --------------------------
	.section	.text._Z18checkElementKernelPiiiPb,"ax",@progbits
	.align	128
        .global         _Z18checkElementKernelPiiiPb
        .type           _Z18checkElementKernelPiiiPb,@function
        .size           _Z18checkElementKernelPiiiPb,(.L_x_393 - _Z18checkElementKernelPiiiPb)
        .other          _Z18checkElementKernelPiiiPb,@"STO_CUDA_ENTRY STV_DEFAULT"
_Z18checkElementKernelPiiiPb:
.text._Z18checkElementKernelPiiiPb:
        /* <DEDUP_REMOVED lines=8> */
[----:B------:R-:W0:Y:S01]  /*0080*/  LDC.64 R2, c[0x0][0x380] ;  /* 0x0000e000ff027b82 */ /* 0x000e220000000a00 */
[----:B------:R-:W1:Y:S01]  /*0090*/  LDCU.64 UR4, c[0x0][0x358] ;  /* 0x00006b00ff0477ac */ /* 0x000e620008000a00 */
[----:B------:R-:W2:Y:S01]  /*00a0*/  LDCU UR6, c[0x0][0x38c] ;  /* 0x00007180ff0677ac */ /* 0x000ea20008000800 */
[----:B0-----:R-:W-:-:S06]  /*00b0*/  IMAD.WIDE R2, R5, 0x4, R2 ;  /* 0x0000000405027825 */ /* 0x001fcc00078e0202 */
[----:B-1----:R-:W2:Y:S02]  /*00c0*/  LDG.E R2, desc[UR4][R2.64] ;  /* 0x0000000402027981 */ /* 0x002ea4000c1e1900 */
[----:B--2---:R-:W-:-:S13]  /*00d0*/  ISETP.NE.AND P0, PT, R2, UR6, PT ;  /* 0x0000000602007c0c */ /* 0x004fda000bf05270 */
[----:B------:R-:W-:Y:S05]  /*00e0*/  @P0 EXIT ;  /* 0x000000000000094d */ /* 0x000fea0003800000 */
[----:B------:R-:W0:Y:S01]  /*00f0*/  LDC.64 R2, c[0x0][0x390] ;  /* 0x0000e400ff027b82 */ /* 0x000e220000000a00 */
[----:B------:R-:W-:-:S05]  /*0100*/  HFMA2 R0, -RZ, RZ, 0, 5.9604644775390625e-08 ;  /* 0x00000001ff007431 */ /* 0x000fca00000001ff */
[----:B0-----:R-:W-:Y:S01]  /*0110*/  STG.E.U8 desc[UR4][R2.64], R0 ;  /* 0x0000000002007986 */ /* 0x001fe2000c101104 */
[----:B------:R-:W-:Y:S05]  /*0120*/  EXIT ;  /* 0x000000000000794d */ /* 0x000fea0003800000 */
.L_x_324:
        /* <DEDUP_REMOVED lines=13> */
.L_x_393:


//--------------------- .text._Z14find_directioni --------------------------
	.section	.text._Z14find_directioni,"ax",@progbits
	.align	128
        .global         _Z14find_directioni
        .type           _Z14find_directioni,@function
        .size           _Z14find_directioni,(.L_x_394 - _Z14find_directioni)
        .other          _Z14find_directioni,@"STO_CUDA_ENTRY STV_DEFAULT"
_Z14find_directioni:
.text._Z14find_directioni:
        /* <DEDUP_REMOVED lines=16> */
[----:B------:R-:W0:Y:S01]  /*0100*/  LDCU UR6, c[0x0][0x380] ;  /* 0x00007000ff0677ac */ /* 0x000e220008000800 */
[----:B------:R-:W1:Y:S01]  /*0110*/  LDC.64 R24, c[0x4][0x40] ;  /* 0x01001000ff187b82 */ /* 0x000e620000000a00 */
[----:B0-----:R-:W-:Y:S01]  /*0120*/  ISETP.NE.AND P1, PT, RZ, UR6, PT ;  /* 0x00000006ff007c0c */ /* 0x001fe2000bf25270 */
[----:B-1----:R-:W2:-:S12]  /*0130*/  LDG.E.64 R4, desc[UR4][R24.64] ;  /* 0x0000000418047981 */ /* 0x002e98000c1e1b00 */
[----:B------:R-:W0:Y:S02]  /*0140*/  @!P1 LDC.64 R10, c[0x4][RZ] ;  /* 0x01000000ff0a9b82 */ /* 0x000e240000000a00 */
[----:B0-----:R-:W3:Y:S06]  /*0150*/  @!P1 LDG.E.64 R12, desc[UR4][R10.64] ;  /* 0x000000040a0c9981 */ /* 0x001eec000c1e1b00 */
[----:B------:R-:W0:Y:S01]  /*0160*/  @P1 LDC.64 R22, c[0x4][0xe0] ;  /* 0x01003800ff161b82 */ /* 0x000e220000000a00 */
[----:B------:R-:W-:-:S04]  /*0170*/  IMAD R19, R21, 0xc, RZ ;  /* 0x0000000c15137824 */ /* 0x000fc800078e02ff */
[----:B--2---:R-:W-:-:S05]  /*0180*/  IMAD.WIDE R4, R19, 0x4, R4 ;  /* 0x0000000413047825 */ /* 0x004fca00078e0204 */
[----:B------:R-:W2:Y:S04]  /*0190*/  LDG.E R29, desc[UR4][R4.64] ;  /* 0x00000004041d7981 */ /* 0x000ea8000c1e1900 */
[----:B------:R-:W4:Y:S04]  /*01a0*/  LDG.E R17, desc[UR4][R4.64+0x4] ;  /* 0x0000040404117981 */ /* 0x000f28000c1e1900 */
[----:B------:R-:W3:Y:S04]  /*01b0*/  LDG.E R7, desc[UR4][R4.64+0x8] ;  /* 0x0000080404077981 */ /* 0x000ee8000c1e1900 */
[----:B------:R-:W3:Y:S04]  /*01c0*/  LDG.E R9, desc[UR4][R4.64+0xc] ;  /* 0x00000c0404097981 */ /* 0x000ee8000c1e1900 */
[----:B------:R1:W5:Y:S04]  /*01d0*/  LDG.E R15, desc[UR4][R4.64+0x10] ;  /* 0x00001004040f7981 */ /* 0x000368000c1e1900 */
[----:B------:R1:W5:Y:S04]  /*01e0*/  LDG.E R27, desc[UR4][R4.64+0x14] ;  /* 0x00001404041b7981 */ /* 0x000368000c1e1900 */
[----:B0-----:R-:W3:Y:S01]  /*01f0*/  @P1 LDG.E.64 R12, desc[UR4][R22.64] ;  /* 0x00000004160c1981 */ /* 0x001ee2000c1e1b00 */
[----:B------:R-:W-:Y:S01]  /*0200*/  BSSY.RECONVERGENT B0, `(.L_x_325) ;  /* 0x0000014000007945 */ /* 0x000fe20003800200 */
[----:B------:R-:W-:Y:S01]  /*0210*/  IMAD.MOV.U32 R0, RZ, RZ, R21 ;  /* 0x000000ffff007224 */ /* 0x000fe200078e0015 */
[----:B--2---:R-:W-:-:S02]  /*0220*/  ISETP.NE.AND P4, PT, R29, -0x1, PT ;  /* 0xffffffff1d00780c */ /* 0x004fc40003f85270 */
[----:B----4-:R-:W-:Y:S02]  /*0230*/  ISETP.NE.AND P0, PT, R17, -0x1, PT ;  /* 0xffffffff1100780c */ /* 0x010fe40003f05270 */
[----:B---3--:R-:W-:Y:S02]  /*0240*/  ISETP.NE.AND P3, PT, R7, -0x1, PT ;  /* 0xffffffff0700780c */ /* 0x008fe40003f65270 */
[----:B------:R-:W-:Y:S01]  /*0250*/  ISETP.NE.AND P2, PT, R9, -0x1, PT ;  /* 0xffffffff0900780c */ /* 0x000fe20003f45270 */
[----:B------:R-:W-:-:S06]  /*0260*/  IMAD.WIDE R10, R21, 0x8, R12 ;  /* 0x00000008150a7825 */ /* 0x000fcc00078e020c */
[----:B-1----:R-:W-:Y:S06]  /*0270*/  @!P4 BRA `(.L_x_326) ;  /* 0x000000000030c947 */ /* 0x002fec0003800000 */
[----:B------:R-:W-:-:S06]  /*0280*/  IMAD.WIDE R22, R29, 0x4, R2 ;  /* 0x000000041d167825 */ /* 0x000fcc00078e0202 */
[----:B------:R-:W2:Y:S02]  /*0290*/  LDG.E R22, desc[UR4][R22.64] ;  /* 0x0000000416167981 */ /* 0x000ea4000c1e1900 */
[----:B--2---:R-:W-:-:S13]  /*02a0*/  ISETP.NE.AND P4, PT, R22, 0x1, PT ;  /* 0x000000011600780c */ /* 0x004fda0003f85270 */
[----:B------:R-:W-:Y:S05]  /*02b0*/  @!P4 BRA `(.L_x_326) ;  /* 0x000000000020c947 */ /* 0x000fea0003800000 */
[----:B------:R-:W-:Y:S01]  /*02c0*/  IMAD.WIDE R24, R29, 0x8, R12 ;  /* 0x000000081d187825 */ /* 0x000fe200078e020c */
[----:B------:R-:W2:Y:S05]  /*02d0*/  LDG.E.64 R22, desc[UR4][R10.64] ;  /* 0x000000040a167981 */ /* 0x000eaa000c1e1b00 */
[----:B------:R-:W2:Y:S01]  /*02e0*/  LDG.E.64 R24, desc[UR4][R24.64] ;  /* 0x0000000418187981 */ /* 0x000ea2000c1e1b00 */
[----:B------:R-:W-:Y:S01]  /*02f0*/  IMAD.MOV.U32 R0, RZ, RZ, R29 ;  /* 0x000000ffff007224 */ /* 0x000fe200078e001d */
[----:B--2---:R-:W-:-:S14]  /*0300*/  DSETP.GT.AND P4, PT, R24, R22, PT ;  /* 0x000000161800722a */ /* 0x004fdc0003f84000 */
[----:B------:R-:W-:Y:S01]  /*0310*/  @!P4 DSETP.NEU.AND P5, PT, R24, R22, PT ;  /* 0x000000161800c22a */ /* 0x000fe20003fad000 */
[----:B------:R-:W-:-:S05]  /*0320*/  @!P4 VIMNMX R6, PT, PT, R21, R29, !PT ;  /* 0x0000001d1506c248 */ /* 0x000fca0007fe0100 */
[----:B------:R-:W-:-:S08]  /*0330*/  @!P4 SEL R0, R6, R21, !P5 ;  /* 0x000000150600c207 */ /* 0x000fd00006800000 */
.L_x_326:
[----:B------:R-:W-:Y:S05]  /*0340*/  BSYNC.RECONVERGENT B0 ;  /* 0x0000000000007941 */ /* 0x000fea0003800200 */
.L_x_325:
[----:B------:R-:W-:Y:S01]  /*0350*/  IMAD.MOV.U32 R6, RZ, RZ, R0 ;  /* 0x000000ffff067224 */ /* 0x000fe200078e0000 */
[----:B------:R-:W-:Y:S03]  /*0360*/  BSSY.RECONVERGENT B0, `(.L_x_327) ;  /* 0x0000012000007945 */ /* 0x000fe60003800200 */
[----:B------:R-:W-:Y:S01]  /*0370*/  IMAD.MOV.U32 R0, RZ, RZ, R6 ;  /* 0x000000ffff007224 */ /* 0x000fe200078e0006 */
[----:B------:R-:W-:Y:S06]  /*0380*/  @!P0 BRA `(.L_x_328) ;  /* 0x00000000003c8947 */ /* 0x000fec0003800000 */
[----:B------:R-:W-:-:S06]  /*0390*/  IMAD.WIDE R22, R17, 0x4, R2 ;  /* 0x0000000411167825 */ /* 0x000fcc00078e0202 */
[----:B------:R-:W2:Y:S02]  /*03a0*/  LDG.E R22, desc[UR4][R22.64] ;  /* 0x0000000416167981 */ /* 0x000ea4000c1e1900 */
[----:B--2---:R-:W-:-:S13]  /*03b0*/  ISETP.NE.AND P0, PT, R22, 0x1, PT ;  /* 0x000000011600780c */ /* 0x004fda0003f05270 */
[----:B------:R-:W-:Y:S05]  /*03c0*/  @!P0 BRA `(.L_x_328) ;  /* 0x00000000002c8947 */ /* 0x000fea0003800000 */
[----:B------:R-:W-:-:S04]  /*03d0*/  IMAD.WIDE R24, R17, 0x8, R12 ;  /* 0x0000000811187825 */ /* 0x000fc800078e020c */
[----:B------:R-:W-:Y:S02]  /*03e0*/  IMAD.WIDE R22, R6, 0x8, R12 ;  /* 0x0000000806167825 */ /* 0x000fe400078e020c */
[----:B------:R-:W2:Y:S04]  /*03f0*/  LDG.E.64 R24, desc[UR4][R24.64] ;  /* 0x0000000418187981 */ /* 0x000ea8000c1e1b00 */
[----:B------:R-:W2:Y:S01]  /*0400*/  LDG.E.64 R22, desc[UR4][R22.64] ;  /* 0x0000000416167981 */ /* 0x000ea2000c1e1b00 */
[----:B------:R-:W-:Y:S01]  /*0410*/  PLOP3.LUT P0, PT, PT, PT, PT, 0x80, 0x8 ;  /* 0x000000000008781c */ /* 0x000fe20003f0f070 */
[----:B------:R-:W-:Y:S01]  /*0420*/  IMAD.MOV.U32 R0, RZ, RZ, R17 ;  /* 0x000000ffff007224 */ /* 0x000fe200078e0011 */
[----:B--2---:R-:W-:-:S14]  /*0430*/  DSETP.GT.AND P4, PT, R24, R22, PT ;  /* 0x000000161800722a */ /* 0x004fdc0003f84000 */
[----:B------:R-:W-:-:S06]  /*0440*/  @!P4 DSETP.NEU.AND P5, PT, R24, R22, PT ;  /* 0x000000161800c22a */ /* 0x000fcc0003fad000 */
[----:B------:R-:W-:-:S13]  /*0450*/  @!P4 PLOP3.LUT P0, PT, P5, PT, PT, 0x80, 0x8 ;  /* 0x000000000008c81c */ /* 0x000fda0002f0f070 */
[----:B------:R-:W-:-:S05]  /*0460*/  @!P0 VIMNMX R6, PT, PT, R17, R6, !PT ;  /* 0x0000000611068248 */ /* 0x000fca0007fe0100 */
[----:B------:R-:W-:-:S07]  /*0470*/  @!P4 IMAD.MOV.U32 R0, RZ, RZ, R6 ;  /* 0x000000ffff00c224 */ /* 0x000fce00078e0006 */
.L_x_328:
[----:B------:R-:W-:Y:S05]  /*0480*/  BSYNC.RECONVERGENT B0 ;  /* 0x0000000000007941 */ /* 0x000fea0003800200 */
.L_x_327:
        /* <DEDUP_REMOVED lines=19> */
.L_x_330:
[----:B------:R-:W-:Y:S05]  /*05c0*/  BSYNC.RECONVERGENT B0 ;  /* 0x0000000000007941 */ /* 0x000fea0003800200 */
.L_x_329:
        /* <DEDUP_REMOVED lines=19> */
.L_x_332:
[----:B------:R-:W-:Y:S05]  /*0700*/  BSYNC.RECONVERGENT B0 ;  /* 0x0000000000007941 */ /* 0x000fea0003800200 */
.L_x_331:
[----:B------:R0:W5:Y:S04]  /*0710*/  LDG.E R7, desc[UR4][R4.64+0x18] ;  /* 0x0000180404077981 */ /* 0x000168000c1e1900 */
[----:B------:R0:W5:Y:S04]  /*0720*/  LDG.E R9, desc[UR4][R4.64+0x1c] ;  /* 0x00001c0404097981 */ /* 0x000168000c1e1900 */
[----:B------:R0:W5:Y:S02]  /*0730*/  LDG.E R25, desc[UR4][R4.64+0x20] ;  /* 0x0000200404197981 */ /* 0x000164000c1e1900 */
[----:B-----5:R-:W-:Y:S01]  /*0740*/  ISETP.NE.AND P0, PT, R15, -0x1, PT ;  /* 0xffffffff0f00780c */ /* 0x020fe20003f05270 */
[----:B------:R-:W-:Y:S01]  /*0750*/  BSSY.RECONVERGENT B0, `(.L_x_333) ;  /* 0x0000013000007945 */ /* 0x000fe20003800200 */
[----:B------:R-:W-:-:S05]  /*0760*/  MOV R6, R0 ;  /* 0x0000000000067202 */ /* 0x000fca0000000f00 */
[----:B------:R-:W-:-:S06]  /*0770*/  IMAD.MOV.U32 R0, RZ, RZ, R6 ;  /* 0x000000ffff007224 */ /* 0x000fcc00078e0006 */
[----:B0-----:R-:W-:Y:S05]  /*0780*/  @!P0 BRA `(.L_x_334) ;  /* 0x00000000003c8947 */ /* 0x001fea0003800000 */
        /* <DEDUP_REMOVED lines=15> */
.L_x_334:
[----:B------:R-:W-:Y:S05]  /*0880*/  BSYNC.RECONVERGENT B0 ;  /* 0x0000000000007941 */ /* 0x000fea0003800200 */
.L_x_333:
[----:B------:R0:W5:Y:S04]  /*0890*/  LDG.E R17, desc[UR4][R4.64+0x24] ;  /* 0x0000240404117981 */ /* 0x000168000c1e1900 */
[----:B------:R0:W5:Y:S04]  /*08a0*/  LDG.E R23, desc[UR4][R4.64+0x28] ;  /* 0x0000280404177981 */ /* 0x000168000c1e1900 */
[----:B------:R0:W5:Y:S01]  /*08b0*/  LDG.E R15, desc[UR4][R4.64+0x2c] ;  /* 0x00002c04040f7981 */ /* 0x000162000c1e1900 */
[----:B------:R-:W-:Y:S01]  /*08c0*/  ISETP.NE.AND P0, PT, R27, -0x1, PT ;  /* 0xffffffff1b00780c */ /* 0x000fe20003f05270 */
[----:B------:R-:W-:Y:S01]  /*08d0*/  IMAD.MOV.U32 R6, RZ, RZ, R0 ;  /* 0x000000ffff067224 */ /* 0x000fe200078e0000 */
[----:B------:R-:W-:Y:S01]  /*08e0*/  BSSY.RECONVERGENT B0, `(.L_x_335) ;  /* 0x0000015000007945 */ /* 0x000fe20003800200 */
[----:B------:R-:W-:-:S02]  /*08f0*/  ISETP.NE.AND P4, PT, R7, -0x1, PT ;  /* 0xffffffff0700780c */ /* 0x000fc40003f85270 */
[----:B------:R-:W-:Y:S01]  /*0900*/  ISETP.NE.AND P3, PT, R9, -0x1, PT ;  /* 0xffffffff0900780c */ /* 0x000fe20003f65270 */
[----:B------:R-:W-:Y:S01]  /*0910*/  IMAD.MOV.U32 R0, RZ, RZ, R6 ;  /* 0x000000ffff007224 */ /* 0x000fe200078e0006 */
[----:B------:R-:W-:-:S06]  /*0920*/  ISETP.NE.AND P2, PT, R25, -0x1, PT ;  /* 0xffffffff1900780c */ /* 0x000fcc0003f45270 */
[----:B0-----:R-:W-:Y:S07]  /*0930*/  @!P0 BRA `(.L_x_336) ;  /* 0x00000000003c8947 */ /* 0x001fee0003800000 */
        /* <DEDUP_REMOVED lines=15> */
.L_x_336:
[----:B------:R-:W-:Y:S05]  /*0a30*/  BSYNC.RECONVERGENT B0 ;  /* 0x0000000000007941 */ /* 0x000fea0003800200 */
.L_x_335:
        /* <DEDUP_REMOVED lines=19> */
.L_x_338:
[----:B------:R-:W-:Y:S05]  /*0b70*/  BSYNC.RECONVERGENT B0 ;  /* 0x0000000000007941 */ /* 0x000fea0003800200 */
.L_x_337:
        /* <DEDUP_REMOVED lines=12> */
[----:B------:R-:W-:Y:S02]  /*0c40*/  PLOP3.LUT P0, PT, PT, PT, PT, 0x80, 0x8 ;  /* 0x000000000008781c */ /* 0x000fe40003f0f070 */
[----:B------:R-:W-:Y:S01]  /*0c50*/  MOV R0, R9 ;  /* 0x0000000900007202 */ /* 0x000fe20000000f00 */
[----:B--2---:R-:W-:-:S14]  /*0c60*/  DSETP.GT.AND P3, PT, R4, R6, PT ;  /* 0x000000060400722a */ /* 0x004fdc0003f64000 */
[----:B------:R-:W-:-:S06]  /*0c70*/  @!P3 DSETP.NEU.AND P4, PT, R4, R6, PT ;  /* 0x000000060400b22a */ /* 0x000fcc0003f8d000 */
[----:B------:R-:W-:-:S13]  /*0c80*/  @!P3 PLOP3.LUT P0, PT, P4, PT, PT, 0x80, 0x8 ;  /* 0x000000000008b81c */ /* 0x000fda000270f070 */
[----:B------:R-:W-:-:S05]  /*0c90*/  @!P0 VIMNMX R8, PT, PT, R9, R8, !PT ;  /* 0x0000000809088248 */ /* 0x000fca0007fe0100 */
[----:B------:R-:W-:-:S07]  /*0ca0*/  @!P3 IMAD.MOV.U32 R0, RZ, RZ, R8 ;  /* 0x000000ffff00b224 */ /* 0x000fce00078e0008 */
.L_x_340:
[----:B------:R-:W-:Y:S05]  /*0cb0*/  BSYNC.RECONVERGENT B0 ;  /* 0x0000000000007941 */ /* 0x000fea0003800200 */
.L_x_339:
        /* <DEDUP_REMOVED lines=19> */
.L_x_342:
[----:B------:R-:W-:Y:S05]  /*0df0*/  BSYNC.RECONVERGENT B0 ;  /* 0x0000000000007941 */ /* 0x000fea0003800200 */
.L_x_341:
[----:B------:R-:W0:Y:S01]  /*0e00*/  LDC.64 R8, c[0x4][0x18] ;  /* 0x01000600ff087b82 */ /* 0x000e220000000a00 */
[----:B-----5:R-:W-:Y:S01]  /*0e10*/  ISETP.NE.AND P0, PT, R17, -0x1, PT ;  /* 0xffffffff1100780c */ /* 0x020fe20003f05270 */
[----:B------:R-:W-:Y:S01]  /*0e20*/  IMAD.MOV.U32 R14, RZ, RZ, R0 ;  /* 0x000000ffff0e7224 */ /* 0x000fe200078e0000 */
[----:B------:R-:W-:Y:S01]  /*0e30*/  BSSY.RECONVERGENT B0, `(.L_x_343) ;  /* 0x0000014000007945 */ /* 0x000fe20003800200 */
[----:B------:R-:W-:Y:S02]  /*0e40*/  ISETP.NE.AND P4, PT, R23, -0x1, PT ;  /* 0xffffffff1700780c */ /* 0x000fe40003f85270 */
[----:B------:R-:W-:Y:S02]  /*0e50*/  IMAD.MOV.U32 R0, RZ, RZ, R14 ;  /* 0x000000ffff007224 */ /* 0x000fe400078e000e */
[----:B------:R-:W1:Y:S06]  /*0e60*/  LDC.64 R6, c[0x4][0x20] ;  /* 0x01000800ff067b82 */ /* 0x000e6c0000000a00 */
[----:B------:R-:W-:Y:S05]  /*0e70*/  @!P0 BRA `(.L_x_344) ;  /* 0x00000000003c8947 */ /* 0x000fea0003800000 */
        /* <DEDUP_REMOVED lines=15> */
.L_x_344:
[----:B------:R-:W-:Y:S05]  /*0f70*/  BSYNC.RECONVERGENT B0 ;  /* 0x0000000000007941 */ /* 0x000fea0003800200 */
.L_x_343:
        /* <DEDUP_REMOVED lines=19> */
.L_x_346:
[----:B------:R-:W-:Y:S05]  /*10b0*/  BSYNC.RECONVERGENT B0 ;  /* 0x0000000000007941 */ /* 0x000fea0003800200 */
.L_x_345:
[----:B0-----:R0:W5:Y:S04]  /*10c0*/  LDG.E R27, desc[UR4][R8.64] ;  /* 0x00000004081b7981 */ /* 0x001168000c1e1900 */
[----:B-1----:R0:W5:Y:S01]  /*10d0*/  LDG.E R18, desc[UR4][R6.64] ;  /* 0x0000000406127981 */ /* 0x002162000c1e1900 */
[----:B------:R-:W1:Y:S01]  /*10e0*/  @!P1 LDC.64 R4, c[0x4][0xe8] ;  /* 0x01003a00ff049b82 */ /* 0x000e620000000a00 */
[----:B------:R-:W-:Y:S01]  /*10f0*/  ISETP.NE.AND P0, PT, R15, -0x1, PT ;  /* 0xffffffff0f00780c */ /* 0x000fe20003f05270 */
[----:B------:R-:W-:Y:S01]  /*1100*/  BSSY.RECONVERGENT B0, `(.L_x_347) ;  /* 0x0000012000007945 */ /* 0x000fe20003800200 */
[----:B------:R-:W-:-:S11]  /*1110*/  MOV R20, R0 ;  /* 0x0000000000147202 */ /* 0x000fd60000000f00 */
        /* <DEDUP_REMOVED lines=16> */
.L_x_348:
[----:B------:R-:W-:Y:S05]  /*1220*/  BSYNC.RECONVERGENT B0 ;  /* 0x0000000000007941 */ /* 0x000fea0003800200 */
.L_x_347:
[----:B------:R-:W0:Y:S01]  /*1230*/  @!P1 LDC.64 R2, c[0x4][0xf0] ;  /* 0x01003c00ff029b82 */ /* 0x000e220000000a00 */
[----:B-1----:R-:W5:Y:S04]  /*1240*/  @!P1 LDG.E.64 R4, desc[UR4][R4.64] ;  /* 0x0000000404049981 */ /* 0x002f68000c1e1b00 */
[----:B0-----:R-:W5:Y:S02]  /*1250*/  @!P1 LDG.E.64 R2, desc[UR4][R2.64] ;  /* 0x0000000402029981 */ /* 0x001f64000c1e1b00 */
[----:B-----5:R-:W-:Y:S01]  /*1260*/  IABS R14, R27 ;  /* 0x0000001b000e7213 */ /* 0x020fe20000000000 */
[----:B------:R-:W0:Y:S01]  /*1270*/  @P1 LDC.64 R24, c[0x4][0xb8] ;  /* 0x01002e00ff181b82 */ /* 0x000e220000000a00 */
[----:B------:R-:W-:Y:S02]  /*1280*/  IABS R0, R21 ;  /* 0x0000001500007213 */ /* 0x000fe40000000000 */
[----:B------:R-:W1:Y:S01]  /*1290*/  I2F.RP R15, R14 ;  /* 0x0000000e000f7306 */ /* 0x000e620000209400 */
[----:B------:R-:W-:-:S07]  /*12a0*/  IABS R22, R27 ;  /* 0x0000001b00167213 */ /* 0x000fce0000000000 */
[----:B-1----:R-:W1:Y:S02]  /*12b0*/  MUFU.RCP R15, R15 ;  /* 0x0000000f000f7308 */ /* 0x002e640000001000 */
[----:B-1----:R-:W-:Y:S02]  /*12c0*/  VIADD R16, R15, 0xffffffe ;  /* 0x0ffffffe0f107836 */ /* 0x002fe40000000000 */
[----:B------:R-:W-:Y:S01]  /*12d0*/  IMAD.MOV R15, RZ, RZ, -R22 ;  /* 0x000000ffff0f7224 */ /* 0x000fe200078e0a16 */
[----:B------:R-:W-:-:S03]  /*12e0*/  IABS R22, R20 ;  /* 0x0000001400167213 */ /* 0x000fc60000000000 */
[----:B------:R1:W2:Y:S02]  /*12f0*/  F2I.FTZ.U32.TRUNC.NTZ R17, R16 ;  /* 0x0000001000117305 */ /* 0x0002a4000021f000 */
[----:B-1----:R-:W-:Y:S02]  /*1300*/  IMAD.MOV.U32 R16, RZ, RZ, RZ ;  /* 0x000000ffff107224 */ /* 0x002fe400078e00ff */
[----:B--2---:R-:W-:-:S04]  /*1310*/  IMAD.MOV R23, RZ, RZ, -R17 ;  /* 0x000000ffff177224 */ /* 0x004fc800078e0a11 */
[----:B------:R-:W-:-:S04]  /*1320*/  IMAD R23, R23, R14, RZ ;  /* 0x0000000e17177224 */ /* 0x000fc800078e02ff */
[----:B------:R-:W-:-:S06]  /*1330*/  IMAD.HI.U32 R17, R17, R23, R16 ;  /* 0x0000001711117227 */ /* 0x000fcc00078e0010 */
[----:B------:R-:W-:-:S04]  /*1340*/  IMAD.HI.U32 R29, R17, R0, RZ ;  /* 0x00000000111d7227 */ /* 0x000fc800078e00ff */
[----:B------:R-:W-:Y:S02]  /*1350*/  IMAD R23, R29, R15, R0 ;  /* 0x0000000f1d177224 */ /* 0x000fe400078e0200 */
[----:B------:R-:W-:-:S03]  /*1360*/  IMAD.HI.U32 R16, R17, R22, RZ ;  /* 0x0000001611107227 */ /* 0x000fc600078e00ff */
[----:B------:R-:W-:Y:S01]  /*1370*/  ISETP.GT.U32.AND P6, PT, R14, R23, PT ;  /* 0x000000170e00720c */ /* 0x000fe20003fc4070 */
[----:B------:R-:W-:-:S05]  /*1380*/  IMAD R15, R16, R15, R22 ;  /* 0x0000000f100f7224 */ /* 0x000fca00078e0216 */
[----:B------:R-:W-:-:S07]  /*1390*/  ISETP.GT.U32.AND P5, PT, R14, R15, PT ;  /* 0x0000000f0e00720c */ /* 0x000fce0003fa4070 */
[----:B------:R-:W-:-:S05]  /*13a0*/  @!P6 IMAD.IADD R23, R23, 0x1, -R14 ;  /* 0x000000011717e824 */ /* 0x000fca00078e0a0e */
[----:B------:R-:W-:Y:S01]  /*13b0*/  ISETP.GE.U32.AND P4, PT, R23, R14, PT ;  /* 0x0000000e1700720c */ /* 0x000fe20003f86070 */
[----:B------:R-:W-:Y:S01]  /*13c0*/  @!P5 IMAD.IADD R15, R15, 0x1, -R14 ;  /* 0x000000010f0fd824 */ /* 0x000fe200078e0a0e */
[----:B------:R-:W-:-:S04]  /*13d0*/  IABS R23, R18 ;  /* 0x0000001200177213 */ /* 0x000fc80000000000 */
[----:B------:R-:W1:Y:S01]  /*13e0*/  I2F.RP R28, R23 ;  /* 0x00000017001c7306 */ /* 0x000e620000209400 */
[----:B------:R-:W-:-:S07]  /*13f0*/  ISETP.GE.U32.AND P3, PT, R15, R14, PT ;  /* 0x0000000e0f00720c */ /* 0x000fce0003f66070 */
[----:B-1----:R-:W1:Y:S01]  /*1400*/  MUFU.RCP R28, R28 ;  /* 0x0000001c001c7308 */ /* 0x002e620000001000 */
[----:B------:R-:W2:Y:S01]  /*1410*/  @P1 LDC.64 R14, c[0x4][0xc0] ;  /* 0x01003000ff0e1b82 */ /* 0x000ea20000000a00 */
[----:B------:R-:W-:-:S04]  /*1420*/  LOP3.LUT R26, R21, R27, RZ, 0x3c, !PT ;  /* 0x0000001b151a7212 */ /* 0x000fc800078e3cff */
[----:B------:R-:W-:Y:S02]  /*1430*/  ISETP.GE.AND P0, PT, R26, RZ, PT ;  /* 0x000000ff1a00720c */ /* 0x000fe40003f06270 */
[----:B------:R-:W-:Y:S01]  /*1440*/  LOP3.LUT R26, R20, R27, RZ, 0x3c, !PT ;  /* 0x0000001b141a7212 */ /* 0x000fe200078e3cff */
[----:B-1----:R-:W-:-:S03]  /*1450*/  VIADD R17, R28, 0xffffffe ;  /* 0x0ffffffe1c117836 */ /* 0x002fc60000000000 */
[----:B------:R-:W-:-:S03]  /*1460*/  ISETP.GE.AND P2, PT, R26, RZ, PT ;  /* 0x000000ff1a00720c */ /* 0x000fc60003f46270 */
[----:B------:R-:W1:Y:S01]  /*1470*/  F2I.FTZ.U32.TRUNC.NTZ R17, R17 ;  /* 0x0000001100117305 */ /* 0x000e62000021f000 */
[----:B------:R-:W-:-:S04]  /*1480*/  @!P5 VIADD R16, R16, 0x1 ;  /* 0x000000011010d836 */ /* 0x000fc80000000000 */
[----:B------:R-:W-:Y:S02]  /*1490*/  @P3 VIADD R16, R16, 0x1 ;  /* 0x0000000110103836 */ /* 0x000fe40000000000 */
[----:B------:R-:W-:-:S03]  /*14a0*/  @!P6 VIADD R29, R29, 0x1 ;  /* 0x000000011d1de836 */ /* 0x000fc60000000000 */
[----:B------:R-:W-:Y:S02]  /*14b0*/  @!P2 IMAD.MOV R16, RZ, RZ, -R16 ;  /* 0x000000ffff10a224 */ /* 0x000fe400078e0a10 */
[----:B------:R-:W-:-:S04]  /*14c0*/  @P4 VIADD R29, R29, 0x1 ;  /* 0x000000011d1d4836 */ /* 0x000fc80000000000 */
[----:B------:R-:W-:Y:S01]  /*14d0*/  @!P0 IMAD.MOV R29, RZ, RZ, -R29 ;  /* 0x000000ffff1d8224 */ /* 0x000fe200078e0a1d */
[----:B0-----:R1:W5:Y:S02]  /*14e0*/  @P1 LDG.E.64 R4, desc[UR4][R24.64] ;  /* 0x0000000418041981 */ /* 0x001364000c1e1b00 */
[----:B-1----:R-:W-:Y:S02]  /*14f0*/  IADD3 R24, PT, PT, RZ, -R17, RZ ;  /* 0x80000011ff187210 */ /* 0x002fe40007ffe0ff */
[----:B------:R-:W-:-:S03]  /*1500*/  LOP3.LUT R25, RZ, R27, RZ, 0x33, !PT ;  /* 0x0000001bff197212 */ /* 0x000fc600078e33ff */
[----:B------:R-:W-:Y:S01]  /*1510*/  IMAD R24, R24, R23, RZ ;  /* 0x0000001718187224 */ /* 0x000fe200078e02ff */
[----:B--2---:R0:W5:Y:S01]  /*1520*/  @P1 LDG.E.64 R2, desc[UR4][R14.64] ;  /* 0x000000040e021981 */ /* 0x004162000c1e1b00 */
[----:B------:R-:W-:-:S04]  /*1530*/  ISETP.NE.AND P1, PT, R27, RZ, PT ;  /* 0x000000ff1b00720c */ /* 0x000fc80003f25270 */
[C---:B0-----:R-:W-:Y:S01]  /*1540*/  SEL R15, R25.reuse, R16, !P1 ;  /* 0x00000010190f7207 */ /* 0x041fe20004800000 */
[----:B------:R-:W-:Y:S01]  /*1550*/  IMAD.MOV.U32 R16, RZ, RZ, RZ ;  /* 0x000000ffff107224 */ /* 0x000fe200078e00ff */
[----:B------:R-:W-:Y:S02]  /*1560*/  SEL R14, R25, R29, !P1 ;  /* 0x0000001d190e7207 */ /* 0x000fe40004800000 */
[----:B------:R-:W-:Y:S01]  /*1570*/  ISETP.GE.AND P0, PT, R15, RZ, PT ;  /* 0x000000ff0f00720c */ /* 0x000fe20003f06270 */
[----:B------:R-:W-:Y:S01]  /*1580*/  IMAD.HI.U32 R17, R17, R24, R16 ;  /* 0x0000001811117227 */ /* 0x000fe200078e0010 */
[----:B------:R-:W-:Y:S02]  /*1590*/  IABS R24, R18 ;  /* 0x0000001200187213 */ /* 0x000fe40000000000 */
[----:B------:R-:W-:Y:S01]  /*15a0*/  IABS R16, R15 ;  /* 0x0000000f00107213 */ /* 0x000fe20000000000 */
[----:B------:R-:W-:Y:S01]  /*15b0*/  IMAD.MOV R15, RZ, RZ, -R15 ;  /* 0x000000ffff0f7224 */ /* 0x000fe200078e0a0f */
[----:B------:R-:W-:Y:S01]  /*15c0*/  ISETP.GE.AND P1, PT, R14, RZ, PT ;  /* 0x000000ff0e00720c */ /* 0x000fe20003f26270 */
[----:B------:R-:W-:Y:S01]  /*15d0*/  IMAD.MOV R26, RZ, RZ, -R24 ;  /* 0x000000ffff1a7224 */ /* 0x000fe200078e0a18 */
[----:B------:R-:W-:Y:S01]  /*15e0*/  IABS R24, R14 ;  /* 0x0000000e00187213 */ /* 0x000fe20000000000 */
[----:B------:R-:W-:-:S04]  /*15f0*/  IMAD.HI.U32 R25, R17, R16, RZ ;  /* 0x0000001011197227 */ /* 0x000fc800078e00ff */
[----:B------:R-:W-:-:S04]  /*1600*/  IMAD.HI.U32 R17, R17, R24, RZ ;  /* 0x0000001811117227 */ /* 0x000fc800078e00ff */
[-C--:B------:R-:W-:Y:S02]  /*1610*/  IMAD R16, R25, R26.reuse, R16 ;  /* 0x0000001a19107224 */ /* 0x080fe400078e0210 */
[----:B------:R-:W-:Y:S02]  /*1620*/  IMAD R26, R17, R26, R24 ;  /* 0x0000001a111a7224 */ /* 0x000fe400078e0218 */
[----:B------:R-:W-:Y:S01]  /*1630*/  IMAD R17, R27, R18, RZ ;  /* 0x000000121b117224 */ /* 0x000fe200078e02ff */
[----:B------:R-:W-:Y:S01]  /*1640*/  ISETP.GT.U32.AND P2, PT, R23, R16, PT ;  /* 0x000000101700720c */ /* 0x000fe20003f44070 */
[----:B------:R-:W-:Y:S01]  /*1650*/  IMAD R24, R27, R14, -R21 ;  /* 0x0000000e1b187224 */ /* 0x000fe200078e0a15 */
[----:B------:R-:W-:Y:S01]  /*1660*/  ISETP.GT.U32.AND P3, PT, R23, R26, PT ;  /* 0x0000001a1700720c */ /* 0x000fe20003f64070 */
[----:B------:R-:W-:Y:S01]  /*1670*/  IMAD R27, R27, R15, R20 ;  /* 0x0000000f1b1b7224 */ /* 0x000fe200078e0214 */
[-C--:B------:R-:W-:Y:S02]  /*1680*/  IABS R25, R17.reuse ;  /* 0x0000001100197213 */ /* 0x080fe40000000000 */
[----:B------:R-:W-:Y:S01]  /*1690*/  LOP3.LUT R20, R20, R17, RZ, 0x3c, !PT ;  /* 0x0000001114147212 */ /* 0x000fe200078e3cff */
[----:B------:R-:W-:Y:S01]  /*16a0*/  IMAD.IADD R24, R27, 0x1, R24 ;  /* 0x000000011b187824 */ /* 0x000fe200078e0218 */
[----:B------:R-:W0:Y:S05]  /*16b0*/  I2F.RP R28, R25 ;  /* 0x00000019001c7306 */ /* 0x000e2a0000209400 */
[--C-:B------:R-:W-:Y:S01]  /*16c0*/  @!P2 IMAD.IADD R16, R16, 0x1, -R23.reuse ;  /* 0x000000011010a824 */ /* 0x100fe200078e0a17 */
[----:B------:R-:W-:Y:S01]  /*16d0*/  ISETP.GE.AND P2, PT, R20, RZ, PT ;  /* 0x000000ff1400720c */ /* 0x000fe20003f46270 */
[----:B------:R-:W-:-:S03]  /*16e0*/  @!P3 IMAD.IADD R26, R26, 0x1, -R23 ;  /* 0x000000011a1ab824 */ /* 0x000fc600078e0a17 */
[C---:B------:R-:W-:Y:S02]  /*16f0*/  ISETP.GT.U32.AND P3, PT, R23.reuse, R16, PT ;  /* 0x000000101700720c */ /* 0x040fe40003f64070 */
[----:B------:R-:W-:Y:S01]  /*1700*/  ISETP.GT.U32.AND P4, PT, R23, R26, PT ;  /* 0x0000001a1700720c */ /* 0x000fe20003f84070 */
[----:B0-----:R-:W0:Y:S10]  /*1710*/  MUFU.RCP R28, R28 ;  /* 0x0000001c001c7308 */ /* 0x001e340000001000 */
[----:B------:R-:W-:-:S02]  /*1720*/  @!P3 IMAD.IADD R16, R16, 0x1, -R23 ;  /* 0x000000011010b824 */ /* 0x000fc400078e0a17 */
[----:B------:R-:W-:Y:S02]  /*1730*/  @!P4 IMAD.IADD R26, R26, 0x1, -R23 ;  /* 0x000000011a1ac824 */ /* 0x000fe400078e0a17 */
[----:B0-----:R-:W-:-:S04]  /*1740*/  VIADD R14, R28, 0xffffffe ;  /* 0x0ffffffe1c0e7836 */ /* 0x001fc80000000000 */
[----:B------:R0:W1:Y:S02]  /*1750*/  F2I.FTZ.U32.TRUNC.NTZ R15, R14 ;  /* 0x0000000e000f7305 */ /* 0x000064000021f000 */
[----:B0-----:R-:W-:Y:S02]  /*1760*/  IMAD.MOV.U32 R14, RZ, RZ, RZ ;  /* 0x000000ffff0e7224 */ /* 0x001fe400078e00ff */
[----:B-1----:R-:W-:-:S04]  /*1770*/  IMAD.MOV R28, RZ, RZ, -R15 ;  /* 0x000000ffff1c7224 */ /* 0x002fc800078e0a0f */
[----:B------:R-:W-:-:S04]  /*1780*/  IMAD R27, R28, R25, RZ ;  /* 0x000000191c1b7224 */ /* 0x000fc800078e02ff */
[----:B------:R-:W-:Y:S01]  /*1790*/  IMAD.HI.U32 R15, R15, R27, R14 ;  /* 0x0000001b0f0f7227 */ /* 0x000fe200078e000e */
[----:B------:R-:W-:-:S04]  /*17a0*/  IABS R14, R17 ;  /* 0x00000011000e7213 */ /* 0x000fc80000000000 */
[----:B------:R-:W-:Y:S01]  /*17b0*/  IADD3 R20, PT, PT, RZ, -R14, RZ ;  /* 0x8000000eff147210 */ /* 0x000fe20007ffe0ff */
[----:B------:R-:W-:-:S04]  /*17c0*/  IMAD.HI.U32 R23, R15, R0, RZ ;  /* 0x000000000f177227 */ /* 0x000fc800078e00ff */
[----:B------:R-:W-:Y:S02]  /*17d0*/  IMAD R14, R23, R20, R0 ;  /* 0x00000014170e7224 */ /* 0x000fe400078e0200 */
[----:B------:R-:W-:-:S03]  /*17e0*/  IMAD.HI.U32 R27, R15, R22, RZ ;  /* 0x000000160f1b7227 */ /* 0x000fc600078e00ff */
[----:B------:R-:W-:Y:S01]  /*17f0*/  ISETP.GT.U32.AND P4, PT, R25, R14, PT ;  /* 0x0000000e1900720c */ /* 0x000fe20003f84070 */
[----:B------:R-:W-:-:S05]  /*1800*/  IMAD R22, R27, R20, R22 ;  /* 0x000000141b167224 */ /* 0x000fca00078e0216 */
[----:B------:R-:W-:-:S07]  /*1810*/  ISETP.GT.U32.AND P3, PT, R25, R22, PT ;  /* 0x000000161900720c */ /* 0x000fce0003f64070 */
[----:B------:R-:W-:-:S05]  /*1820*/  @!P4 IMAD.IADD R14, R14, 0x1, -R25 ;  /* 0x000000010e0ec824 */ /* 0x000fca00078e0a19 */
[-C--:B------:R-:W-:Y:S01]  /*1830*/  ISETP.GE.U32.AND P5, PT, R14, R25.reuse, PT ;  /* 0x000000190e00720c */ /* 0x080fe20003fa6070 */
[----:B------:R-:W-:Y:S01]  /*1840*/  @!P3 IMAD.IADD R22, R22, 0x1, -R25 ;  /* 0x000000011616b824 */ /* 0x000fe200078e0a19 */
[----:B------:R-:W0:Y:S04]  /*1850*/  LDC.64 R14, c[0x4][0x30] ;  /* 0x01000c00ff0e7b82 */ /* 0x000e280000000a00 */
[----:B------:R-:W-:Y:S01]  /*1860*/  ISETP.GE.U32.AND P6, PT, R22, R25, PT ;  /* 0x000000191600720c */ /* 0x000fe20003fc6070 */
[----:B0-----:R-:W2:Y:S01]  /*1870*/  LDG.E R20, desc[UR4][R14.64] ;  /* 0x000000040e147981 */ /* 0x001ea2000c1e1900 */
[----:B------:R-:W-:Y:S01]  /*1880*/  LOP3.LUT R22, R21, R17, RZ, 0x3c, !PT ;  /* 0x0000001115167212 */ /* 0x000fe200078e3cff */
[----:B------:R-:W-:Y:S02]  /*1890*/  @!P3 VIADD R27, R27, 0x1 ;  /* 0x000000011b1bb836 */ /* 0x000fe40000000000 */
[----:B------:R-:W-:Y:S01]  /*18a0*/  @!P4 VIADD R23, R23, 0x1 ;  /* 0x000000011717c836 */ /* 0x000fe20000000000 */
[----:B------:R-:W-:-:S07]  /*18b0*/  ISETP.GE.AND P3, PT, R22, RZ, PT ;  /* 0x000000ff1600720c */ /* 0x000fce0003f66270 */
[----:B------:R-:W-:Y:S01]  /*18c0*/  @P6 VIADD R27, R27, 0x1 ;  /* 0x000000011b1b6836 */ /* 0x000fe20000000000 */
[----:B------:R-:W-:Y:S01]  /*18d0*/  ISETP.NE.AND P4, PT, R17, RZ, PT ;  /* 0x000000ff1100720c */ /* 0x000fe20003f85270 */
[----:B------:R-:W-:Y:S01]  /*18e0*/  @P5 VIADD R23, R23, 0x1 ;  /* 0x0000000117175836 */ /* 0x000fe20000000000 */
[----:B------:R-:W-:Y:S01]  /*18f0*/  LOP3.LUT R17, RZ, R17, RZ, 0x33, !PT ;  /* 0x00000011ff117212 */ /* 0x000fe200078e33ff */
[----:B------:R-:W-:Y:S01]  /*1900*/  @!P2 IMAD.MOV R27, RZ, RZ, -R27 ;  /* 0x000000ffff1ba224 */ /* 0x000fe200078e0a1b */
[----:B------:R-:W-:Y:S01]  /*1910*/  ISETP.NE.AND P2, PT, R18, RZ, PT ;  /* 0x000000ff1200720c */ /* 0x000fe20003f45270 */
[----:B------:R-:W-:Y:S02]  /*1920*/  @!P1 IMAD.MOV R26, RZ, RZ, -R26 ;  /* 0x000000ffff1a9224 */ /* 0x000fe400078e0a1a */
[----:B------:R-:W-:Y:S01]  /*1930*/  @!P0 IMAD.MOV R16, RZ, RZ, -R16 ;  /* 0x000000ffff108224 */ /* 0x000fe200078e0a10 */
[----:B------:R-:W-:Y:S02]  /*1940*/  SEL R25, R17, R27, !P4 ;  /* 0x0000001b11197207 */ /* 0x000fe40006000000 */
[----:B------:R-:W-:Y:S01]  /*1950*/  LOP3.LUT R27, RZ, R18, RZ, 0x33, !PT ;  /* 0x00000012ff1b7212 */ /* 0x000fe200078e33ff */
[----:B------:R-:W-:Y:S01]  /*1960*/  @!P3 IMAD.MOV R23, RZ, RZ, -R23 ;  /* 0x000000ffff17b224 */ /* 0x000fe200078e0a17 */
[----:B------:R-:W-:-:S02]  /*1970*/  ISETP.GE.AND P1, PT, R25, RZ, PT ;  /* 0x000000ff1900720c */ /* 0x000fc40003f26270 */
[----:B------:R-:W-:Y:S02]  /*1980*/  SEL R18, R27, R26, !P2 ;  /* 0x0000001a1b127207 */ /* 0x000fe40005000000 */
[----:B------:R-:W-:Y:S02]  /*1990*/  SEL R23, R17, R23, !P4 ;  /* 0x0000001711177207 */ /* 0x000fe40006000000 */
[----:B------:R-:W-:Y:S01]  /*19a0*/  SEL R27, R27, R16, !P2 ;  /* 0x000000101b1b7207 */ /* 0x000fe20005000000 */
[----:B------:R-:W-:Y:S01]  /*19b0*/  HFMA2 R16, -RZ, RZ, 0, 0 ;  /* 0x00000000ff107431 */ /* 0x000fe200000001ff */
[----:B------:R-:W-:-:S03]  /*19c0*/  ISETP.GE.AND P3, PT, R23, RZ, PT ;  /* 0x000000ff1700720c */ /* 0x000fc60003f66270 */
[----:B------:R-:W-:Y:S01]  /*19d0*/  IMAD.IADD R18, R27, 0x1, -R18 ;  /* 0x000000011b127824 */ /* 0x000fe200078e0a12 */
[----:B--2---:R-:W-:-:S04]  /*19e0*/  IABS R22, R20 ;  /* 0x0000001400167213 */ /* 0x004fc80000000000 */
[----:B------:R-:W0:Y:S08]  /*19f0*/  I2F.RP R28, R22 ;  /* 0x00000016001c7306 */ /* 0x000e300000209400 */
[----:B0-----:R-:W0:Y:S02]  /*1a00*/  MUFU.RCP R28, R28 ;  /* 0x0000001c001c7308 */ /* 0x001e240000001000 */
[----:B0-----:R-:W-:-:S06]  /*1a10*/  VIADD R17, R28, 0xffffffe ;  /* 0x0ffffffe1c117836 */ /* 0x001fcc0000000000 */
[----:B------:R-:W0:Y:S02]  /*1a20*/  F2I.FTZ.U32.TRUNC.NTZ R17, R17 ;  /* 0x0000001100117305 */ /* 0x000e24000021f000 */
[----:B0-----:R-:W-:-:S04]  /*1a30*/  IMAD.MOV R29, RZ, RZ, -R17 ;  /* 0x000000ffff1d7224 */ /* 0x001fc800078e0a11 */
[----:B------:R-:W-:-:S04]  /*1a40*/  IMAD R27, R29, R22, RZ ;  /* 0x000000161d1b7224 */ /* 0x000fc800078e02ff */
[----:B------:R-:W-:Y:S01]  /*1a50*/  IMAD.HI.U32 R16, R17, R27, R16 ;  /* 0x0000001b11107227 */ /* 0x000fe200078e0010 */
[----:B------:R-:W-:Y:S02]  /*1a60*/  IABS R27, R23 ;  /* 0x00000017001b7213 */ /* 0x000fe40000000000 */
[----:B------:R-:W-:Y:S02]  /*1a70*/  IABS R17, R20 ;  /* 0x0000001400117213 */ /* 0x000fe40000000000 */
[----:B------:R-:W-:Y:S01]  /*1a80*/  IABS R23, R25 ;  /* 0x0000001900177213 */ /* 0x000fe20000000000 */
[----:B------:R-:W-:Y:S02]  /*1a90*/  IMAD.MOV.U32 R25, RZ, RZ, R27 ;  /* 0x000000ffff197224 */ /* 0x000fe400078e001b */
[----:B------:R-:W-:Y:S02]  /*1aa0*/  IMAD.MOV R26, RZ, RZ, -R17 ;  /* 0x000000ffff1a7224 */ /* 0x000fe400078e0a11 */
[----:B------:R-:W-:-:S04]  /*1ab0*/  IMAD.HI.U32 R17, R16, R25, RZ ;  /* 0x0000001910117227 */ /* 0x000fc800078e00ff */
[----:B------:R-:W-:-:S04]  /*1ac0*/  IMAD.HI.U32 R16, R16, R23, RZ ;  /* 0x0000001710107227 */ /* 0x000fc800078e00ff */
[-C--:B------:R-:W-:Y:S02]  /*1ad0*/  IMAD R25, R17, R26.reuse, R25 ;  /* 0x0000001a11197224 */ /* 0x080fe400078e0219 */
[----:B------:R-:W-:Y:S02]  /*1ae0*/  IMAD R23, R16, R26, R23 ;  /* 0x0000001a10177224 */ /* 0x000fe400078e0217 */
[----:B------:R-:W0:Y:S01]  /*1af0*/  LDC.64 R16, c[0x4][0x100] ;  /* 0x01004000ff107b82 */ /* 0x000e220000000a00 */
[C---:B------:R-:W-:Y:S02]  /*1b00*/  ISETP.GT.U32.AND P2, PT, R22.reuse, R25, PT ;  /* 0x000000191600720c */ /* 0x040fe40003f44070 */
[----:B------:R-:W-:-:S11]  /*1b10*/  ISETP.GT.U32.AND P0, PT, R22, R23, PT ;  /* 0x000000171600720c */ /* 0x000fd60003f04070 */
[--C-:B------:R-:W-:Y:S02]  /*1b20*/  @!P2 IMAD.IADD R25, R25, 0x1, -R22.reuse ;  /* 0x000000011919a824 */ /* 0x100fe400078e0a16 */
[----:B------:R-:W-:-:S03]  /*1b30*/  @!P0 IMAD.IADD R23, R23, 0x1, -R22 ;  /* 0x0000000117178824 */ /* 0x000fc600078e0a16 */
[C---:B------:R-:W-:Y:S02]  /*1b40*/  ISETP.GT.U32.AND P2, PT, R22.reuse, R25, PT ;  /* 0x000000191600720c */ /* 0x040fe40003f44070 */
[----:B------:R-:W-:Y:S01]  /*1b50*/  ISETP.GT.U32.AND P0, PT, R22, R23, PT ;  /* 0x000000171600720c */ /* 0x000fe20003f04070 */
[----:B0-----:R-:W2:Y:S04]  /*1b60*/  LDG.E R27, desc[UR4][R16.64+0x4] ;  /* 0x00000404101b7981 */ /* 0x001ea8000c1e1900 */
[----:B------:R-:W3:Y:S06]  /*1b70*/  LDG.E R29, desc[UR4][R16.64+0x8] ;  /* 0x00000804101d7981 */ /* 0x000eec000c1e1900 */
[----:B------:R-:W-:-:S02]  /*1b80*/  @!P2 IMAD.IADD R25, R25, 0x1, -R22 ;  /* 0x000000011919a824 */ /* 0x000fc400078e0a16 */
[----:B------:R-:W-:Y:S01]  /*1b90*/  @!P0 IMAD.IADD R23, R23, 0x1, -R22 ;  /* 0x0000000117178824 */ /* 0x000fe200078e0a16 */
[----:B------:R-:W-:Y:S01]  /*1ba0*/  ISETP.NE.AND P0, PT, R20, RZ, PT ;  /* 0x000000ff1400720c */ /* 0x000fe20003f05270 */
[----:B------:R-:W-:Y:S01]  /*1bb0*/  @!P3 IMAD.MOV R25, RZ, RZ, -R25 ;  /* 0x000000ffff19b224 */ /* 0x000fe200078e0a19 */
[----:B------:R-:W-:Y:S01]  /*1bc0*/  LOP3.LUT R20, RZ, R20, RZ, 0x33, !PT ;  /* 0x00000014ff147212 */ /* 0x000fe200078e33ff */
[----:B------:R-:W-:-:S03]  /*1bd0*/  @!P1 IMAD.MOV R23, RZ, RZ, -R23 ;  /* 0x000000ffff179224 */ /* 0x000fc600078e0a17 */
[C---:B------:R-:W-:Y:S02]  /*1be0*/  SEL R25, R20.reuse, R25, !P0 ;  /* 0x0000001914197207 */ /* 0x040fe40004000000 */
[----:B------:R-:W-:Y:S02]  /*1bf0*/  SEL R20, R20, R23, !P0 ;  /* 0x0000001714147207 */ /* 0x000fe40004000000 */
[----:B------:R-:W4:Y:S03]  /*1c00*/  LDG.E R23, desc[UR4][R16.64] ;  /* 0x0000000410177981 */ /* 0x000f26000c1e1900 */
[----:B------:R-:W-:Y:S01]  /*1c10*/  IMAD.IADD R20, R20, 0x1, -R25 ;  /* 0x0000000114147824 */ /* 0x000fe200078e0a19 */
[----:B------:R-:W-:Y:S01]  /*1c20*/  BSSY.RECONVERGENT B0, `(.L_x_349) ;  /* 0x000005f000007945 */ /* 0x000fe20003800200 */
[----:B--2---:R-:W-:-:S03]  /*1c30*/  ISETP.NE.AND P0, PT, R27, R18, PT ;  /* 0x000000121b00720c */ /* 0x004fc60003f05270 */
[----:B---3--:R-:W-:Y:S01]  /*1c40*/  ISETP.EQ.AND P1, PT, R29, R20, PT ;  /* 0x000000141d00720c */ /* 0x008fe20003f22270 */
[----:B------:R-:W-:Y:S01]  /*1c50*/  IMAD.MOV.U32 R29, RZ, RZ, 0x1 ;  /* 0x00000001ff1d7424 */ /* 0x000fe200078e00ff */
[----:B----4-:R-:W-:-:S13]  /*1c60*/  ISETP.EQ.AND P0, PT, R23, R24, !P0 ;  /* 0x000000181700720c */ /* 0x010fda0004702270 */
[----:B------:R-:W-:Y:S05]  /*1c70*/  @P0 BRA P1, `(.L_x_350) ;  /* 0x0000000400640947 */ /* 0x000fea0000800000 */
[----:B------:R-:W2:Y:S04]  /*1c80*/  LDG.E R25, desc[UR4][R16.64+0x10] ;  /* 0x0000100410197981 */ /* 0x000ea8000c1e1900 */
[----:B------:R-:W3:Y:S04]  /*1c90*/  LDG.E R27, desc[UR4][R16.64+0x14] ;  /* 0x00001404101b7981 */ /* 0x000ee8000c1e1900 */
[----:B------:R-:W4:Y:S01]  /*1ca0*/  LDG.E R23, desc[UR4][R16.64+0xc] ;  /* 0x00000c0410177981 */ /* 0x000f22000c1e1900 */
[----:B------:R-:W-:Y:S01]  /*1cb0*/  IMAD.MOV.U32 R29, RZ, RZ, 0x2 ;  /* 0x00000002ff1d7424 */ /* 0x000fe200078e00ff */
[----:B--2---:R-:W-:-:S02]  /*1cc0*/  ISETP.NE.AND P0, PT, R25, R18, PT ;  /* 0x000000121900720c */ /* 0x004fc40003f05270 */
[----:B---3--:R-:W-:Y:S02]  /*1cd0*/  ISETP.EQ.AND P1, PT, R27, R20, PT ;  /* 0x000000141b00720c */ /* 0x008fe40003f22270 */
        /* <DEDUP_REMOVED lines=21> */
[----:B------:R-:W-:Y:S01]  /*1e30*/  HFMA2 R29, -RZ, RZ, 0, 2.98023223876953125e-07 ;  /* 0x00000005ff1d7431 */ /* 0x000fe200000001ff */
        /* <DEDUP_REMOVED lines=47> */
[----:B--2---:R-:W-:-:S04]  /*2130*/  ISETP.NE.AND P0, PT, R25, R18, PT ;  /* 0x000000121900720c */ /* 0x004fc80003f05270 */
[----:B---3--:R-:W-:-:S04]  /*2140*/  ISETP.EQ.AND P0, PT, R23, R24, !P0 ;  /* 0x000000181700720c */ /* 0x008fc80004702270 */
[----:B----4-:R-:W-:-:S13]  /*2150*/  ISETP.EQ.AND P0, PT, R27, R20, P0 ;  /* 0x000000141b00720c */ /* 0x010fda0000702270 */
[----:B------:R-:W2:Y:S04]  /*2160*/  @!P0 LDG.E R27, desc[UR4][R16.64+0x8c] ;  /* 0x00008c04101b8981 */ /* 0x000ea8000c1e1900 */
[----:B------:R-:W3:Y:S04]  /*2170*/  @!P0 LDG.E R25, desc[UR4][R16.64+0x88] ;  /* 0x0000880410198981 */ /* 0x000ee8000c1e1900 */
[----:B------:R-:W4:Y:S01]  /*2180*/  @!P0 LDG.E R23, desc[UR4][R16.64+0x84] ;  /* 0x0000840410178981 */ /* 0x000f22000c1e1900 */
[----:B------:R-:W-:Y:S01]  /*2190*/  IMAD.MOV.U32 R29, RZ, RZ, 0xb ;  /* 0x0000000bff1d7424 */ /* 0x000fe200078e00ff */
[----:B--2---:R-:W-:Y:S01]  /*21a0*/  @!P0 ISETP.NE.AND P1, PT, R27, R20, PT ;  /* 0x000000141b00820c */ /* 0x004fe20003f25270 */
[----:B------:R-:W-:Y:S01]  /*21b0*/  @!P0 IMAD.MOV.U32 R20, RZ, RZ, -0x1 ;  /* 0xffffffffff148424 */ /* 0x000fe200078e00ff */
[----:B---3--:R-:W-:-:S04]  /*21c0*/  @!P0 ISETP.NE.AND P2, PT, R25, R18, PT ;  /* 0x000000121900820c */ /* 0x008fc80003f45270 */
[----:B------:R-:W-:Y:S02]  /*21d0*/  @!P0 SEL R18, R20, 0xc, P1 ;  /* 0x0000000c14128807 */ /* 0x000fe40000800000 */
[----:B----4-:R-:W-:Y:S02]  /*21e0*/  @!P0 ISETP.NE.AND P1, PT, R23, R24, PT ;  /* 0x000000181700820c */ /* 0x010fe40003f25270 */
[----:B------:R-:W-:-:S04]  /*21f0*/  @!P0 SEL R18, R18, 0xffffffff, !P2 ;  /* 0xffffffff12128807 */ /* 0x000fc80005000000 */
[----:B------:R-:W-:-:S07]  /*2200*/  @!P0 SEL R29, R18, 0xffffffff, !P1 ;  /* 0xffffffff121d8807 */ /* 0x000fce0004800000 */
.L_x_350:
[----:B------:R-:W-:Y:S05]  /*2210*/  BSYNC.RECONVERGENT B0 ;  /* 0x0000000000007941 */ /* 0x000fea0003800200 */
.L_x_349:
[----:B------:R-:W0:Y:S01]  /*2220*/  LDC.64 R26, c[0x4][0x40] ;  /* 0x01001000ff1a7b82 */ /* 0x000e220000000a00 */
[----:B-----5:R-:W-:-:S05]  /*2230*/  IMAD.WIDE R22, R21, 0x4, R4 ;  /* 0x0000000415167825 */ /* 0x020fca00078e0204 */
[----:B------:R1:W-:Y:S04]  /*2240*/  STG.E desc[UR4][R22.64], R29 ;  /* 0x0000001d16007986 */ /* 0x0003e8000c101904 */
[----:B0-----:R-:W2:Y:S02]  /*2250*/  LDG.E.64 R4, desc[UR4][R26.64] ;  /* 0x000000041a047981 */ /* 0x001ea4000c1e1b00 */
[----:B--2---:R-:W-:-:S05]  /*2260*/  IMAD.WIDE R18, R19, 0x4, R4 ;  /* 0x0000000413127825 */ /* 0x004fca00078e0204 */
[----:B------:R-:W2:Y:S01]  /*2270*/  LDG.E R25, desc[UR4][R18.64] ;  /* 0x0000000412197981 */ /* 0x000ea2000c1e1900 */
[----:B------:R-:W-:Y:S01]  /*2280*/  BSSY.RECONVERGENT B0, `(.L_x_351) ;  /* 0x00000f2000007945 */ /* 0x000fe20003800200 */
[----:B------:R-:W-:Y:S01]  /*2290*/  IMAD.MOV.U32 R5, RZ, RZ, R21 ;  /* 0x000000ffff057224 */ /* 0x000fe200078e0015 */
[----:B--2---:R-:W-:-:S13]  /*22a0*/  ISETP.NE.AND P0, PT, R25, -0x1, PT ;  /* 0xffffffff1900780c */ /* 0x004fda0003f05270 */
[----:B-1----:R-:W-:Y:S05]  /*22b0*/  @!P0 BRA `(.L_x_352) ;  /* 0x0000000c00b88947 */ /* 0x002fea0003800000 */
[----:B------:R-:W0:Y:S02]  /*22c0*/  LDC.64 R22, c[0x4][0xd8] ;  /* 0x01003600ff167b82 */ /* 0x000e240000000a00 */
[----:B0-----:R-:W2:Y:S02]  /*22d0*/  LDG.E.64 R22, desc[UR4][R22.64] ;  /* 0x0000000416167981 */ /* 0x001ea4000c1e1b00 */
[----:B--2---:R-:W-:-:S06]  /*22e0*/  IMAD.WIDE R26, R25, 0x4, R22 ;  /* 0x00000004191a7825 */ /* 0x004fcc00078e0216 */
[----:B------:R-:W2:Y:S01]  /*22f0*/  LDG.E R26, desc[UR4][R26.64] ;  /* 0x000000041a1a7981 */ /* 0x000ea2000c1e1900 */
[----:B------:R-:W-:Y:S01]  /*2300*/  BSSY.RECONVERGENT B1, `(.L_x_353) ;  /* 0x000000b000017945 */ /* 0x000fe20003800200 */
[----:B--2---:R-:W-:-:S13]  /*2310*/  ISETP.NE.AND P0, PT, R26, 0x1, PT ;  /* 0x000000011a00780c */ /* 0x004fda0003f05270 */
[----:B------:R-:W-:Y:S05]  /*2320*/  @!P0 BRA `(.L_x_354) ;  /* 0x0000000000208947 */ /* 0x000fea0003800000 */
[----:B------:R-:W-:Y:S01]  /*2330*/  IMAD.WIDE R26, R25, 0x8, R12 ;  /* 0x00000008191a7825 */ /* 0x000fe200078e020c */
[----:B------:R-:W2:Y:S05]  /*2340*/  LDG.E.64 R10, desc[UR4][R10.64] ;  /* 0x000000040a0a7981 */ /* 0x000eaa000c1e1b00 */
[----:B------:R-:W2:Y:S01]  /*2350*/  LDG.E.64 R26, desc[UR4][R26.64] ;  /* 0x000000041a1a7981 */ /* 0x000ea2000c1e1b00 */
[----:B------:R-:W-:Y:S01]  /*2360*/  IMAD.MOV.U32 R5, RZ, RZ, R25 ;  /* 0x000000ffff057224 */ /* 0x000fe200078e0019 */
[----:B--2---:R-:W-:-:S14]  /*2370*/  DSETP.GEU.AND P0, PT, R26, R10, PT ;  /* 0x0000000a1a00722a */ /* 0x004fdc0003f0e000 */
[----:B------:R-:W-:Y:S01]  /*2380*/  @P0 DSETP.NEU.AND P1, PT, R26, R10, PT ;  /* 0x0000000a1a00022a */ /* 0x000fe20003f2d000 */
[----:B------:R-:W-:-:S05]  /*2390*/  @P0 VIMNMX R4, PT, PT, R21, R25, PT ;  /* 0x0000001915040248 */ /* 0x000fca0003fe0100 */
[----:B------:R-:W-:-:S08]  /*23a0*/  @P0 SEL R5, R4, R21, !P1 ;  /* 0x0000001504050207 */ /* 0x000fd00004800000 */
.L_x_354:
[----:B------:R-:W-:Y:S05]  /*23b0*/  BSYNC.RECONVERGENT B1 ;  /* 0x0000000000017941 */ /* 0x000fea0003800200 */
.L_x_353:
[----:B------:R-:W2:Y:S02]  /*23c0*/  LDG.E R25, desc[UR4][R18.64+0x4] ;  /* 0x0000040412197981 */ /* 0x000ea4000c1e1900 */
[----:B--2---:R-:W-:-:S13]  /*23d0*/  ISETP.NE.AND P0, PT, R25, -0x1, PT ;  /* 0xffffffff1900780c */ /* 0x004fda0003f05270 */
[----:B------:R-:W-:Y:S05]  /*23e0*/  @!P0 BRA `(.L_x_352) ;  /* 0x0000000c006c8947 */ /* 0x000fea0003800000 */
[----:B------:R-:W-:-:S06]  /*23f0*/  IMAD.WIDE R10, R25, 0x4, R22 ;  /* 0x00000004190a7825 */ /* 0x000fcc00078e0216 */
[----:B------:R-:W2:Y:S01]  /*2400*/  LDG.E R10, desc[UR4][R10.64] ;  /* 0x000000040a0a7981 */ /* 0x000ea2000c1e1900 */
[----:B------:R-:W-:Y:S01]  /*2410*/  BSSY.RECONVERGENT B1, `(.L_x_355) ;  /* 0x000000d000017945 */ /* 0x000fe20003800200 */
[----:B------:R-:W-:Y:S01]  /*2420*/  IMAD.MOV.U32 R4, RZ, RZ, R5 ;  /* 0x000000ffff047224 */ /* 0x000fe200078e0005 */
[----:B--2---:R-:W-:-:S13]  /*2430*/  ISETP.NE.AND P0, PT, R10, 0x1, PT ;  /* 0x000000010a00780c */ /* 0x004fda0003f05270 */
[----:B------:R-:W-:Y:S05]  /*2440*/  @!P0 BRA `(.L_x_356) ;  /* 0x0000000000248947 */ /* 0x000fea0003800000 */
[----:B------:R-:W-:-:S04]  /*2450*/  IMAD.WIDE R26, R25, 0x8, R12 ;  /* 0x00000008191a7825 */ /* 0x000fc800078e020c */
[----:B------:R-:W-:Y:S02]  /*2460*/  IMAD.WIDE R10, R5, 0x8, R12 ;  /* 0x00000008050a7825 */ /* 0x000fe400078e020c */
[----:B------:R-:W2:Y:S04]  /*2470*/  LDG.E.64 R26, desc[UR4][R26.64] ;  /* 0x000000041a1a7981 */ /* 0x000ea8000c1e1b00 */
[----:B------:R-:W2:Y:S01]  /*2480*/  LDG.E.64 R10, desc[UR4][R10.64] ;  /* 0x000000040a0a7981 */ /* 0x000ea2000c1e1b00 */
[----:B------:R-:W-:Y:S01]  /*2490*/  IMAD.MOV.U32 R4, RZ, RZ, R25 ;  /* 0x000000ffff047224 */ /* 0x000fe200078e0019 */
[----:B--2---:R-:W-:-:S14]  /*24a0*/  DSETP.GEU.AND P0, PT, R26, R10, PT ;  /* 0x0000000a1a00722a */ /* 0x004fdc0003f0e000 */
[----:B------:R-:W-:Y:S01]  /*24b0*/  @P0 DSETP.NEU.AND P1, PT, R26, R10, PT ;  /* 0x0000000a1a00022a */ /* 0x000fe20003f2d000 */
[----:B------:R-:W-:-:S05]  /*24c0*/  @P0 VIMNMX R20, PT, PT, R5, R25, PT ;  /* 0x0000001905140248 */ /* 0x000fca0003fe0100 */
[----:B------:R-:W-:-:S08]  /*24d0*/  @P0 SEL R4, R20, R5, !P1 ;  /* 0x0000000514040207 */ /* 0x000fd00004800000 */
.L_x_356:
[----:B------:R-:W-:Y:S05]  /*24e0*/  BSYNC.RECONVERGENT B1 ;  /* 0x0000000000017941 */ /* 0x000fea0003800200 */
.L_x_355:
[----:B------:R-:W2:Y:S01]  /*24f0*/  LDG.E R25, desc[UR4][R18.64+0x8] ;  /* 0x0000080412197981 */ /* 0x000ea2000c1e1900 */
[----:B------:R-:W-:Y:S01]  /*2500*/  IMAD.MOV.U32 R5, RZ, RZ, R4 ;  /* 0x000000ffff057224 */ /* 0x000fe200078e0004 */
[----:B--2---:R-:W-:-:S13]  /*2510*/  ISETP.NE.AND P0, PT, R25, -0x1, PT ;  /* 0xffffffff1900780c */ /* 0x004fda0003f05270 */
[----:B------:R-:W-:Y:S05]  /*2520*/  @!P0 BRA `(.L_x_352) ;  /* 0x0000000c001c8947 */ /* 0x000fea0003800000 */
[----:B------:R-:W-:-:S06]  /*2530*/  IMAD.WIDE R10, R25, 0x4, R22 ;  /* 0x00000004190a7825 */ /* 0x000fcc00078e0216 */
[----:B------:R-:W2:Y:S01]  /*2540*/  LDG.E R10, desc[UR4][R10.64] ;  /* 0x000000040a0a7981 */ /* 0x000ea2000c1e1900 */
[----:B------:R-:W-:Y:S01]  /*2550*/  BSSY.RECONVERGENT B1, `(.L_x_357) ;  /* 0x000000e000017945 */ /* 0x000fe20003800200 */
        /* <DEDUP_REMOVED lines=8> */
[----:B--2---:R-:W-:-:S14]  /*25e0*/  DSETP.GEU.AND P1, PT, R26, R10, PT ;  /* 0x0000000a1a00722a */ /* 0x004fdc0003f2e000 */
[----:B------:R-:W-:-:S06]  /*25f0*/  @P1 DSETP.NEU.AND P2, PT, R26, R10, PT ;  /* 0x0000000a1a00122a */ /* 0x000fcc0003f4d000 */
[----:B------:R-:W-:-:S13]  /*2600*/  @P1 PLOP3.LUT P0, PT, P2, PT, PT, 0x80, 0x8 ;  /* 0x000000000008181c */ /* 0x000fda000170f070 */
[----:B------:R-:W-:-:S04]  /*2610*/  @!P0 VIMNMX R4, PT, PT, R25, R4, PT ;  /* 0x0000000419048248 */ /* 0x000fc80003fe0100 */
[----:B------:R-:W-:-:S07]  /*2620*/  @P1 MOV R5, R4 ;  /* 0x0000000400051202 */ /* 0x000fce0000000f00 */
.L_x_358:
[----:B------:R-:W-:Y:S05]  /*2630*/  BSYNC.RECONVERGENT B1 ;  /* 0x0000000000017941 */ /* 0x000fea0003800200 */
.L_x_357:
        /* <DEDUP_REMOVED lines=18> */
.L_x_360:
[----:B------:R-:W-:Y:S05]  /*2760*/  BSYNC.RECONVERGENT B1 ;  /* 0x0000000000017941 */ /* 0x000fea0003800200 */
.L_x_359:
        /* <DEDUP_REMOVED lines=18> */
[----:B------:R-:W-:-:S05]  /*2890*/  @!P0 VIMNMX R4, PT, PT, R25, R4, PT ;  /* 0x0000000419048248 */ /* 0x000fca0003fe0100 */
[----:B------:R-:W-:-:S07]  /*28a0*/  @P1 IMAD.MOV.U32 R5, RZ, RZ, R4 ;  /* 0x000000ffff051224 */ /* 0x000fce00078e0004 */
.L_x_362:
[----:B------:R-:W-:Y:S05]  /*28b0*/  BSYNC.RECONVERGENT B1 ;  /* 0x0000000000017941 */ /* 0x000fea0003800200 */
.L_x_361:
        /* <DEDUP_REMOVED lines=18> */
.L_x_364:
[----:B------:R-:W-:Y:S05]  /*29e0*/  BSYNC.RECONVERGENT B1 ;  /* 0x0000000000017941 */ /* 0x000fea0003800200 */
.L_x_363:
        /* <DEDUP_REMOVED lines=20> */
.L_x_366:
[----:B------:R-:W-:Y:S05]  /*2b30*/  BSYNC.RECONVERGENT B1 ;  /* 0x0000000000017941 */ /* 0x000fea0003800200 */
.L_x_365:
        /* <DEDUP_REMOVED lines=18> */
.L_x_368:
[----:B------:R-:W-:Y:S05]  /*2c60*/  BSYNC.RECONVERGENT B1 ;  /* 0x0000000000017941 */ /* 0x000fea0003800200 */
.L_x_367:
        /* <DEDUP_REMOVED lines=15> */
[----:B--2---:R-:W-:-:S14]  /*2d60*/  DSETP.GEU.AND P1, PT, R26, R10, PT ;  /* 0x0000000a1a00722a */ /* 0x004fdc0003f2e000 */
[----:B------:R-:W-:-:S06]  /*2d70*/  @P1 DSETP.NEU.AND P2, PT, R26, R10, PT ;  /* 0x0000000a1a00122a */ /* 0x000fcc0003f4d000 */
[----:B------:R-:W-:-:S13]  /*2d80*/  @P1 PLOP3.LUT P0, PT, P2, PT, PT, 0x80, 0x8 ;  /* 0x000000000008181c */ /* 0x000fda000170f070 */
[----:B------:R-:W-:-:S05]  /*2d90*/  @!P0 VIMNMX R4, PT, PT, R25, R4, PT ;  /* 0x0000000419048248 */ /* 0x000fca0003fe0100 */
[----:B------:R-:W-:-:S07]  /*2da0*/  @P1 IMAD.MOV.U32 R5, RZ, RZ, R4 ;  /* 0x000000ffff051224 */ /* 0x000fce00078e0004 */
.L_x_370:
[----:B------:R-:W-:Y:S05]  /*2db0*/  BSYNC.RECONVERGENT B1 ;  /* 0x0000000000017941 */ /* 0x000fea0003800200 */
.L_x_369:
        /* <DEDUP_REMOVED lines=18> */
.L_x_372:
[----:B------:R-:W-:Y:S05]  /*2ee0*/  BSYNC.RECONVERGENT B1 ;  /* 0x0000000000017941 */ /* 0x000fea0003800200 */
.L_x_371:
[----:B------:R-:W2:Y:S01]  /*2ef0*/  LDG.E R11, desc[UR4][R18.64+0x28] ;  /* 0x00002804120b7981 */ /* 0x000ea2000c1e1900 */
[----:B------:R-:W-:-:S04]  /*2f00*/  IMAD.MOV.U32 R10, RZ, RZ, R4 ;  /* 0x000000ffff0a7224 */ /* 0x000fc800078e0004 */
[----:B------:R-:W-:Y:S01]  /*2f10*/  IMAD.MOV.U32 R5, RZ, RZ, R10 ;  /* 0x000000ffff057224 */ /* 0x000fe200078e000a */
[----:B--2---:R-:W-:-:S13]  /*2f20*/  ISETP.NE.AND P0, PT, R11, -0x1, PT ;  /* 0xffffffff0b00780c */ /* 0x004fda0003f05270 */
[----:B------:R-:W-:Y:S05]  /*2f30*/  @!P0 BRA `(.L_x_352) ;  /* 0x0000000000988947 */ /* 0x000fea0003800000 */
[----:B------:R-:W-:Y:S01]  /*2f40*/  IMAD.WIDE R4, R11, 0x4, R22 ;  /* 0x000000040b047825 */ /* 0x000fe200078e0216 */
[----:B------:R-:W2:Y:S05]  /*2f50*/  LDG.E R19, desc[UR4][R18.64+0x2c] ;  /* 0x00002c0412137981 */ /* 0x000eaa000c1e1900 */
[----:B------:R-:W3:Y:S01]  /*2f60*/  LDG.E R4, desc[UR4][R4.64] ;  /* 0x0000000404047981 */ /* 0x000ee2000c1e1900 */
[----:B------:R-:W-:Y:S01]  /*2f70*/  BSSY.RECONVERGENT B1, `(.L_x_373) ;  /* 0x0000010000017945 */ /* 0x000fe20003800200 */
[----:B------:R-:W-:Y:S01]  /*2f80*/  IMAD.MOV.U32 R20, RZ, RZ, R10 ;  /* 0x000000ffff147224 */ /* 0x000fe200078e000a */
[----:B---3--:R-:W-:Y:S02]  /*2f90*/  ISETP.NE.AND P0, PT, R4, 0x1, PT ;  /* 0x000000010400780c */ /* 0x008fe40003f05270 */
[----:B--2---:R-:W-:-:S11]  /*2fa0*/  ISETP.NE.AND P3, PT, R19, -0x1, PT ;  /* 0xffffffff1300780c */ /* 0x004fd60003f65270 */
        /* <DEDUP_REMOVED lines=12> */
.L_x_374:
[----:B------:R-:W-:Y:S05]  /*3070*/  BSYNC.RECONVERGENT B1 ;  /* 0x0000000000017941 */ /* 0x000fea0003800200 */
.L_x_373:
[----:B------:R-:W-:-:S04]  /*3080*/  IMAD.MOV.U32 R4, RZ, RZ, R20 ;  /* 0x000000ffff047224 */ /* 0x000fc800078e0014 */
        /* <DEDUP_REMOVED lines=17> */
.L_x_352:
[----:B------:R-:W-:Y:S05]  /*31a0*/  BSYNC.RECONVERGENT B0 ;  /* 0x0000000000007941 */ /* 0x000fea0003800200 */
.L_x_351:
[----:B------:R-:W2:Y:S04]  /*31b0*/  LDG.E R4, desc[UR4][R8.64] ;  /* 0x0000000408047981 */ /* 0x000ea8000c1e1900 */
[----:B------:R-:W3:Y:S04]  /*31c0*/  LDG.E R13, desc[UR4][R6.64] ;  /* 0x00000004060d7981 */ /* 0x000ee8000c1e1900 */
[----:B------:R0:W4:Y:S04]  /*31d0*/  LDG.E R14, desc[UR4][R14.64] ;  /* 0x000000040e0e7981 */ /* 0x000128000c1e1900 */
[----:B------:R-:W5:Y:S04]  /*31e0*/  LDG.E R12, desc[UR4][R16.64+0x4] ;  /* 0x00000404100c7981 */ /* 0x000f68000c1e1900 */
[----:B------:R-:W5:Y:S04]  /*31f0*/  LDG.E R18, desc[UR4][R16.64] ;  /* 0x0000000410127981 */ /* 0x000f68000c1e1900 */
[----:B------:R-:W5:Y:S01]  /*3200*/  LDG.E R19, desc[UR4][R16.64+0x8] ;  /* 0x0000080410137981 */ /* 0x000f62000c1e1900 */
[----:B------:R-:W-:Y:S01]  /*3210*/  BSSY.RECONVERGENT B0, `(.L_x_375) ;  /* 0x00000f4000007945 */ /* 0x000fe20003800200 */
[----:B--2---:R-:W-:-:S04]  /*3220*/  IABS R23, R4 ;  /* 0x0000000400177213 */ /* 0x004fc80000000000 */
[----:B------:R-:W1:Y:S01]  /*3230*/  I2F.RP R24, R23 ;  /* 0x0000001700187306 */ /* 0x000e620000209400 */
[-C--:B---3--:R-:W-:Y:S01]  /*3240*/  IABS R20, R13.reuse ;  /* 0x0000000d00147213 */ /* 0x088fe20000000000 */
[----:B------:R-:W-:-:S05]  /*3250*/  IMAD R22, R4, R13, RZ ;  /* 0x0000000d04167224 */ /* 0x000fca00078e02ff */
[----:B0-----:R-:W-:Y:S01]  /*3260*/  IABS R15, R22 ;  /* 0x00000016000f7213 */ /* 0x001fe20000000000 */
[----:B------:R-:W0:Y:S08]  /*3270*/  I2F.RP R25, R20 ;  /* 0x0000001400197306 */ /* 0x000e300000209400 */
[----:B------:R-:W2:Y:S08]  /*3280*/  I2F.RP R26, R15 ;  /* 0x0000000f001a7306 */ /* 0x000eb00000209400 */
[----:B-1----:R-:W1:Y:S08]  /*3290*/  MUFU.RCP R24, R24 ;  /* 0x0000001800187308 */ /* 0x002e700000001000 */
[----:B0-----:R-:W0:Y:S08]  /*32a0*/  MUFU.RCP R25, R25 ;  /* 0x0000001900197308 */ /* 0x001e300000001000 */
[----:B--2---:R-:W2:Y:S01]  /*32b0*/  MUFU.RCP R26, R26 ;  /* 0x0000001a001a7308 */ /* 0x004ea20000001000 */
[----:B-1----:R-:W-:-:S07]  /*32c0*/  IADD3 R6, PT, PT, R24, 0xffffffe, RZ ;  /* 0x0ffffffe18067810 */ /* 0x002fce0007ffe0ff */
[----:B------:R1:W3:Y:S01]  /*32d0*/  F2I.FTZ.U32.TRUNC.NTZ R7, R6 ;  /* 0x0000000600077305 */ /* 0x0002e2000021f000 */
[----:B0-----:R-:W-:-:S07]  /*32e0*/  VIADD R8, R25, 0xffffffe ;  /* 0x0ffffffe19087836 */ /* 0x001fce0000000000 */
[----:B------:R0:W4:Y:S01]  /*32f0*/  F2I.FTZ.U32.TRUNC.NTZ R9, R8 ;  /* 0x0000000800097305 */ /* 0x000122000021f000 */
[----:B--2---:R-:W-:Y:S02]  /*3300*/  VIADD R10, R26, 0xffffffe ;  /* 0x0ffffffe1a0a7836 */ /* 0x004fe40000000000 */
[----:B-1----:R-:W-:Y:S02]  /*3310*/  IMAD.MOV.U32 R6, RZ, RZ, RZ ;  /* 0x000000ffff067224 */ /* 0x002fe400078e00ff */
[----:B---3--:R-:W-:-:S03]  /*3320*/  IMAD.MOV R24, RZ, RZ, -R7 ;  /* 0x000000ffff187224 */ /* 0x008fc600078e0a07 */
[----:B------:R-:W1:Y:S01]  /*3330*/  F2I.FTZ.U32.TRUNC.NTZ R11, R10 ;  /* 0x0000000a000b7305 */ /* 0x000e62000021f000 */
[----:B0-----:R-:W-:Y:S02]  /*3340*/  IMAD.MOV.U32 R8, RZ, RZ, RZ ;  /* 0x000000ffff087224 */ /* 0x001fe400078e00ff */
[----:B------:R-:W-:Y:S02]  /*3350*/  IMAD R25, R24, R23, RZ ;  /* 0x0000001718197224 */ /* 0x000fe400078e02ff */
[----:B----4-:R-:W-:Y:S02]  /*3360*/  IMAD.MOV R27, RZ, RZ, -R9 ;  /* 0x000000ffff1b7224 */ /* 0x010fe400078e0a09 */
[----:B------:R-:W-:Y:S01]  /*3370*/  IMAD.HI.U32 R25, R7, R25, R6 ;  /* 0x0000001907197227 */ /* 0x000fe200078e0006 */
[----:B------:R-:W-:Y:S02]  /*3380*/  IABS R6, R4 ;  /* 0x0000000400067213 */ /* 0x000fe40000000000 */
[----:B------:R-:W-:Y:S01]  /*3390*/  IABS R7, R5 ;  /* 0x0000000500077213 */ /* 0x000fe20000000000 */
[----:B------:R-:W-:-:S02]  /*33a0*/  IMAD R27, R27, R20, RZ ;  /* 0x000000141b1b7224 */ /* 0x000fc400078e02ff */
[----:B-1----:R-:W-:Y:S02]  /*33b0*/  IMAD.MOV R10, RZ, RZ, -R11 ;  /* 0x000000ffff0a7224 */ /* 0x002fe400078e0a0b */
[----:B------:R-:W-:-:S04]  /*33c0*/  IMAD.HI.U32 R8, R9, R27, R8 ;  /* 0x0000001b09087227 */ /* 0x000fc800078e0008 */
[----:B------:R-:W-:Y:S02]  /*33d0*/  IMAD R9, R10, R15, RZ ;  /* 0x0000000f0a097224 */ /* 0x000fe400078e02ff */
[----:B------:R-:W-:Y:S02]  /*33e0*/  IMAD.MOV R24, RZ, RZ, -R6 ;  /* 0x000000ffff187224 */ /* 0x000fe400078e0a06 */
[----:B------:R-:W-:Y:S02]  /*33f0*/  IMAD.MOV.U32 R10, RZ, RZ, RZ ;  /* 0x000000ffff0a7224 */ /* 0x000fe400078e00ff */
[----:B------:R-:W-:-:S04]  /*3400*/  IMAD.HI.U32 R6, R25, R7, RZ ;  /* 0x0000000719067227 */ /* 0x000fc800078e00ff */
[----:B------:R-:W-:Y:S01]  /*3410*/  IMAD.HI.U32 R11, R11, R9, R10 ;  /* 0x000000090b0b7227 */ /* 0x000fe200078e000a */
[----:B------:R-:W-:-:S03]  /*3420*/  IABS R9, R14 ;  /* 0x0000000e00097213 */ /* 0x000fc60000000000 */
[----:B------:R-:W-:Y:S01]  /*3430*/  IMAD R10, R6, R24, R7 ;  /* 0x00000018060a7224 */ /* 0x000fe200078e0207 */
[----:B------:R-:W0:Y:S01]  /*3440*/  I2F.RP R26, R9 ;  /* 0x00000009001a7306 */ /* 0x000e220000209400 */
[----:B------:R-:W-:-:S03]  /*3450*/  IMAD.HI.U32 R25, R25, R0, RZ ;  /* 0x0000000019197227 */ /* 0x000fc600078e00ff */
[----:B------:R-:W-:Y:S01]  /*3460*/  ISETP.GT.U32.AND P2, PT, R23, R10, PT ;  /* 0x0000000a1700720c */ /* 0x000fe20003f44070 */
[----:B------:R-:W-:-:S05]  /*3470*/  IMAD R24, R25, R24, R0 ;  /* 0x0000001819187224 */ /* 0x000fca00078e0200 */
[----:B------:R-:W-:Y:S01]  /*3480*/  ISETP.GT.U32.AND P0, PT, R23, R24, PT ;  /* 0x000000181700720c */ /* 0x000fe20003f04070 */
[----:B0-----:R-:W0:Y:S06]  /*3490*/  MUFU.RCP R26, R26 ;  /* 0x0000001a001a7308 */ /* 0x001e2c0000001000 */
[----:B------:R-:W-:Y:S02]  /*34a0*/  @!P2 IMAD.IADD R10, R10, 0x1, -R23 ;  /* 0x000000010a0aa824 */ /* 0x000fe400078e0a17 */
[----:B------:R-:W-:-:S03]  /*34b0*/  @!P2 VIADD R6, R6, 0x1 ;  /* 0x000000010606a836 */ /* 0x000fc60000000000 */
[----:B------:R-:W-:Y:S01]  /*34c0*/  ISETP.GE.U32.AND P1, PT, R10, R23, PT ;  /* 0x000000170a00720c */ /* 0x000fe20003f26070 */
[----:B------:R-:W-:Y:S01]  /*34d0*/  @!P0 IMAD.IADD R24, R24, 0x1, -R23 ;  /* 0x0000000118188824 */ /* 0x000fe200078e0a17 */
[----:B------:R-:W-:Y:S01]  /*34e0*/  IABS R10, R22 ;  /* 0x00000016000a7213 */ /* 0x000fe20000000000 */
[----:B------:R-:W-:-:S03]  /*34f0*/  @!P0 VIADD R25, R25, 0x1 ;  /* 0x0000000119198836 */ /* 0x000fc60000000000 */
[----:B------:R-:W-:Y:S01]  /*3500*/  ISETP.GE.U32.AND P6, PT, R24, R23, PT ;  /* 0x000000171800720c */ /* 0x000fe20003fc6070 */
[----:B------:R-:W-:Y:S02]  /*3510*/  IMAD.MOV R23, RZ, RZ, -R10 ;  /* 0x000000ffff177224 */ /* 0x000fe400078e0a0a */
[----:B------:R-:W-:-:S04]  /*3520*/  IMAD.HI.U32 R10, R11, R7, RZ ;  /* 0x000000070b0a7227 */ /* 0x000fc800078e00ff */
[-C--:B------:R-:W-:Y:S01]  /*3530*/  IMAD R24, R10, R23.reuse, R7 ;  /* 0x000000170a187224 */ /* 0x080fe200078e0207 */
[----:B0-----:R-:W-:Y:S01]  /*3540*/  IADD3 R7, PT, PT, R26, 0xffffffe, RZ ;  /* 0x0ffffffe1a077810 */ /* 0x001fe20007ffe0ff */
[----:B------:R-:W-:Y:S01]  /*3550*/  IMAD.HI.U32 R11, R11, R0, RZ ;  /* 0x000000000b0b7227 */ /* 0x000fe200078e00ff */
[----:B------:R-:W-:Y:S02]  /*3560*/  LOP3.LUT R26, R21, R22, RZ, 0x3c, !PT ;  /* 0x00000016151a7212 */ /* 0x000fe400078e3cff */
[----:B------:R-:W-:Y:S01]  /*3570*/  ISETP.GT.U32.AND P3, PT, R15, R24, PT ;  /* 0x000000180f00720c */ /* 0x000fe20003f64070 */
[----:B------:R-:W-:Y:S01]  /*3580*/  IMAD R0, R11, R23, R0 ;  /* 0x000000170b007224 */ /* 0x000fe200078e0200 */
[----:B------:R-:W0:Y:S01]  /*3590*/  F2I.FTZ.U32.TRUNC.NTZ R7, R7 ;  /* 0x0000000700077305 */ /* 0x000e22000021f000 */
[----:B------:R-:W-:Y:S01]  /*35a0*/  LOP3.LUT R23, R5, R4, RZ, 0x3c, !PT ;  /* 0x0000000405177212 */ /* 0x000fe200078e3cff */
[----:B------:R-:W-:Y:S02]  /*35b0*/  @P1 VIADD R6, R6, 0x1 ;  /* 0x0000000106061836 */ /* 0x000fe40000000000 */
[----:B------:R-:W-:Y:S01]  /*35c0*/  ISETP.GT.U32.AND P4, PT, R15, R0, PT ;  /* 0x000000000f00720c */ /* 0x000fe20003f84070 */
[----:B------:R-:W-:Y:S01]  /*35d0*/  @P6 VIADD R25, R25, 0x1 ;  /* 0x0000000119196836 */ /* 0x000fe20000000000 */
[----:B------:R-:W-:-:S02]  /*35e0*/  ISETP.GE.AND P5, PT, R23, RZ, PT ;  /* 0x000000ff1700720c */ /* 0x000fc40003fa6270 */
[----:B------:R-:W-:Y:S02]  /*35f0*/  LOP3.LUT R23, R21, R4, RZ, 0x3c, !PT ;  /* 0x0000000415177212 */ /* 0x000fe400078e3cff */
[----:B------:R-:W-:Y:S01]  /*3600*/  ISETP.GE.AND P6, PT, R26, RZ, PT ;  /* 0x000000ff1a00720c */ /* 0x000fe20003fc6270 */
[----:B------:R-:W-:Y:S01]  /*3610*/  @!P3 IMAD.IADD R24, R24, 0x1, -R15 ;  /* 0x000000011818b824 */ /* 0x000fe200078e0a0f */
[----:B------:R-:W-:Y:S02]  /*3620*/  ISETP.GE.AND P1, PT, R23, RZ, PT ;  /* 0x000000ff1700720c */ /* 0x000fe40003f26270 */
[----:B------:R-:W-:Y:S01]  /*3630*/  @!P3 IADD3 R10, PT, PT, R10, 0x1, RZ ;  /* 0x000000010a0ab810 */ /* 0x000fe20007ffe0ff */
[----:B0-----:R-:W-:Y:S01]  /*3640*/  IMAD.MOV R23, RZ, RZ, -R7 ;  /* 0x000000ffff177224 */ /* 0x001fe200078e0a07 */
[----:B------:R-:W-:Y:S01]  /*3650*/  ISETP.GE.U32.AND P2, PT, R24, R15, PT ;  /* 0x0000000f1800720c */ /* 0x000fe20003f46070 */
[----:B------:R-:W-:Y:S01]  /*3660*/  @!P4 IMAD.IADD R0, R0, 0x1, -R15 ;  /* 0x000000010000c824 */ /* 0x000fe200078e0a0f */
[----:B------:R-:W-:Y:S01]  /*3670*/  LOP3.LUT R24, R5, R22, RZ, 0x3c, !PT ;  /* 0x0000001605187212 */ /* 0x000fe200078e3cff */
[----:B------:R-:W-:-:S03]  /*3680*/  @!P4 VIADD R11, R11, 0x1 ;  /* 0x000000010b0bc836 */ /* 0x000fc60000000000 */
[----:B------:R-:W-:Y:S01]  /*3690*/  ISETP.GE.AND P0, PT, R24, RZ, PT ;  /* 0x000000ff1800720c */ /* 0x000fe20003f06270 */
[----:B------:R-:W-:Y:S02]  /*36a0*/  IMAD.MOV.U32 R24, RZ, RZ, R23 ;  /* 0x000000ffff187224 */ /* 0x000fe400078e0017 */
[----:B------:R-:W-:Y:S02]  /*36b0*/  IMAD.MOV.U32 R23, RZ, RZ, R6 ;  /* 0x000000ffff177224 */ /* 0x000fe400078e0006 */
[----:B------:R-:W-:Y:S01]  /*36c0*/  IMAD R27, R24, R9, RZ ;  /* 0x00000009181b7224 */ /* 0x000fe200078e02ff */
[----:B------:R-:W-:Y:S01]  /*36d0*/  LOP3.LUT R24, RZ, R4, RZ, 0x33, !PT ;  /* 0x00000004ff187212 */ /* 0x000fe200078e33ff */
[----:B------:R-:W-:Y:S01]  /*36e0*/  @!P5 IMAD.MOV R23, RZ, RZ, -R23 ;  /* 0x000000ffff17d224 */ /* 0x000fe200078e0a17 */
[----:B------:R-:W-:Y:S01]  /*36f0*/  ISETP.GE.U32.AND P5, PT, R0, R15, PT ;  /* 0x0000000f0000720c */ /* 0x000fe20003fa6070 */
[----:B------:R-:W-:Y:S01]  /*3700*/  IMAD.MOV.U32 R6, RZ, RZ, RZ ;  /* 0x000000ffff067224 */ /* 0x000fe200078e00ff */
[----:B------:R-:W-:Y:S01]  /*3710*/  IABS R15, R13 ;  /* 0x0000000d000f7213 */ /* 0x000fe20000000000 */
[----:B------:R-:W-:Y:S01]  /*3720*/  @!P1 IMAD.MOV R25, RZ, RZ, -R25 ;  /* 0x000000ffff199224 */ /* 0x000fe200078e0a19 */
[----:B------:R-:W-:Y:S01]  /*3730*/  ISETP.NE.AND P1, PT, R4, RZ, PT ;  /* 0x000000ff0400720c */ /* 0x000fe20003f25270 */
[----:B------:R-:W-:Y:S01]  /*3740*/  IMAD.HI.U32 R6, R7, R27, R6 ;  /* 0x0000001b07067227 */ /* 0x000fe200078e0006 */
[----:B------:R-:W-:-:S02]  /*3750*/  LOP3.LUT R27, RZ, R22, RZ, 0x33, !PT ;  /* 0x00000016ff1b7212 */ /* 0x000fc400078e33ff */
[----:B------:R-:W-:Y:S01]  /*3760*/  SEL R0, R24, R23, !P1 ;  /* 0x0000001718007207 */ /* 0x000fe20004800000 */
[----:B------:R-:W-:Y:S01]  /*3770*/  @P2 VIADD R10, R10, 0x1 ;  /* 0x000000010a0a2836 */ /* 0x000fe20000000000 */
[----:B------:R-:W-:Y:S01]  /*3780*/  SEL R7, R24, R25, !P1 ;  /* 0x0000001918077207 */ /* 0x000fe20004800000 */
[----:B------:R-:W-:Y:S01]  /*3790*/  IMAD.MOV R15, RZ, RZ, -R15 ;  /* 0x000000ffff0f7224 */ /* 0x000fe200078e0a0f */
[----:B------:R-:W-:Y:S01]  /*37a0*/  ISETP.NE.AND P1, PT, R22, RZ, PT ;  /* 0x000000ff1600720c */ /* 0x000fe20003f25270 */
[----:B------:R-:W-:Y:S01]  /*37b0*/  @P5 VIADD R11, R11, 0x1 ;  /* 0x000000010b0b5836 */ /* 0x000fe20000000000 */
[----:B------:R-:W-:Y:S01]  /*37c0*/  IABS R23, R0 ;  /* 0x0000000000177213 */ /* 0x000fe20000000000 */
[----:B------:R-:W-:Y:S01]  /*37d0*/  @!P0 IMAD.MOV R10, RZ, RZ, -R10 ;  /* 0x000000ffff0a8224 */ /* 0x000fe200078e0a0a */
[----:B------:R-:W-:Y:S01]  /*37e0*/  IABS R25, R7 ;  /* 0x0000000700197213 */ /* 0x000fe20000000000 */
[----:B------:R-:W-:Y:S02]  /*37f0*/  IMAD.MOV.U32 R22, RZ, RZ, R11 ;  /* 0x000000ffff167224 */ /* 0x000fe400078e000b */
[----:B------:R-:W-:Y:S01]  /*3800*/  IMAD.MOV.U32 R24, RZ, RZ, R15 ;  /* 0x000000ffff187224 */ /* 0x000fe200078e000f */
[----:B------:R-:W-:Y:S01]  /*3810*/  SEL R11, R27, R10, !P1 ;  /* 0x0000000a1b0b7207 */ /* 0x000fe20004800000 */
[----:B------:R-:W-:-:S05]  /*3820*/  @!P6 IMAD.MOV R22, RZ, RZ, -R22 ;  /* 0x000000ffff16e224 */ /* 0x000fca00078e0a16 */
[----:B------:R-:W-:Y:S01]  /*3830*/  SEL R10, R27, R22, !P1 ;  /* 0x000000161b0a7207 */ /* 0x000fe20004800000 */
[----:B------:R-:W-:-:S03]  /*3840*/  IMAD.HI.U32 R22, R8, R23, RZ ;  /* 0x0000001708167227 */ /* 0x000fc600078e00ff */
[----:B------:R-:W-:Y:S01]  /*3850*/  IABS R29, R10 ;  /* 0x0000000a001d7213 */ /* 0x000fe20000000000 */
[----:B------:R-:W-:-:S04]  /*3860*/  IMAD.HI.U32 R8, R8, R25, RZ ;  /* 0x0000001908087227 */ /* 0x000fc800078e00ff */
[----:B------:R-:W-:Y:S01]  /*3870*/  IMAD R15, R22, R24, R23 ;  /* 0x00000018160f7224 */ /* 0x000fe200078e0217 */
[----:B------:R-:W-:Y:S01]  /*3880*/  IABS R22, R14 ;  /* 0x0000000e00167213 */ /* 0x000fe20000000000 */
[----:B------:R-:W-:Y:S01]  /*3890*/  IMAD R23, R8, R24, R25 ;  /* 0x0000001808177224 */ /* 0x000fe200078e0219 */
[----:B------:R-:W-:Y:S02]  /*38a0*/  IABS R25, R11 ;  /* 0x0000000b00197213 */ /* 0x000fe40000000000 */
[C---:B------:R-:W-:Y:S01]  /*38b0*/  ISETP.GT.U32.AND P0, PT, R20.reuse, R15, PT ;  /* 0x0000000f1400720c */ /* 0x040fe20003f04070 */
[----:B------:R-:W-:Y:S01]  /*38c0*/  IMAD.MOV R27, RZ, RZ, -R22 ;  /* 0x000000ffff1b7224 */ /* 0x000fe200078e0a16 */
[----:B------:R-:W-:Y:S01]  /*38d0*/  ISETP.GT.U32.AND P1, PT, R20, R23, PT ;  /* 0x000000171400720c */ /* 0x000fe20003f24070 */
[----:B------:R-:W-:-:S04]  /*38e0*/  IMAD.HI.U32 R8, R6, R25, RZ ;  /* 0x0000001906087227 */ /* 0x000fc800078e00ff */
[----:B------:R-:W-:-:S04]  /*38f0*/  IMAD.HI.U32 R22, R6, R29, RZ ;  /* 0x0000001d06167227 */ /* 0x000fc800078e00ff */
[----:B------:R-:W-:Y:S01]  /*3900*/  IMAD R6, R8, R27, R25 ;  /* 0x0000001b08067224 */ /* 0x000fe200078e0219 */
[----:B------:R-:W-:Y:S01]  /*3910*/  LOP3.LUT R8, RZ, R13, RZ, 0x33, !PT ;  /* 0x0000000dff087212 */ /* 0x000fe200078e33ff */
[----:B------:R-:W-:Y:S02]  /*3920*/  IMAD R22, R22, R27, R29 ;  /* 0x0000001b16167224 */ /* 0x000fe400078e021d */
[--C-:B------:R-:W-:Y:S01]  /*3930*/  @!P0 IMAD.IADD R15, R15, 0x1, -R20.reuse ;  /* 0x000000010f0f8824 */ /* 0x100fe200078e0a14 */
[----:B------:R-:W-:Y:S01]  /*3940*/  ISETP.GT.U32.AND P4, PT, R9, R6, PT ;  /* 0x000000060900720c */ /* 0x000fe20003f84070 */
[----:B------:R-:W-:Y:S01]  /*3950*/  @!P1 IMAD.IADD R23, R23, 0x1, -R20 ;  /* 0x0000000117179824 */ /* 0x000fe200078e0a14 */
[----:B------:R-:W-:Y:S02]  /*3960*/  ISETP.GT.U32.AND P5, PT, R9, R22, PT ;  /* 0x000000160900720c */ /* 0x000fe40003fa4070 */
[----:B------:R-:W-:Y:S02]  /*3970*/  ISETP.GT.U32.AND P2, PT, R20, R15, PT ;  /* 0x0000000f1400720c */ /* 0x000fe40003f44070 */
[----:B------:R-:W-:-:S02]  /*3980*/  ISETP.GE.AND P1, PT, R0, RZ, PT ;  /* 0x000000ff0000720c */ /* 0x000fc40003f26270 */
[----:B------:R-:W-:Y:S02]  /*3990*/  ISETP.GT.U32.AND P3, PT, R20, R23, PT ;  /* 0x000000171400720c */ /* 0x000fe40003f64070 */
[----:B------:R-:W-:-:S03]  /*39a0*/  ISETP.GE.AND P0, PT, R7, RZ, PT ;  /* 0x000000ff0700720c */ /* 0x000fc60003f06270 */
[----:B------:R-:W-:Y:S02]  /*39b0*/  @!P4 IMAD.IADD R6, R6, 0x1, -R9 ;  /* 0x000000010606c824 */ /* 0x000fe400078e0a09 */
[----:B------:R-:W-:Y:S02]  /*39c0*/  @!P5 IADD3 R22, PT, PT, R22, -R9, RZ ;  /* 0x800000091616d210 */ /* 0x000fe40007ffe0ff */
[--C-:B------:R-:W-:Y:S01]  /*39d0*/  @!P2 IMAD.IADD R15, R15, 0x1, -R20.reuse ;  /* 0x000000010f0fa824 */ /* 0x100fe200078e0a14 */
[C---:B------:R-:W-:Y:S02]  /*39e0*/  ISETP.GT.U32.AND P4, PT, R9.reuse, R6, PT ;  /* 0x000000060900720c */ /* 0x040fe40003f84070 */
[----:B------:R-:W-:Y:S01]  /*39f0*/  ISETP.GT.U32.AND P5, PT, R9, R22, PT ;  /* 0x000000160900720c */ /* 0x000fe20003fa4070 */
[----:B------:R-:W-:Y:S01]  /*3a00*/  @!P1 IMAD.MOV R15, RZ, RZ, -R15 ;  /* 0x000000ffff0f9224 */ /* 0x000fe200078e0a0f */
[----:B------:R-:W-:Y:S01]  /*3a10*/  ISETP.GE.AND P2, PT, R11, RZ, PT ;  /* 0x000000ff0b00720c */ /* 0x000fe20003f46270 */
[----:B------:R-:W-:Y:S01]  /*3a20*/  @!P3 IMAD.IADD R23, R23, 0x1, -R20 ;  /* 0x000000011717b824 */ /* 0x000fe200078e0a14 */
[----:B------:R-:W-:Y:S01]  /*3a30*/  ISETP.GE.AND P1, PT, R10, RZ, PT ;  /* 0x000000ff0a00720c */ /* 0x000fe20003f26270 */
[----:B------:R-:W-:Y:S01]  /*3a40*/  IMAD.MOV R10, RZ, RZ, -R0 ;  /* 0x000000ffff0a7224 */ /* 0x000fe200078e0a00 */
[----:B------:R-:W-:Y:S01]  /*3a50*/  ISETP.NE.AND P3, PT, R13, RZ, PT ;  /* 0x000000ff0d00720c */ /* 0x000fe20003f65270 */
[----:B------:R-:W-:Y:S01]  /*3a60*/  @!P0 IMAD.MOV R23, RZ, RZ, -R23 ;  /* 0x000000ffff178224 */ /* 0x000fe200078e0a17 */
[----:B------:R-:W-:Y:S01]  /*3a70*/  ISETP.NE.AND P0, PT, R14, RZ, PT ;  /* 0x000000ff0e00720c */ /* 0x000fe20003f05270 */
[----:B------:R-:W-:Y:S01]  /*3a80*/  IMAD R0, R4, R7, -R21 ;  /* 0x0000000704007224 */ /* 0x000fe200078e0a15 */
[----:B------:R-:W-:Y:S01]  /*3a90*/  SEL R15, R8, R15, !P3 ;  /* 0x0000000f080f7207 */ /* 0x000fe20005800000 */
[--C-:B------:R-:W-:Y:S01]  /*3aa0*/  @!P4 IMAD.IADD R6, R6, 0x1, -R9.reuse ;  /* 0x000000010606c824 */ /* 0x100fe200078e0a09 */
[----:B------:R-:W-:Y:S01]  /*3ab0*/  SEL R8, R8, R23, !P3 ;  /* 0x0000001708087207 */ /* 0x000fe20005800000 */
[----:B------:R-:W-:Y:S01]  /*3ac0*/  @!P5 IMAD.IADD R22, R22, 0x1, -R9 ;  /* 0x000000011616d824 */ /* 0x000fe200078e0a09 */
[----:B------:R-:W-:Y:S01]  /*3ad0*/  LOP3.LUT R9, RZ, R14, RZ, 0x33, !PT ;  /* 0x0000000eff097212 */ /* 0x000fe200078e33ff */
[----:B------:R-:W-:-:S02]  /*3ae0*/  @!P2 IMAD.MOV R6, RZ, RZ, -R6 ;  /* 0x000000ffff06a224 */ /* 0x000fc400078e0a06 */
[----:B------:R-:W-:Y:S02]  /*3af0*/  @!P1 IMAD.MOV R22, RZ, RZ, -R22 ;  /* 0x000000ffff169224 */ /* 0x000fe400078e0a16 */
[----:B------:R-:W-:Y:S01]  /*3b00*/  IMAD R7, R4, R10, R5 ;  /* 0x0000000a04077224 */ /* 0x000fe200078e0205 */
[----:B------:R-:W-:Y:S01]  /*3b10*/  SEL R6, R9, R6, !P0 ;  /* 0x0000000609067207 */ /* 0x000fe20004000000 */
[----:B------:R-:W-:Y:S01]  /*3b20*/  IMAD.IADD R5, R15, 0x1, -R8 ;  /* 0x000000010f057824 */ /* 0x000fe200078e0a08 */
[----:B------:R-:W-:Y:S01]  /*3b30*/  SEL R9, R9, R22, !P0 ;  /* 0x0000001609097207 */ /* 0x000fe20004000000 */
[----:B------:R-:W-:-:S03]  /*3b40*/  IMAD.IADD R7, R7, 0x1, R0 ;  /* 0x0000000107077824 */ /* 0x000fc600078e0200 */
[----:B-----5:R-:W-:Y:S01]  /*3b50*/  ISETP.NE.AND P0, PT, R12, R5, PT ;  /* 0x000000050c00720c */ /* 0x020fe20003f05270 */
[----:B------:R-:W-:Y:S02]  /*3b60*/  IMAD.IADD R0, R6, 0x1, -R9 ;  /* 0x0000000106007824 */ /* 0x000fe400078e0a09 */
[----:B------:R-:W-:Y:S01]  /*3b70*/  HFMA2 R9, -RZ, RZ, 0, 5.9604644775390625e-08 ;  /* 0x00000001ff097431 */ /* 0x000fe200000001ff */
[----:B------:R-:W-:Y:S02]  /*3b80*/  ISETP.EQ.AND P0, PT, R18, R7, !P0 ;  /* 0x000000071200720c */ /* 0x000fe40004702270 */
[----:B------:R-:W-:-:S13]  /*3b90*/  ISETP.EQ.AND P1, PT, R19, R0, PT ;  /* 0x000000001300720c */ /* 0x000fda0003f22270 */
[----:B------:R-:W-:Y:S05]  /*3ba0*/  @P0 BRA P1, `(.L_x_376) ;  /* 0x0000000400680947 */ /* 0x000fea0000800000 */
[----:B------:R-:W2:Y:S04]  /*3bb0*/  LDG.E R6, desc[UR4][R16.64+0x10] ;  /* 0x0000100410067981 */ /* 0x000ea8000c1e1900 */
[----:B------:R-:W3:Y:S04]  /*3bc0*/  LDG.E R9, desc[UR4][R16.64+0x14] ;  /* 0x0000140410097981 */ /* 0x000ee8000c1e1900 */
[----:B------:R-:W4:Y:S01]  /*3bd0*/  LDG.E R4, desc[UR4][R16.64+0xc] ;  /* 0x00000c0410047981 */ /* 0x000f22000c1e1900 */
[----:B--2---:R-:W-:Y:S02]  /*3be0*/  ISETP.NE.AND P0, PT, R6, R5, PT ;  /* 0x000000050600720c */ /* 0x004fe40003f05270 */
[----:B---3--:R-:W-:Y:S01]  /*3bf0*/  ISETP.EQ.AND P1, PT, R9, R0, PT ;  /* 0x000000000900720c */ /* 0x008fe20003f22270 */
[----:B------:R-:W-:Y:S01]  /*3c00*/  IMAD.MOV.U32 R9, RZ, RZ, 0x2 ;  /* 0x00000002ff097424 */ /* 0x000fe200078e00ff */
[----:B----4-:R-:W-:-:S13]  /*3c10*/  ISETP.EQ.AND P0, PT, R4, R7, !P0 ;  /* 0x000000070400720c */ /* 0x010fda0004702270 */
        /* <DEDUP_REMOVED lines=76> */
[----:B--2---:R-:W-:Y:S01]  /*40e0*/  ISETP.NE.AND P0, PT, R9, R0, PT ;  /* 0x000000000900720c */ /* 0x004fe20003f05270 */
[----:B------:R-:W-:Y:S01]  /*40f0*/  IMAD.MOV.U32 R0, RZ, RZ, -0x1 ;  /* 0xffffffffff007424 */ /* 0x000fe200078e00ff */
[----:B---3--:R-:W-:-:S04]  /*4100*/  ISETP.NE.AND P1, PT, R6, R5, PT ;  /* 0x000000050600720c */ /* 0x008fc80003f25270 */
[----:B------:R-:W-:Y:S02]  /*4110*/  SEL R0, R0, 0xc, P0 ;  /* 0x0000000c00007807 */ /* 0x000fe40000000000 */
[----:B----4-:R-:W-:Y:S02]  /*4120*/  ISETP.NE.AND P0, PT, R4, R7, PT ;  /* 0x000000070400720c */ /* 0x010fe40003f05270 */
[----:B------:R-:W-:-:S04]  /*4130*/  SEL R0, R0, 0xffffffff, !P1 ;  /* 0xffffffff00007807 */ /* 0x000fc80004800000 */
[----:B------:R-:W-:-:S07]  /*4140*/  SEL R9, R0, 0xffffffff, !P0 ;  /* 0xffffffff00097807 */ /* 0x000fce0004000000 */
.L_x_376:
[----:B------:R-:W-:Y:S05]  /*4150*/  BSYNC.RECONVERGENT B0 ;  /* 0x0000000000007941 */ /* 0x000fea0003800200 */
.L_x_375:
[----:B------:R-:W-:-:S05]  /*4160*/  IMAD.WIDE R2, R21, 0x4, R2 ;  /* 0x0000000415027825 */ /* 0x000fca00078e0202 */
[----:B------:R-:W-:Y:S01]  /*4170*/  STG.E desc[UR4][R2.64], R9 ;  /* 0x0000000902007986 */ /* 0x000fe2000c101904 */
[----:B------:R-:W-:Y:S05]  /*4180*/  EXIT ;  /* 0x000000000000794d */ /* 0x000fea0003800000 */
.L_x_377:
        /* <DEDUP_REMOVED lines=15> */
.L_x_394:


//--------------------- .nv.global.init           --------------------------
	.section	.nv.global.init,"aw",@progbits
	.align	4
.nv.global.init:
	.type		maxNeighbors,@object
	.size		maxNeighbors,(direction_to_index_mapping - maxNeighbors)
maxNeighbors:
        /*0000*/ 	.byte	0x0c, 0x00, 0x00, 0x00
	.type		direction_to_index_mapping,@object
	.size		direction_to_index_mapping,(directions1 - direction_to_index_mapping)
direction_to_index_mapping:
        /*0004*/ 	.byte	0x00, 0x00, 0x00, 0x00, 0x01, 0x00, 0x00, 0x00, 0x00, 0x00, 0x00, 0x00, 0x00, 0x00, 0x00, 0x00
        /* <DEDUP_REMOVED lines=8> */
	.type		directions1,@object
	.size		directions1,(.L_2 - directions1)
directions1:
        /* <DEDUP_REMOVED lines=9> */
.L_2:


//--------------------- .nv.shared.reserved.0     --------------------------
	.section	.nv.shared.reserved.0,"aw",@nobits
	.weak		__nv_reservedSMEM_offset_0_alias
	.size		__nv_reservedSMEM_offset_0_alias, 0, 64
	.other		__nv_reservedSMEM_offset_0_alias,@"STO_CUDA_RESERVED_SHARED STV_DEFAULT"
__nv_reservedSMEM_offset_0_alias:
	.zero		0
	.zero		64


//--------------------- .nv.global                --------------------------
	.section	.nv.global,"aw",@nobits
	.align	8
.nv.global:
	.type		all_max,@object
	.size		all_max,(or_label - all_max)
all_max:
	.zero		8
	.type		or_label,@object
	.size		or_label,(decp_data - or_label)
or_label:
	.zero		8
	.type		decp_data,@object
	.size		decp_data,(unsigned_n - decp_data)
decp_data:
	.zero		8
	.type		unsigned_n,@object
	.size		unsigned_n,(de_direction_as - unsigned_n)
unsigned_n:
	.zero		8
	.type		de_direction_as,@object
	.size		de_direction_as,(mini - de_direction_as)
de_direction_as:
	.zero		8
	.type		mini,@object
	.size		mini,(all_p_max - mini)
mini:
	.zero		8
	.type		all_p_max,@object
	.size		all_p_max,(lowgradientindices - all_p_max)
all_p_max:
	.zero		8
	.type		lowgradientindices,@object
	.size		lowgradientindices,(or_maxi - lowgradientindices)
lowgradientindices:
	.zero		8
	.type		or_maxi,@object
	.size		or_maxi,(all_min - or_maxi)
or_maxi:
	.zero		8
	.type		all_min,@object
	.size		all_min,(dec_label - all_min)
all_min:
	.zero		8
	.type		dec_label,@object
	.size		dec_label,(decp_data_copy - dec_label)
dec_label:
	.zero		8
	.type		decp_data_copy,@object
	.size		decp_data_copy,(de_direction_ds - decp_data_copy)
decp_data_copy:
	.zero		8
	.type		de_direction_ds,@object
	.size		de_direction_ds,(bound - de_direction_ds)
de_direction_ds:
	.zero		8
	.type		bound,@object
	.size		bound,(all_p_min - bound)
bound:
	.zero		8
	.type		all_p_min,@object
	.size		all_p_min,(input_data - all_p_min)
all_p_min:
	.zero		8
	.type		input_data,@object
	.size		input_data,(maxi - input_data)
input_data:
	.zero		8
	.type		maxi,@object
	.size		maxi,(adjacency - maxi)
maxi:
	.zero		8
	.type		adjacency,@object
	.size		adjacency,(or_mini - adjacency)
adjacency:
	.zero		8
	.type		or_mini,@object
	.size		or_mini,(count_f_min - or_mini)
or_mini:
	.zero		8
	.type		count_f_min,@object
	.size		count_f_min,(cnt - count_f_min)
count_f_min:
	.zero		4
	.type		cnt,@object
	.size		cnt,(width - cnt)
cnt:
	.zero		4
	.type		width,@object
	.size		width,(count_p_min - width)
width:
	.zero		4
	.type		count_p_min,@object
	.size		count_p_min,(num - count_p_min)
count_p_min:
	.zero		4
	.type		num,@object
	.size		num,(count_min - num)
num:
	.zero		4
	.type		count_min,@object
	.size		count_min,(count_p_max - count_min)
count_min:
	.zero		4
	.type		count_p_max,@object
	.size		count_p_max,(count_max - count_p_max)
count_p_max:
	.zero		4
	.type		count_max,@object
	.size		count_max,(depth - count_max)
count_max:
	.zero		4
	.type		depth,@object
	.size		depth,(height - depth)
depth:
	.zero		4
	.type		height,@object
	.size		height,(count_f_max - height)
height:
	.zero		4
	.type		count_f_max,@object
	.size		count_f_max,(.L_16 - count_f_max)
count_f_max:
	.zero		4
.L_16:


//--------------------- .nv.constant0._Z17copyDeviceToArrayPiS_ --------------------------
	.section	.nv.constant0._Z17copyDeviceToArrayPiS_,"a",@progbits
	.sectionflags	@""
	.align	4
.nv.constant0._Z17copyDeviceToArrayPiS_:
	.zero		912


//--------------------- .nv.constant0._Z24copyDeviceVarToDeviceMemPiS_ --------------------------
	.section	.nv.constant0._Z24copyDeviceVarToDeviceMemPiS_,"a",@progbits
	.sectionflags	@""
	.align	4
.nv.constant0._Z24copyDeviceVarToDeviceMemPiS_:
	.zero		912


//--------------------- .nv.constant0._Z19initializeWithIndexii --------------------------
	.section	.nv.constant0._Z19initializeWithIndexii,"a",@progbits
	.sectionflags	@""
	.align	4
.nv.constant0._Z19initializeWithIndexii:
	.zero		904


//--------------------- .nv.constant0._Z9addKernelPi --------------------------
	.section	.nv.constant0._Z9addKernelPi,"a",@progbits
	.sectionflags	@""
	.align	4
.nv.constant0._Z9addKernelPi:
	.zero		904


//--------------------- .nv.constant0._Z9fixpath11i --------------------------
	.section	.nv.constant0._Z9fixpath11i,"a",@progbits
	.sectionflags	@""
	.align	4
.nv.constant0._Z9fixpath11i:
	.zero		900


//--------------------- .nv.constant0._Z18fix_maxi_critical2i --------------------------
	.section	.nv.constant0._Z18fix_maxi_critical2i,"a",@progbits
	.sectionflags	@""
	.align	4
.nv.constant0._Z18fix_maxi_critical2i:
	.zero		900


//--------------------- .nv.constant0._Z8getlabelPiS_i --------------------------
	.section	.nv.constant0._Z8getlabelPiS_i,"a",@progbits
	.sectionflags	@""
	.align	4
.nv.constant0._Z8getlabelPiS_i:
	.zero		916


//--------------------- .nv.constant0._Z18fix_maxi_critical5i --------------------------
	.section	.nv.constant0._Z18fix_maxi_critical5i,"a",@progbits
	.sectionflags	@""
	.align	4
.nv.constant0._Z18fix_maxi_critical5i:
	.zero		900


//--------------------- .nv.constant0._Z18fix_maxi_critical1i --------------------------
	.section	.nv.constant0._Z18fix_maxi_critical1i,"a",@progbits
	.sectionflags	@""
	.align	4
.nv.constant0._Z18fix_maxi_critical1i:
	.zero		900


//--------------------- .nv.constant0._Z20allocateDeviceMemoryv --------------------------
	.section	.nv.constant0._Z20allocateDeviceMemoryv,"a",@progbits
	.sectionflags	@""
	.align	4
.nv.constant0._Z20allocateDeviceMemoryv:
	.zero		896


//--------------------- .nv.constant0._Z16computeAdjacencyv --------------------------
	.section	.nv.constant0._Z16computeAdjacencyv,"a",@progbits
	.sectionflags	@""
	.align	4
.nv.constant0._Z16computeAdjacencyv:
	.zero		896


//--------------------- .nv.constant0._Z17freeDeviceMemory1v --------------------------
	.section	.nv.constant0._Z17freeDeviceMemory1v,"a",@progbits
	.sectionflags	@""
	.align	4
.nv.constant0._Z17freeDeviceMemory1v:
	.zero		896


//--------------------- .nv.constant0._Z16freeDeviceMemoryv --------------------------
	.section	.nv.constant0._Z16freeDeviceMemoryv,"a",@progbits
	.sectionflags	@""
	.align	4
.nv.constant0._Z16freeDeviceMemoryv:
	.zero		896


//--------------------- .nv.constant0._Z21get_wrong_index_path1v --------------------------
	.section	.nv.constant0._Z21get_wrong_index_path1v,"a",@progbits
	.sectionflags	@""
	.align	4
.nv.constant0._Z21get_wrong_index_path1v:
	.zero		896


//--------------------- .nv.constant0._Z10iscriticlev --------------------------
	.section	.nv.constant0._Z10iscriticlev,"a",@progbits
	.sectionflags	@""
	.align	4
.nv.constant0._Z10iscriticlev:
	.zero		896


//--------------------- .nv.constant0._Z18checkElementKernelPiiiPb --------------------------
	.section	.nv.constant0._Z18checkElementKernelPiiiPb,"a",@progbits
	.sectionflags	@""
	.align	4
.nv.constant0._Z18checkElementKernelPiiiPb:
	.zero		920


//--------------------- .nv.constant0._Z14find_directioni --------------------------
	.section	.nv.constant0._Z14find_directioni,"a",@progbits
	.sectionflags	@""
	.align	4
.nv.constant0._Z14find_directioni:
	.zero		900


//--------------------- SYMBOLS --------------------------

	.type		.nv.reservedSmem.offset0,@object
	.size		.nv.reservedSmem.offset0,0x4
	.type		malloc,@function
	.type		free,@function
